def matmul_kernel(
    a_ptr,
    b_ptr,
    c_ptr,
    M,
    N,
    K,
    stride_am,
    stride_ak,
    stride_bk,
    stride_bn,
    stride_cm,
    stride_cn,
    BLOCK_M: tl.constexpr,
    BLOCK_N: tl.constexpr,
    BLOCK_K: tl.constexpr,
    GROUP_M: tl.constexpr,
):
    pid = tl.program_id(axis=0)
    num_pid_m = tl.cdiv(M, BLOCK_M)
    num_pid_n = tl.cdiv(N, BLOCK_N)
    num_pid_in_group = GROUP_M * num_pid_n
    group_id = pid // num_pid_in_group
    first_pid_m = group_id * GROUP_M
    group_size_m = min(num_pid_m - first_pid_m, GROUP_M)
    pid_m = first_pid_m + ((pid % num_pid_in_group) % group_size_m)
    pid_n = (pid % num_pid_in_group) // group_size_m

    offs_am = (pid_m * BLOCK_M + tl.arange(0, BLOCK_M)) % M
    offs_bn = (pid_n * BLOCK_N + tl.arange(0, BLOCK_N)) % N
    offs_k = tl.arange(0, BLOCK_K)
    a_ptrs = a_ptr + offs_am[:, None] * stride_am + offs_k[None, :] * stride_ak
    b_ptrs = b_ptr + offs_k[:, None] * stride_bk + offs_bn[None, :] * stride_bn

    acc = tl.zeros((BLOCK_M, BLOCK_N), dtype=tl.float32)
    for kk in range(0, tl.cdiv(K, BLOCK_K)):
        a = tl.load(a_ptrs, mask=offs_k[None, :] < K - kk * BLOCK_K, other=0.0)
        b = tl.load(b_ptrs, mask=offs_k[:, None] < K - kk * BLOCK_K, other=0.0)
        acc = tl.dot(a, b, acc)
        a_ptrs += BLOCK_K * stride_ak
        b_ptrs += BLOCK_K * stride_bk

    c = acc.to(c_ptr.dtype.element_ty)
    offs_cm = pid_m * BLOCK_M + tl.arange(0, BLOCK_M)
    offs_cn = pid_n * BLOCK_N + tl.arange(0, BLOCK_N)
    c_ptrs = c_ptr + offs_cm[:, None] * stride_cm + offs_cn[None, :] * stride_cn
    mask = (offs_cm[:, None] < M) & (offs_cn[None, :] < N)
    tl.store(c_ptrs, c, mask=mask)

# config = {"BLOCK_K": 64, "BLOCK_M": 128, "BLOCK_N": 256, "GROUP_M": 8, "arch": "sm_80", "dtype": "bf16", "num_ctas": 1, "num_stages": 3, "num_warps": 8}
# arch = sm_80


// ===== COMPILED SASS (sm_80) =====

	.target	sm_80

	.elftype	@"ET_EXEC"


//--------------------- .note.nv.tkinfo           --------------------------
	.section	.note.nv.tkinfo,"",@"SHT_NOTE"
	.sectionflags	@"SHF_NOTE_NV_TKINFO"
	.tkinfo
        /*0018*/ 	.word	0x00000002
        /*0030*/ 	.string	""
        /*0030*/ 	.string	"ptxas"
        /*0030*/ 	.string	"Cuda compilation tools, release 13.0, V13.0.88"
        /*0030*/ 	.string	"Build cuda_13.0.r13.0/compiler.36424714_0"
        /*0030*/ 	.string	"-v  -suppress-debug-info  -lineinfo  -arch sm_80 "



//--------------------- .note.nv.cuinfo           --------------------------
	.section	.note.nv.cuinfo,"",@"SHT_NOTE"
	.sectionflags	@"SHF_NOTE_NV_CUINFO"
        /*0018*/ 	.short	0x0002
        /*001a*/ 	.short	0x0050
        /*001c*/ 	.short	0x0082
	.zero		2


//--------------------- .nv.info                  --------------------------
	.section	.nv.info,"",@"SHT_CUDA_INFO"
	.align	4


	//----- nvinfo : EIATTR_REGCOUNT
	.align		4
        /*0000*/ 	.byte	0x04, 0x2f
        /*0002*/ 	.short	(.L_1 - .L_0)
	.align		4
.L_0:
        /*0004*/ 	.word	index@(matmul_kernel)
        /*0008*/ 	.word	0x00000020


	//----- nvinfo : EIATTR_FRAME_SIZE
	.align		4
.L_1:
        /*000c*/ 	.byte	0x04, 0x11
        /*000e*/ 	.short	(.L_3 - .L_2)
	.align		4
.L_2:
        /*0010*/ 	.word	index@(matmul_kernel)
        /*0014*/ 	.word	0x00001028


	//----- nvinfo : EIATTR_MIN_STACK_SIZE
	.align		4
.L_3:
        /*0018*/ 	.byte	0x04, 0x12
        /*001a*/ 	.short	(.L_5 - .L_4)
	.align		4
.L_4:
        /*001c*/ 	.word	index@(matmul_kernel)
        /*0020*/ 	.word	0x00001028
.L_5:


//--------------------- .nv.info.matmul_kernel    --------------------------
	.section	.nv.info.matmul_kernel,"",@"SHT_CUDA_INFO"
	.sectionflags	@""
	.align	4


	//----- nvinfo : EIATTR_CUDA_API_VERSION
	.align		4
        /*0000*/ 	.byte	0x04, 0x37
        /*0002*/ 	.short	(.L_7 - .L_6)
.L_6:
        /*0004*/ 	.word	0x00000082


	//----- nvinfo : EIATTR_SW2861232_WAR
	.align		4
.L_7:
        /*0008*/ 	.byte	0x01, 0x35
	.zero		2


	//----- nvinfo : EIATTR_PARAM_CBANK
	.align		4
        /*000c*/ 	.byte	0x04, 0x0a
        /*000e*/ 	.short	(.L_9 - .L_8)
	.align		4
.L_8:
        /*0010*/ 	.word	index@(.nv.constant0.matmul_kernel)
        /*0014*/ 	.short	0x0160
        /*0016*/ 	.short	0x0050


	//----- nvinfo : EIATTR_CBANK_PARAM_SIZE
	.align		4
.L_9:
        /*0018*/ 	.byte	0x03, 0x19
        /*001a*/ 	.short	0x0050


	//----- nvinfo : EIATTR_KPARAM_INFO
	.align		4
        /*001c*/ 	.byte	0x04, 0x17
        /*001e*/ 	.short	(.L_11 - .L_10)
.L_10:
        /*0020*/ 	.word	0x00000000
        /*0024*/ 	.short	0x000d
        /*0026*/ 	.short	0x0048
        /*0028*/ 	.byte	0x00, 0xf4, 0x21, 0x00


	//----- nvinfo : EIATTR_KPARAM_INFO
	.align		4
.L_11:
        /*002c*/ 	.byte	0x04, 0x17
        /*002e*/ 	.short	(.L_13 - .L_12)
.L_12:
        /*0030*/ 	.word	0x00000000
        /*0034*/ 	.short	0x000c
        /*0036*/ 	.short	0x0040
        /*0038*/ 	.byte	0x00, 0xf4, 0x21, 0x00


	//----- nvinfo : EIATTR_KPARAM_INFO
	.align		4
.L_13:
        /*003c*/ 	.byte	0x04, 0x17
        /*003e*/ 	.short	(.L_15 - .L_14)
.L_14:
        /*0040*/ 	.word	0x00000000
        /*0044*/ 	.short	0x000b
        /*0046*/ 	.short	0x0038
        /*0048*/ 	.byte	0x00, 0xf0, 0x11, 0x00


	//----- nvinfo : EIATTR_KPARAM_INFO
	.align		4
.L_15:
        /*004c*/ 	.byte	0x04, 0x17
        /*004e*/ 	.short	(.L_17 - .L_16)
.L_16:
        /*0050*/ 	.word	0x00000000
        /*0054*/ 	.short	0x000a
        /*0056*/ 	.short	0x0034
        /*0058*/ 	.byte	0x00, 0xf0, 0x11, 0x00


	//----- nvinfo : EIATTR_KPARAM_INFO
	.align		4
.L_17:
        /*005c*/ 	.byte	0x04, 0x17
        /*005e*/ 	.short	(.L_19 - .L_18)
.L_18:
        /*0060*/ 	.word	0x00000000
        /*0064*/ 	.short	0x0009
        /*0066*/ 	.short	0x0030
        /*0068*/ 	.byte	0x00, 0xf0, 0x11, 0x00


	//----- nvinfo : EIATTR_KPARAM_INFO
	.align		4
.L_19:
        /*006c*/ 	.byte	0x04, 0x17
        /*006e*/ 	.short	(.L_21 - .L_20)
.L_20:
        /*0070*/ 	.word	0x00000000
        /*0074*/ 	.short	0x0008
        /*0076*/ 	.short	0x002c
        /*0078*/ 	.byte	0x00, 0xf0, 0x11, 0x00


	//----- nvinfo : EIATTR_KPARAM_INFO
	.align		4
.L_21:
        /*007c*/ 	.byte	0x04, 0x17
        /*007e*/ 	.short	(.L_23 - .L_22)
.L_22:
        /*0080*/ 	.word	0x00000000
        /*0084*/ 	.short	0x0007
        /*0086*/ 	.short	0x0028
        /*0088*/ 	.byte	0x00, 0xf0, 0x11, 0x00


	//----- nvinfo : EIATTR_KPARAM_INFO
	.align		4
.L_23:
        /*008c*/ 	.byte	0x04, 0x17
        /*008e*/ 	.short	(.L_25 - .L_24)
.L_24:
        /*0090*/ 	.word	0x00000000
        /*0094*/ 	.short	0x0006
        /*0096*/ 	.short	0x0024
        /*0098*/ 	.byte	0x00, 0xf0, 0x11, 0x00


	//----- nvinfo : EIATTR_KPARAM_INFO
	.align		4
.L_25:
        /*009c*/ 	.byte	0x04, 0x17
        /*009e*/ 	.short	(.L_27 - .L_26)
.L_26:
        /*00a0*/ 	.word	0x00000000
        /*00a4*/ 	.short	0x0005
        /*00a6*/ 	.short	0x0020
        /*00a8*/ 	.byte	0x00, 0xf0, 0x11, 0x00


	//----- nvinfo : EIATTR_KPARAM_INFO
	.align		4
.L_27:
        /*00ac*/ 	.byte	0x04, 0x17
        /*00ae*/ 	.short	(.L_29 - .L_28)
.L_28:
        /*00b0*/ 	.word	0x00000000
        /*00b4*/ 	.short	0x0004
        /*00b6*/ 	.short	0x001c
        /*00b8*/ 	.byte	0x00, 0xf0, 0x11, 0x00


	//----- nvinfo : EIATTR_KPARAM_INFO
	.align		4
.L_29:
        /*00bc*/ 	.byte	0x04, 0x17
        /*00be*/ 	.short	(.L_31 - .L_30)
.L_30:
        /*00c0*/ 	.word	0x00000000
        /*00c4*/ 	.short	0x0003
        /*00c6*/ 	.short	0x0018
        /*00c8*/ 	.byte	0x00, 0xf0, 0x11, 0x00


	//----- nvinfo : EIATTR_KPARAM_INFO
	.align		4
.L_31:
        /*00cc*/ 	.byte	0x04, 0x17
        /*00ce*/ 	.short	(.L_33 - .L_32)
.L_32:
        /*00d0*/ 	.word	0x00000000
        /*00d4*/ 	.short	0x0002
        /*00d6*/ 	.short	0x0010
        /*00d8*/ 	.byte	0x00, 0xf4, 0x21, 0x00


	//----- nvinfo : EIATTR_KPARAM_INFO
	.align		4
.L_33:
        /*00dc*/ 	.byte	0x04, 0x17
        /*00de*/ 	.short	(.L_35 - .L_34)
.L_34:
        /*00e0*/ 	.word	0x00000000
        /*00e4*/ 	.short	0x0001
        /*00e6*/ 	.short	0x0008
        /*00e8*/ 	.byte	0x00, 0xf4, 0x21, 0x00


	//----- nvinfo : EIATTR_KPARAM_INFO
	.align		4
.L_35:
        /*00ec*/ 	.byte	0x04, 0x17
        /*00ee*/ 	.short	(.L_37 - .L_36)
.L_36:
        /*00f0*/ 	.word	0x00000000
        /*00f4*/ 	.short	0x0000
        /*00f6*/ 	.short	0x0000
        /*00f8*/ 	.byte	0x00, 0xf4, 0x21, 0x00


	//----- nvinfo : EIATTR_MAXREG_COUNT
	.align		4
.L_37:
        /*00fc*/ 	.byte	0x03, 0x1b
        /*00fe*/ 	.short	0x00ff


	//----- nvinfo : EIATTR_NUM_BARRIERS
	.align		4
        /*0100*/ 	.byte	0x02, 0x4c
        /*0102*/ 	.byte	0x01
	.zero		1


	//----- nvinfo : EIATTR_ANNOTATIONS
	.align		4
        /*0104*/ 	.byte	0x04, 0x55
        /*0106*/ 	.short	(.L_39 - .L_38)


	//   ....[0]....
.L_38:
        /*0108*/ 	.word	0x00000001
        /*010c*/ 	.byte	0x00, 0x06, 0x00, 0x00, 0x01, 0x00, 0x00, 0x00, 0x90, 0x06, 0x00, 0x00, 0x01, 0x00, 0x00, 0x00
        /* <DEDUP_REMOVED lines=1637> */
        /*676c*/ 	.byte	0x70, 0xb4, 0x01, 0x00, 0x01, 0x00, 0x00, 0x00, 0x80, 0xb4, 0x01, 0x00


	//----- nvinfo : EIATTR_MERCURY_ISA_VERSION
	.align		4
.L_39:
        /*6778*/ 	.byte	0x03, 0x5f
        /*677a*/ 	.short	0x0000


	//----- nvinfo : EIATTR_EXIT_INSTR_OFFSETS
	.align		4
        /*677c*/ 	.byte	0x04, 0x1c
        /*677e*/ 	.short	(.L_41 - .L_40)


	//   ....[0]....
.L_40:
        /*6780*/ 	.word	0x0001b7d0


	//   ....[1]....
        /*6784*/ 	.word	0x0001b800


	//----- nvinfo : EIATTR_REQNTID
	.align		4
.L_41:
        /*6788*/ 	.byte	0x04, 0x10
        /*678a*/ 	.short	(.L_43 - .L_42)
.L_42:
        /*678c*/ 	.word	0x00000100
        /*6790*/ 	.word	0x00000001
        /*6794*/ 	.word	0x00000001
.L_43:


//--------------------- .nv.callgraph             --------------------------
	.section	.nv.callgraph,"",@"SHT_CUDA_CALLGRAPH"
	.align	4
	.sectionentsize	8
	.align		4
        /*0000*/ 	.word	0x00000000
	.align		4
        /*0004*/ 	.word	0xffffffff
	.align		4
        /*0008*/ 	.word	0x00000000
	.align		4
        /*000c*/ 	.word	0xfffffffe
	.align		4
        /*0010*/ 	.word	0x00000000
	.align		4
        /*0014*/ 	.word	0xfffffffd
	.align		4
        /*0018*/ 	.word	0x00000000
	.align		4
        /*001c*/ 	.word	0xfffffffc


//--------------------- .nv.rel.action            --------------------------
	.section	.nv.rel.action,"",@"SHT_CUDA_RELOCINFO"
	.align	8
	.sectionentsize	8
        /*0000*/ 	.byte	0x73, 0x00, 0x00, 0x00, 0x00, 0x00, 0x00, 0x00, 0x00, 0x00, 0x00, 0x11, 0x25, 0x00, 0x05, 0x36


//--------------------- .nv.constant0.matmul_kernel --------------------------
	.section	.nv.constant0.matmul_kernel,"a",@progbits
	.sectionflags	@""
	.align	4
.nv.constant0.matmul_kernel:
	.zero		432


//--------------------- .text.matmul_kernel       --------------------------
	.section	.text.matmul_kernel,"ax",@progbits
	.sectioninfo	@"SHI_REGISTERS=32"
	.align	128
        .global         matmul_kernel
        .type           matmul_kernel,@function
        .size           matmul_kernel,(.L_x_5 - matmul_kernel)
        .other          matmul_kernel,@"STO_CUDA_ENTRY STV_DEFAULT"
matmul_kernel:
.text.matmul_kernel:
[----:B------:R-:W-:-:S03]  /*0000*/  IMAD.MOV.U32 R1, RZ, RZ, c[0x0][0x28] ;  /* 0x00000a00ff017624 */ /* 0x000fc600078e00ff */
[----:B------:R-:W-:Y:S01]  /*0010*/  IMAD.MOV.U32 R0, RZ, RZ, c[0x0][0x17c] ;  /* 0x00005f00ff007624 */ /* 0x000fe200078e00ff */
[----:B------:R-:W0:Y:S01]  /*0020*/  S2R R12, SR_TID.X ;  /* 0x00000000000c7919 */ /* 0x000e220000002100 */
[----:B------:R-:W-:Y:S01]  /*0030*/  IADD3 R1, R1, -0x1028, RZ ;  /* 0xffffefd801017810 */ /* 0x000fe20007ffe0ff */
[----:B------:R-:W-:Y:S02]  /*0040*/  ULDC UR4, c[0x0][0x180] ;  /* 0x0000600000047ab9 */ /* 0x000fe40000000800 */
[----:B------:R-:W-:Y:S01]  /*0050*/  IADD3 R0, R0, 0xff, RZ ;  /* 0x000000ff00007810 */ /* 0x000fe20007ffe0ff */
[----:B------:R-:W-:-:S03]  /*0060*/  ULDC.64 UR6, c[0x0][0x118] ;  /* 0x0000460000067ab9 */ /* 0x000fc60000000a00 */
[----:B------:R-:W-:-:S04]  /*0070*/  SHF.R.S32.HI R3, RZ, 0x1f, R0 ;  /* 0x0000001fff037819 */ /* 0x000fc80000011400 */
[----:B------:R-:W-:-:S04]  /*0080*/  LEA.HI R3, R3, R0, RZ, 0x8 ;  /* 0x0000000003037211 */ /* 0x000fc800078f40ff */
[----:B------:R-:W-:Y:S02]  /*0090*/  SHF.R.S32.HI R0, RZ, 0x8, R3 ;  /* 0x00000008ff007819 */ /* 0x000fe40000011403 */
[----:B------:R-:W1:Y:S03]  /*00a0*/  S2R R3, SR_CTAID.X ;  /* 0x0000000000037919 */ /* 0x000e660000002500 */
[----:B------:R-:W-:Y:S01]  /*00b0*/  IMAD.SHL.U32 R0, R0, 0x8, RZ ;  /* 0x0000000800007824 */ /* 0x000fe200078e00ff */
[----:B0-----:R-:W-:-:S04]  /*00c0*/  LOP3.LUT R29, R12, 0x80, RZ, 0xc0, !PT ;  /* 0x000000800c1d7812 */ /* 0x001fc800078ec0ff */
[-C--:B------:R-:W-:Y:S02]  /*00d0*/  IABS R7, R0.reuse ;  /* 0x0000000000077213 */ /* 0x080fe40000000000 */
[----:B------:R-:W-:Y:S02]  /*00e0*/  IABS R10, R0 ;  /* 0x00000000000a7213 */ /* 0x000fe40000000000 */
[----:B------:R-:W0:Y:S01]  /*00f0*/  I2F.RP R2, R7 ;  /* 0x0000000700027306 */ /* 0x000e220000209400 */
[----:B-1----:R-:W-:-:S07]  /*0100*/  IABS R8, R3 ;  /* 0x0000000300087213 */ /* 0x002fce0000000000 */
[----:B0-----:R-:W0:Y:S02]  /*0110*/  MUFU.RCP R2, R2 ;  /* 0x0000000200027308 */ /* 0x001e240000001000 */
[----:B0-----:R-:W-:Y:S01]  /*0120*/  IADD3 R4, R2, 0xffffffe, RZ ;  /* 0x0ffffffe02047810 */ /* 0x001fe20007ffe0ff */
[----:B------:R-:W-:-:S05]  /*0130*/  IMAD.MOV R2, RZ, RZ, -R10 ;  /* 0x000000ffff027224 */ /* 0x000fca00078e0a0a */
[----:B------:R0:W1:Y:S02]  /*0140*/  F2I.FTZ.U32.TRUNC.NTZ R5, R4 ;  /* 0x0000000400057305 */ /* 0x000064000021f000 */
[----:B0-----:R-:W-:Y:S02]  /*0150*/  IMAD.MOV.U32 R4, RZ, RZ, RZ ;  /* 0x000000ffff047224 */ /* 0x001fe400078e00ff */
[----:B-1----:R-:W-:-:S04]  /*0160*/  IMAD.MOV R6, RZ, RZ, -R5 ;  /* 0x000000ffff067224 */ /* 0x002fc800078e0a05 */
[----:B------:R-:W-:Y:S02]  /*0170*/  IMAD R9, R6, R7, RZ ;  /* 0x0000000706097224 */ /* 0x000fe400078e02ff */
[----:B------:R-:W-:Y:S02]  /*0180*/  IMAD.MOV.U32 R6, RZ, RZ, R8 ;  /* 0x000000ffff067224 */ /* 0x000fe400078e0008 */
[----:B------:R-:W-:-:S06]  /*0190*/  IMAD.HI.U32 R5, R5, R9, R4 ;  /* 0x0000000905057227 */ /* 0x000fcc00078e0004 */
[----:B------:R-:W-:-:S04]  /*01a0*/  IMAD.HI.U32 R5, R5, R6, RZ ;  /* 0x0000000605057227 */ /* 0x000fc800078e00ff */
[----:B------:R-:W-:-:S05]  /*01b0*/  IMAD R2, R5, R2, R6 ;  /* 0x0000000205027224 */ /* 0x000fca00078e0206 */
[----:B------:R-:W-:-:S13]  /*01c0*/  ISETP.GT.U32.AND P1, PT, R7, R2, PT ;  /* 0x000000020700720c */ /* 0x000fda0003f24070 */
[----:B------:R-:W-:Y:S01]  /*01d0*/  @!P1 IMAD.IADD R2, R2, 0x1, -R7 ;  /* 0x0000000102029824 */ /* 0x000fe200078e0a07 */
[----:B------:R-:W-:Y:S02]  /*01e0*/  @!P1 IADD3 R5, R5, 0x1, RZ ;  /* 0x0000000105059810 */ /* 0x000fe40007ffe0ff */
[----:B------:R-:W-:Y:S02]  /*01f0*/  ISETP.NE.AND P1, PT, R0, RZ, PT ;  /* 0x000000ff0000720c */ /* 0x000fe40003f25270 */
[----:B------:R-:W-:Y:S02]  /*0200*/  ISETP.GE.U32.AND P0, PT, R2, R7, PT ;  /* 0x000000070200720c */ /* 0x000fe40003f06070 */
[----:B------:R-:W-:-:S04]  /*0210*/  LOP3.LUT R2, R3, R0, RZ, 0x3c, !PT ;  /* 0x0000000003027212 */ /* 0x000fc800078e3cff */
[----:B------:R-:W-:Y:S01]  /*0220*/  ISETP.GE.AND P2, PT, R2, RZ, PT ;  /* 0x000000ff0200720c */ /* 0x000fe20003f46270 */
[----:B------:R-:W-:-:S05]  /*0230*/  IMAD.MOV.U32 R2, RZ, RZ, c[0x0][0x178] ;  /* 0x00005e00ff027624 */ /* 0x000fca00078e00ff */
[----:B------:R-:W-:Y:S02]  /*0240*/  IADD3 R2, R2, 0x7f, RZ ;  /* 0x0000007f02027810 */ /* 0x000fe40007ffe0ff */
[----:B------:R-:W-:-:S05]  /*0250*/  @P0 IADD3 R5, R5, 0x1, RZ ;  /* 0x0000000105050810 */ /* 0x000fca0007ffe0ff */
[----:B------:R-:W-:Y:S01]  /*0260*/  IMAD.MOV.U32 R6, RZ, RZ, R5 ;  /* 0x000000ffff067224 */ /* 0x000fe200078e0005 */
[----:B------:R-:W-:-:S03]  /*0270*/  SHF.R.S32.HI R5, RZ, 0x1f, R2 ;  /* 0x0000001fff057819 */ /* 0x000fc60000011402 */
[----:B------:R-:W-:Y:S01]  /*0280*/  @!P2 IMAD.MOV R6, RZ, RZ, -R6 ;  /* 0x000000ffff06a224 */ /* 0x000fe200078e0a06 */
[----:B------:R-:W-:Y:S02]  /*0290*/  @!P1 LOP3.LUT R6, RZ, R0, RZ, 0x33, !PT ;  /* 0x00000000ff069212 */ /* 0x000fe400078e33ff */
[----:B------:R-:W-:-:S03]  /*02a0*/  LEA.HI R5, R5, R2, RZ, 0x7 ;  /* 0x0000000205057211 */ /* 0x000fc600078f38ff */
[----:B------:R-:W-:Y:S02]  /*02b0*/  IMAD.SHL.U32 R4, R6, 0x8, RZ ;  /* 0x0000000806047824 */ /* 0x000fe400078e00ff */
[----:B------:R-:W-:-:S03]  /*02c0*/  IMAD.MOV R6, RZ, RZ, -R6 ;  /* 0x000000ffff067224 */ /* 0x000fc600078e0a06 */
[----:B------:R-:W-:Y:S01]  /*02d0*/  LEA.HI.SX32 R5, R5, -R4, 0x19 ;  /* 0x8000000405057211 */ /* 0x000fe200078fcaff */
[----:B------:R-:W-:Y:S02]  /*02e0*/  IMAD R11, R0, R6, R3 ;  /* 0x00000006000b7224 */ /* 0x000fe400078e0203 */
[----:B------:R-:W-:Y:S01]  /*02f0*/  IMAD.MOV.U32 R6, RZ, RZ, RZ ;  /* 0x000000ffff067224 */ /* 0x000fe200078e00ff */
[----:B------:R-:W-:-:S04]  /*0300*/  IMNMX R8, R5, 0x8, PT ;  /* 0x0000000805087817 */ /* 0x000fc80003800200 */
[----:B------:R-:W-:-:S04]  /*0310*/  IABS R5, R8 ;  /* 0x0000000800057213 */ /* 0x000fc80000000000 */
[----:B------:R-:W0:Y:S08]  /*0320*/  I2F.RP R2, R5 ;  /* 0x0000000500027306 */ /* 0x000e300000209400 */
[----:B0-----:R-:W0:Y:S02]  /*0330*/  MUFU.RCP R2, R2 ;  /* 0x0000000200027308 */ /* 0x001e240000001000 */
[----:B0-----:R-:W-:-:S06]  /*0340*/  IADD3 R7, R2, 0xffffffe, RZ ;  /* 0x0ffffffe02077810 */ /* 0x001fcc0007ffe0ff */
[----:B------:R-:W0:Y:S02]  /*0350*/  F2I.FTZ.U32.TRUNC.NTZ R7, R7 ;  /* 0x0000000700077305 */ /* 0x000e24000021f000 */
[----:B0-----:R-:W-:-:S04]  /*0360*/  IMAD.MOV R9, RZ, RZ, -R7 ;  /* 0x000000ffff097224 */ /* 0x001fc800078e0a07 */
[----:B------:R-:W-:Y:S01]  /*0370*/  IMAD.MOV.U32 R0, RZ, RZ, R9 ;  /* 0x000000ffff007224 */ /* 0x000fe200078e0009 */
[----:B------:R-:W-:-:S03]  /*0380*/  IABS R9, R11 ;  /* 0x0000000b00097213 */ /* 0x000fc60000000000 */
[----:B------:R-:W-:Y:S01]  /*0390*/  IMAD R3, R0, R5, RZ ;  /* 0x0000000500037224 */ /* 0x000fe200078e02ff */
[----:B------:R-:W-:-:S03]  /*03a0*/  IABS R0, R8 ;  /* 0x0000000800007213 */ /* 0x000fc60000000000 */
[----:B------:R-:W-:Y:S01]  /*03b0*/  IMAD.HI.U32 R6, R7, R3, R6 ;  /* 0x0000000307067227 */ /* 0x000fe200078e0006 */
[----:B------:R-:W-:-:S03]  /*03c0*/  LOP3.LUT R7, R12, 0x7f, RZ, 0xc0, !PT ;  /* 0x0000007f0c077812 */ /* 0x000fc600078ec0ff */
[----:B------:R-:W-:Y:S02]  /*03d0*/  IMAD.MOV R0, RZ, RZ, -R0 ;  /* 0x000000ffff007224 */ /* 0x000fe400078e0a00 */
[----:B------:R-:W-:-:S04]  /*03e0*/  IMAD.HI.U32 R2, R6, R9, RZ ;  /* 0x0000000906027227 */ /* 0x000fc800078e00ff */
[----:B------:R-:W-:Y:S02]  /*03f0*/  IMAD R0, R2, R0, R9 ;  /* 0x0000000002007224 */ /* 0x000fe400078e0209 */
[----:B------:R-:W-:-:S03]  /*0400*/  IMAD.MOV.U32 R6, RZ, RZ, c[0x0][0x180] ;  /* 0x00006000ff067624 */ /* 0x000fc600078e00ff */
[----:B------:R-:W-:Y:S02]  /*0410*/  ISETP.GT.U32.AND P1, PT, R5, R0, PT ;  /* 0x000000000500720c */ /* 0x000fe40003f24070 */
[----:B------:R-:W-:-:S11]  /*0420*/  IADD3 R6, R6, 0x3f, RZ ;  /* 0x0000003f06067810 */ /* 0x000fd60007ffe0ff */
[----:B------:R-:W-:Y:S01]  /*0430*/  @!P1 IMAD.IADD R0, R0, 0x1, -R5 ;  /* 0x0000000100009824 */ /* 0x000fe200078e0a05 */
[----:B------:R-:W-:Y:S02]  /*0440*/  @!P1 IADD3 R2, R2, 0x1, RZ ;  /* 0x0000000102029810 */ /* 0x000fe40007ffe0ff */
[----:B------:R-:W-:Y:S02]  /*0450*/  ISETP.NE.AND P1, PT, R8, RZ, PT ;  /* 0x000000ff0800720c */ /* 0x000fe40003f25270 */
[----:B------:R-:W-:Y:S02]  /*0460*/  ISETP.GE.U32.AND P0, PT, R0, R5, PT ;  /* 0x000000050000720c */ /* 0x000fe40003f06070 */
[----:B------:R-:W-:Y:S02]  /*0470*/  LOP3.LUT R0, R11, R8, RZ, 0x3c, !PT ;  /* 0x000000080b007212 */ /* 0x000fe400078e3cff */
[----:B------:R-:W-:Y:S02]  /*0480*/  SHF.R.U32.HI R5, RZ, 0x7, R12 ;  /* 0x00000007ff057819 */ /* 0x000fe4000001160c */
[----:B------:R-:W-:-:S02]  /*0490*/  ISETP.GE.AND P2, PT, R0, RZ, PT ;  /* 0x000000ff0000720c */ /* 0x000fc40003f46270 */
[----:B------:R-:W-:-:S04]  /*04a0*/  SGXT.U32 R13, R5, 0x1 ;  /* 0x00000001050d781a */ /* 0x000fc80000000000 */
[C---:B------:R-:W-:Y:S02]  /*04b0*/  LOP3.LUT R5, R13.reuse, 0x6, RZ, 0xfc, !PT ;  /* 0x000000060d057812 */ /* 0x040fe400078efcff */
[----:B------:R-:W-:Y:S02]  /*04c0*/  @P0 IADD3 R2, R2, 0x1, RZ ;  /* 0x0000000102020810 */ /* 0x000fe40007ffe0ff */
[----:B------:R-:W-:Y:S02]  /*04d0*/  ISETP.GT.AND P0, PT, R6, 0x3f, PT ;  /* 0x0000003f0600780c */ /* 0x000fe40003f04270 */
[C---:B------:R-:W-:Y:S01]  /*04e0*/  LOP3.LUT R5, R13.reuse, 0xc, RZ, 0xfc, !PT ;  /* 0x0000000c0d057812 */ /* 0x040fe200078efcff */
[----:B------:R-:W-:Y:S01]  /*04f0*/  @!P2 IMAD.MOV R2, RZ, RZ, -R2 ;  /* 0x000000ffff02a224 */ /* 0x000fe200078e0a02 */
[----:B------:R-:W-:Y:S02]  /*0500*/  @!P1 LOP3.LUT R2, RZ, R8, RZ, 0x33, !PT ;  /* 0x00000008ff029212 */ /* 0x000fe400078e33ff */
[----:B------:R-:W-:-:S02]  /*0510*/  LOP3.LUT R5, R13, 0x12, RZ, 0xfc, !PT ;  /* 0x000000120d057812 */ /* 0x000fc400078efcff */
[C---:B------:R-:W-:Y:S01]  /*0520*/  LOP3.LUT R5, R13.reuse, 0x18, RZ, 0xfc, !PT ;  /* 0x000000180d057812 */ /* 0x040fe200078efcff */
[----:B------:R-:W-:Y:S01]  /*0530*/  IMAD.MOV R3, RZ, RZ, -R2 ;  /* 0x000000ffff037224 */ /* 0x000fe200078e0a02 */
[C---:B------:R-:W-:Y:S02]  /*0540*/  LOP3.LUT R5, R13.reuse, 0x1e, RZ, 0xfc, !PT ;  /* 0x0000001e0d057812 */ /* 0x040fe400078efcff */
[C---:B------:R-:W-:Y:S01]  /*0550*/  LOP3.LUT R5, R13.reuse, 0x24, RZ, 0xfc, !PT ;  /* 0x000000240d057812 */ /* 0x040fe200078efcff */
[----:B------:R-:W-:Y:S01]  /*0560*/  IMAD R3, R8, R3, R11 ;  /* 0x0000000308037224 */ /* 0x000fe200078e020b */
[C---:B------:R-:W-:Y:S02]  /*0570*/  LOP3.LUT R5, R13.reuse, 0x2a, RZ, 0xfc, !PT ;  /* 0x0000002a0d057812 */ /* 0x040fe400078efcff */
[C---:B------:R-:W-:Y:S01]  /*0580*/  LOP3.LUT R5, R13.reuse, 0x30, RZ, 0xfc, !PT ;  /* 0x000000300d057812 */ /* 0x040fe200078efcff */
[----:B------:R-:W-:Y:S01]  /*0590*/  IMAD.IADD R0, R4, 0x1, R3 ;  /* 0x0000000104007824 */ /* 0x000fe200078e0203 */
[----:B------:R-:W-:-:S02]  /*05a0*/  LOP3.LUT R3, R13, 0x4, RZ, 0xfc, !PT ;  /* 0x000000040d037812 */ /* 0x000fc400078efcff */
[C---:B------:R-:W-:Y:S01]  /*05b0*/  LOP3.LUT R3, R13.reuse, 0xa, RZ, 0xfc, !PT ;  /* 0x0000000a0d037812 */ /* 0x040fe200078efcff */
[----:B------:R-:W-:Y:S01]  /*05c0*/  IMAD R28, R0, 0x80, R7 ;  /* 0x00000080001c7824 */ /* 0x000fe200078e0207 */
[C---:B------:R-:W-:Y:S02]  /*05d0*/  LOP3.LUT R3, R13.reuse, 0x10, RZ, 0xfc, !PT ;  /* 0x000000100d037812 */ /* 0x040fe400078efcff */
[C---:B------:R-:W-:Y:S02]  /*05e0*/  LOP3.LUT R3, R13.reuse, 0x16, RZ, 0xfc, !PT ;  /* 0x000000160d037812 */ /* 0x040fe400078efcff */
[C---:B------:R-:W-:Y:S01]  /*05f0*/  LOP3.LUT R3, R13.reuse, 0x1c, RZ, 0xfc, !PT ;  /* 0x0000001c0d037812 */ /* 0x040fe200078efcff */
[----:B------:R0:W-:Y:S01]  /*0600*/  STL [R1+0x594], R28 ;  /* 0x0005941c01007387 */ /* 0x0001e20000100800 */
[C---:B------:R-:W-:Y:S02]  /*0610*/  LOP3.LUT R3, R13.reuse, 0x22, RZ, 0xfc, !PT ;  /* 0x000000220d037812 */ /* 0x040fe400078efcff */
[----:B------:R-:W-:-:S02]  /*0620*/  LOP3.LUT R3, R13, 0x28, RZ, 0xfc, !PT ;  /* 0x000000280d037812 */ /* 0x000fc400078efcff */
[C---:B------:R-:W-:Y:S02]  /*0630*/  LOP3.LUT R3, R13.reuse, 0x2e, RZ, 0xfc, !PT ;  /* 0x0000002e0d037812 */ /* 0x040fe400078efcff */
[C---:B------:R-:W-:Y:S02]  /*0640*/  LOP3.LUT R3, R13.reuse, 0x34, RZ, 0xfc, !PT ;  /* 0x000000340d037812 */ /* 0x040fe400078efcff */
[C---:B------:R-:W-:Y:S01]  /*0650*/  LOP3.LUT R3, R13.reuse, 0x3a, RZ, 0xfc, !PT ;  /* 0x0000003a0d037812 */ /* 0x040fe200078efcff */
[----:B------:R-:W-:Y:S01]  /*0660*/  IMAD.SHL.U32 R3, R2, 0x100, RZ ;  /* 0x0000010002037824 */ /* 0x000fe200078e00ff */
[C---:B------:R-:W-:Y:S02]  /*0670*/  LOP3.LUT R4, R13.reuse, 0x2, RZ, 0xfc, !PT ;  /* 0x000000020d047812 */ /* 0x040fe400078efcff */
[C---:B------:R-:W-:Y:S02]  /*0680*/  LOP3.LUT R4, R13.reuse, 0x8, RZ, 0xfc, !PT ;  /* 0x000000080d047812 */ /* 0x040fe400078efcff */
[----:B------:R0:W-:Y:S01]  /*0690*/  STL [R1+0x374], R3 ;  /* 0x0003740301007387 */ /* 0x0001e20000100800 */
[----:B------:R-:W-:-:S02]  /*06a0*/  LOP3.LUT R4, R13, 0xe, RZ, 0xfc, !PT ;  /* 0x0000000e0d047812 */ /* 0x000fc400078efcff */
[C---:B------:R-:W-:Y:S02]  /*06b0*/  LOP3.LUT R4, R13.reuse, 0x14, RZ, 0xfc, !PT ;  /* 0x000000140d047812 */ /* 0x040fe400078efcff */
[C---:B------:R-:W-:Y:S02]  /*06c0*/  LOP3.LUT R4, R13.reuse, 0x1a, RZ, 0xfc, !PT ;  /* 0x0000001a0d047812 */ /* 0x040fe400078efcff */
[C---:B------:R-:W-:Y:S02]  /*06d0*/  LOP3.LUT R4, R13.reuse, 0x20, RZ, 0xfc, !PT ;  /* 0x000000200d047812 */ /* 0x040fe400078efcff */
[C---:B------:R-:W-:Y:S02]  /*06e0*/  LOP3.LUT R4, R13.reuse, 0x26, RZ, 0xfc, !PT ;  /* 0x000000260d047812 */ /* 0x040fe400078efcff */
[C---:B------:R-:W-:Y:S02]  /*06f0*/  LOP3.LUT R4, R13.reuse, 0x2c, RZ, 0xfc, !PT ;  /* 0x0000002c0d047812 */ /* 0x040fe400078efcff */
[----:B------:R-:W-:-:S02]  /*0700*/  LOP3.LUT R4, R13, 0x32, RZ, 0xfc, !PT ;  /* 0x000000320d047812 */ /* 0x000fc400078efcff */
[C---:B------:R-:W-:Y:S02]  /*0710*/  LOP3.LUT R5, R13.reuse, 0x36, RZ, 0xfc, !PT ;  /* 0x000000360d057812 */ /* 0x040fe400078efcff */
[C---:B------:R-:W-:Y:S02]  /*0720*/  LOP3.LUT R4, R13.reuse, 0x38, RZ, 0xfc, !PT ;  /* 0x000000380d047812 */ /* 0x040fe400078efcff */
[C---:B------:R-:W-:Y:S02]  /*0730*/  LOP3.LUT R5, R13.reuse, 0x3c, RZ, 0xfc, !PT ;  /* 0x0000003c0d057812 */ /* 0x040fe400078efcff */
[----:B------:R-:W-:Y:S01]  /*0740*/  LOP3.LUT R4, R13, 0x3e, RZ, 0xfc, !PT ;  /* 0x0000003e0d047812 */ /* 0x000fe200078efcff */
[----:B------:R-:W-:Y:S05]  /*0750*/  @P0 BRA `(.L_x_0) ;  /* 0x0000039000000947 */ /* 0x000fea0003800000 */
[C---:B0-----:R-:W-:Y:S01]  /*0760*/  IMAD.SHL.U32 R2, R12.reuse, 0x80, RZ ;  /* 0x000000800c027824 */ /* 0x041fe200078e00ff */
[----:B------:R-:W-:Y:S01]  /*0770*/  CS2R R24, SRZ ;  /* 0x0000000000187805 */ /* 0x000fe2000001ff00 */
[----:B------:R-:W-:Y:S01]  /*0780*/  IMAD.SHL.U32 R0, R12, 0x20, RZ ;  /* 0x000000200c007824 */ /* 0x000fe200078e00ff */
[----:B------:R-:W-:Y:S01]  /*0790*/  CS2R R26, SRZ ;  /* 0x00000000001a7805 */ /* 0x000fe2000001ff00 */
[----:B------:R-:W-:Y:S01]  /*07a0*/  CS2R R20, SRZ ;  /* 0x0000000000147805 */ /* 0x000fe2000001ff00 */
[----:B------:R0:W-:Y:S01]  /*07b0*/  STL [R1+0x598], R2 ;  /* 0x0005980201007387 */ /* 0x0001e20000100800 */
[----:B------:R-:W-:Y:S01]  /*07c0*/  CS2R R22, SRZ ;  /* 0x0000000000167805 */ /* 0x000fe2000001ff00 */
[----:B------:R-:W-:Y:S01]  /*07d0*/  CS2R R16, SRZ ;  /* 0x0000000000107805 */ /* 0x000fe2000001ff00 */
[----:B------:R-:W-:Y:S01]  /*07e0*/  CS2R R18, SRZ ;  /* 0x0000000000127805 */ /* 0x000fe2000001ff00 */
[----:B------:R0:W-:Y:S01]  /*07f0*/  STL [R1+0x59c], R0 ;  /* 0x00059c0001007387 */ /* 0x0001e20000100800 */
[----:B------:R-:W-:Y:S01]  /*0800*/  CS2R R12, SRZ ;  /* 0x00000000000c7805 */ /* 0x000fe2000001ff00 */
[----:B------:R-:W-:Y:S01]  /*0810*/  CS2R R14, SRZ ;  /* 0x00000000000e7805 */ /* 0x000fe2000001ff00 */
[----:B------:R-:W-:Y:S01]  /*0820*/  CS2R R8, SRZ ;  /* 0x0000000000087805 */ /* 0x000fe2000001ff00 */
[----:B------:R0:W-:Y:S01]  /*0830*/  STL [R1], RZ ;  /* 0x000000ff01007387 */ /* 0x0001e20000100800 */
[----:B------:R-:W-:Y:S01]  /*0840*/  CS2R R10, SRZ ;  /* 0x00000000000a7805 */ /* 0x000fe2000001ff00 */
[----:B------:R-:W-:Y:S01]  /*0850*/  CS2R R4, SRZ ;  /* 0x0000000000047805 */ /* 0x000fe2000001ff00 */
[----:B------:R-:W-:Y:S01]  /*0860*/  CS2R R6, SRZ ;  /* 0x0000000000067805 */ /* 0x000fe2000001ff00 */
[----:B------:R0:W-:Y:S04]  /*0870*/  STL [R1+0x4], RZ ;  /* 0x000004ff01007387 */ /* 0x0001e80000100800 */
        /* <DEDUP_REMOVED lines=37> */
[----:B------:R0:W-:Y:S01]  /*0ad0*/  STL [R1+0x9c], RZ ;  /* 0x00009cff01007387 */ /* 0x0001e20000100800 */
[----:B------:R-:W-:Y:S05]  /*0ae0*/  BRA `(.L_x_1) ;  /* 0x00015c2000007947 */ /* 0x000fea0003800000 */
.L_x_0:
[----:B0-----:R-:W-:Y:S01]  /*0af0*/  IABS R10, c[0x0][0x17c] ;  /* 0x00005f00000a7a13 */ /* 0x001fe20000000000 */
[----:B------:R-:W0:Y:S01]  /*0b00*/  S2R R9, SR_TID.X ;  /* 0x0000000000097919 */ /* 0x000e220000002100 */
[----:B------:R-:W-:Y:S01]  /*0b10*/  IMAD.MOV.U32 R5, RZ, RZ, R3 ;  /* 0x000000ffff057224 */ /* 0x000fe200078e0003 */
[----:B------:R-:W-:Y:S01]  /*0b20*/  ISETP.NE.U32.AND P0, PT, R29, RZ, PT ;  /* 0x000000ff1d00720c */ /* 0x000fe20003f05070 */
[----:B------:R-:W1:Y:S01]  /*0b30*/  I2F.RP R0, R10 ;  /* 0x0000000a00007306 */ /* 0x000e620000209400 */
[----:B------:R-:W-:-:S02]  /*0b40*/  IMAD.MOV.U32 R2, RZ, RZ, RZ ;  /* 0x000000ffff027224 */ /* 0x000fc400078e00ff */
[----:B------:R-:W-:Y:S01]  /*0b50*/  IMAD.SHL.U32 R8, R7, 0x2, RZ ;  /* 0x0000000207087824 */ /* 0x000fe200078e00ff */
[----:B------:R-:W-:-:S04]  /*0b60*/  SHF.R.S32.HI R7, RZ, 0x1f, R6 ;  /* 0x0000001fff077819 */ /* 0x000fc80000011406 */
[----:B------:R-:W-:-:S05]  /*0b70*/  LEA.HI R6, R7, R6, RZ, 0x6 ;  /* 0x0000000607067211 */ /* 0x000fca00078f30ff */
[----:B------:R2:W-:Y:S01]  /*0b80*/  STL [R1+0x154], R6 ;  /* 0x0001540601007387 */ /* 0x0005e20000100800 */
[----:B-1----:R-:W1:Y:S01]  /*0b90*/  MUFU.RCP R0, R0 ;  /* 0x0000000000007308 */ /* 0x002e620000001000 */
[----:B0-----:R-:W-:Y:S02]  /*0ba0*/  SHF.R.U32.HI R4, RZ, 0x6, R9 ;  /* 0x00000006ff047819 */ /* 0x001fe40000011609 */
[C---:B------:R-:W-:Y:S02]  /*0bb0*/  LOP3.LUT R29, R9.reuse, 0xc0, RZ, 0xc0, !PT ;  /* 0x000000c0091d7812 */ /* 0x040fe400078ec0ff */
[----:B------:R-:W-:Y:S02]  /*0bc0*/  SGXT.U32 R4, R4, 0x2 ;  /* 0x000000020404781a */ /* 0x000fe40000000000 */
[----:B------:R-:W-:Y:S02]  /*0bd0*/  LOP3.LUT R9, R9, 0xff, RZ, 0xc0, !PT ;  /* 0x000000ff09097812 */ /* 0x000fe400078ec0ff */
[----:B------:R-:W-:-:S02]  /*0be0*/  LOP3.LUT R4, R5, R4, RZ, 0xfc, !PT ;  /* 0x0000000405047212 */ /* 0x000fc400078efcff */
[----:B------:R-:W-:Y:S01]  /*0bf0*/  SHF.R.U32.HI R29, RZ, 0x2, R29 ;  /* 0x00000002ff1d7819 */ /* 0x000fe2000001161d */
[----:B------:R-:W-:Y:S01]  /*0c00*/  IMAD.SHL.U32 R9, R9, 0x2, RZ ;  /* 0x0000000209097824 */ /* 0x000fe200078e00ff */
[----:B-1----:R-:W-:Y:S02]  /*0c10*/  IADD3 R0, R0, 0xffffffe, RZ ;  /* 0x0ffffffe00007810 */ /* 0x002fe40007ffe0ff */
[C---:B------:R-:W-:Y:S02]  /*0c20*/  LOP3.LUT R5, R4.reuse, 0xfc, RZ, 0xfc, !PT ;  /* 0x000000fc04057812 */ /* 0x040fe400078efcff */
[----:B------:R-:W0:Y:S01]  /*0c30*/  F2I.FTZ.U32.TRUNC.NTZ R3, R0 ;  /* 0x0000000000037305 */ /* 0x000e22000021f000 */
[----:B------:R-:W-:Y:S02]  /*0c40*/  LOP3.LUT R11, R4, 0xf8, RZ, 0xfc, !PT ;  /* 0x000000f8040b7812 */ /* 0x000fe400078efcff */
[----:B------:R-:W-:Y:S02]  /*0c50*/  IABS R13, R5 ;  /* 0x00000005000d7213 */ /* 0x000fe40000000000 */
[----:B------:R-:W-:-:S02]  /*0c60*/  IABS R12, R11 ;  /* 0x0000000b000c7213 */ /* 0x000fc40000000000 */
[----:B------:R-:W-:Y:S02]  /*0c70*/  LOP3.LUT R29, R9, R29, RZ, 0x3c, !PT ;  /* 0x0000001d091d7212 */ /* 0x000fe400078e3cff */
[----:B------:R-:W-:Y:S02]  /*0c80*/  ISETP.GE.AND P3, PT, R5, RZ, PT ;  /* 0x000000ff0500720c */ /* 0x000fe40003f66270 */
[C---:B------:R-:W-:Y:S02]  /*0c90*/  LOP3.LUT R19, R4.reuse, 0x94, RZ, 0xfc, !PT ;  /* 0x0000009404137812 */ /* 0x040fe400078efcff */
[----:B------:R-:W-:Y:S01]  /*0ca0*/  LOP3.LUT R24, R4, 0x28, RZ, 0xfc, !PT ;  /* 0x0000002804187812 */ /* 0x000fe200078efcff */
[----:B0-----:R-:W-:-:S04]  /*0cb0*/  IMAD.MOV R0, RZ, RZ, -R3 ;  /* 0x000000ffff007224 */ /* 0x001fc800078e0a03 */
[----:B------:R-:W-:-:S04]  /*0cc0*/  IMAD R0, R0, R10, RZ ;  /* 0x0000000a00007224 */ /* 0x000fc800078e02ff */
[----:B------:R-:W-:Y:S01]  /*0cd0*/  IMAD.HI.U32 R3, R3, R0, R2 ;  /* 0x0000000003037227 */ /* 0x000fe200078e0002 */
[----:B------:R-:W-:-:S04]  /*0ce0*/  SEL R2, RZ, 0x110, !P0 ;  /* 0x00000110ff027807 */ /* 0x000fc80004000000 */
[----:B------:R-:W-:Y:S01]  /*0cf0*/  LOP3.LUT R2, R2, R8, RZ, 0x3c, !PT ;  /* 0x0000000802027212 */ /* 0x000fe200078e3cff */
[----:B------:R-:W-:Y:S01]  /*0d00*/  IMAD.HI.U32 R0, R3, R13, RZ ;  /* 0x0000000d03007227 */ /* 0x000fe200078e00ff */
[----:B------:R-:W-:-:S03]  /*0d10*/  LOP3.LUT R8, R4, 0xf4, RZ, 0xfc, !PT ;  /* 0x000000f404087812 */ /* 0x000fc600078efcff */
[----:B------:R-:W-:Y:S01]  /*0d20*/  IMAD.MOV R0, RZ, RZ, -R0 ;  /* 0x000000ffff007224 */ /* 0x000fe200078e0a00 */
[----:B------:R0:W-:Y:S01]  /*0d30*/  STL [R1+0x330], R2 ;  /* 0x0003300201007387 */ /* 0x0001e20000100800 */
[C---:B--2---:R-:W-:Y:S01]  /*0d40*/  IMAD.HI.U32 R6, R3.reuse, R12, RZ ;  /* 0x0000000c03067227 */ /* 0x044fe200078e00ff */
[----:B------:R-:W-:Y:S02]  /*0d50*/  ISETP.GE.AND P4, PT, R8, RZ, PT ;  /* 0x000000ff0800720c */ /* 0x000fe40003f86270 */
[----:B------:R-:W-:Y:S01]  /*0d60*/  STL [R1+0x69c], R29 ;  /* 0x00069c1d01007387 */ /* 0x000fe20000100800 */
[----:B------:R-:W-:Y:S01]  /*0d70*/  IMAD R13, R10, R0, R13 ;  /* 0x000000000a0d7224 */ /* 0x000fe200078e020d */
[----:B------:R-:W-:Y:S01]  /*0d80*/  IABS R0, R8 ;  /* 0x0000000800007213 */ /* 0x000fe20000000000 */
[----:B------:R-:W-:Y:S01]  /*0d90*/  IMAD.MOV R6, RZ, RZ, -R6 ;  /* 0x000000ffff067224 */ /* 0x000fe200078e0a06 */
[----:B------:R-:W-:Y:S02]  /*0da0*/  LOP3.LUT R8, R4, 0xe8, RZ, 0xfc, !PT ;  /* 0x000000e804087812 */ /* 0x000fe400078efcff */
[C---:B------:R-:W-:Y:S01]  /*0db0*/  ISETP.GT.U32.AND P0, PT, R10.reuse, R13, PT ;  /* 0x0000000d0a00720c */ /* 0x040fe20003f04070 */
[----:B------:R-:W-:Y:S01]  /*0dc0*/  IMAD R12, R10, R6, R12 ;  /* 0x000000060a0c7224 */ /* 0x000fe200078e020c */
[----:B0-----:R-:W-:Y:S01]  /*0dd0*/  LOP3.LUT R2, R4, 0xf0, RZ, 0xfc, !PT ;  /* 0x000000f004027812 */ /* 0x001fe200078efcff */
[----:B------:R-:W-:Y:S01]  /*0de0*/  IMAD.HI.U32 R9, R3, R0, RZ ;  /* 0x0000000003097227 */ /* 0x000fe200078e00ff */
[----:B------:R-:W-:-:S02]  /*0df0*/  IABS R16, R8 ;  /* 0x0000000800107213 */ /* 0x000fc40000000000 */
[----:B------:R-:W-:Y:S01]  /*0e00*/  IABS R7, R2 ;  /* 0x0000000200077213 */ /* 0x000fe20000000000 */
[----:B------:R-:W-:Y:S01]  /*0e10*/  IMAD.MOV R9, RZ, RZ, -R9 ;  /* 0x000000ffff097224 */ /* 0x000fe200078e0a09 */
[----:B------:R-:W-:Y:S02]  /*0e20*/  ISETP.GT.U32.AND P6, PT, R10, R12, PT ;  /* 0x0000000c0a00720c */ /* 0x000fe40003fc4070 */
[----:B------:R-:W-:Y:S01]  /*0e30*/  ISETP.GE.AND P2, PT, R2, RZ, PT ;  /* 0x000000ff0200720c */ /* 0x000fe20003f46270 */
[----:B------:R-:W-:Y:S01]  /*0e40*/  IMAD.MOV.U32 R5, RZ, RZ, R7 ;  /* 0x000000ffff057224 */ /* 0x000fe200078e0007 */
[----:B------:R-:W-:Y:S01]  /*0e50*/  LOP3.LUT R7, R4, 0xec, RZ, 0xfc, !PT ;  /* 0x000000ec04077812 */ /* 0x000fe200078efcff */
[----:B------:R-:W-:Y:S01]  /*0e60*/  @!P0 IMAD.IADD R13, R13, 0x1, -R10 ;  /* 0x000000010d0d8824 */ /* 0x000fe200078e0a0a */
[----:B------:R-:W-:Y:S01]  /*0e70*/  ISETP.GE.AND P0, PT, R11, RZ, PT ;  /* 0x000000ff0b00720c */ /* 0x000fe20003f06270 */
[----:B------:R-:W-:Y:S01]  /*0e80*/  IMAD.HI.U32 R6, R3, R5, RZ ;  /* 0x0000000503067227 */ /* 0x000fe200078e00ff */
[----:B------:R-:W-:-:S02]  /*0e90*/  IABS R15, R7 ;  /* 0x00000007000f7213 */ /* 0x000fc40000000000 */
[C---:B------:R-:W-:Y:S01]  /*0ea0*/  ISETP.GT.U32.AND P5, PT, R10.reuse, R13, PT ;  /* 0x0000000d0a00720c */ /* 0x040fe20003fa4070 */
[----:B------:R-:W-:Y:S01]  /*0eb0*/  IMAD R0, R10, R9, R0 ;  /* 0x000000090a007224 */ /* 0x000fe200078e0200 */
[----:B------:R-:W-:Y:S01]  /*0ec0*/  LOP3.LUT R2, R4, 0xe0, RZ, 0xfc, !PT ;  /* 0x000000e004027812 */ /* 0x000fe200078efcff */
[----:B------:R-:W-:Y:S02]  /*0ed0*/  IMAD.MOV R6, RZ, RZ, -R6 ;  /* 0x000000ffff067224 */ /* 0x000fe400078e0a06 */
[----:B------:R-:W-:Y:S01]  /*0ee0*/  @!P6 IMAD.IADD R12, R12, 0x1, -R10 ;  /* 0x000000010c0ce824 */ /* 0x000fe200078e0a0a */
[C---:B------:R-:W-:Y:S01]  /*0ef0*/  ISETP.GT.U32.AND P1, PT, R10.reuse, R0, PT ;  /* 0x000000000a00720c */ /* 0x040fe20003f24070 */
[C---:B------:R-:W-:Y:S01]  /*0f00*/  IMAD R5, R10.reuse, R6, R5 ;  /* 0x000000060a057224 */ /* 0x040fe200078e0205 */
[----:B------:R-:W-:Y:S01]  /*0f10*/  IABS R11, R2 ;  /* 0x00000002000b7213 */ /* 0x000fe20000000000 */
[----:B------:R-:W-:Y:S01]  /*0f20*/  IMAD.HI.U32 R9, R3, R15, RZ ;  /* 0x0000000f03097227 */ /* 0x000fe200078e00ff */
[----:B------:R-:W-:-:S02]  /*0f30*/  ISETP.GT.U32.AND P6, PT, R10, R12, PT ;  /* 0x0000000c0a00720c */ /* 0x000fc40003fc4070 */
[----:B------:R-:W-:Y:S01]  /*0f40*/  LOP3.LUT R6, R4, 0xe4, RZ, 0xfc, !PT ;  /* 0x000000e404067812 */ /* 0x000fe200078efcff */
[--C-:B------:R-:W-:Y:S01]  /*0f50*/  @!P5 IMAD.IADD R13, R13, 0x1, -R10.reuse ;  /* 0x000000010d0dd824 */ /* 0x100fe200078e0a0a */
[----:B------:R-:W-:Y:S01]  /*0f60*/  ISETP.GT.U32.AND P5, PT, R10, R5, PT ;  /* 0x000000050a00720c */ /* 0x000fe20003fa4070 */
[----:B------:R-:W-:Y:S02]  /*0f70*/  IMAD.MOV R9, RZ, RZ, -R9 ;  /* 0x000000ffff097224 */ /* 0x000fe400078e0a09 */
[----:B------:R-:W-:Y:S02]  /*0f80*/  IMAD.MOV.U32 R14, RZ, RZ, R13 ;  /* 0x000000ffff0e7224 */ /* 0x000fe400078e000d */
[--C-:B------:R-:W-:Y:S01]  /*0f90*/  @!P1 IMAD.IADD R0, R0, 0x1, -R10.reuse ;  /* 0x0000000100009824 */ /* 0x100fe200078e0a0a */
[----:B------:R-:W-:Y:S01]  /*0fa0*/  ISETP.GE.AND P1, PT, R7, RZ, PT ;  /* 0x000000ff0700720c */ /* 0x000fe20003f26270 */
[----:B------:R-:W-:Y:S01]  /*0fb0*/  IMAD R15, R10, R9, R15 ;  /* 0x000000090a0f7224 */ /* 0x000fe200078e020f */
[----:B------:R-:W-:Y:S01]  /*0fc0*/  IABS R9, R6 ;  /* 0x0000000600097213 */ /* 0x000fe20000000000 */
[----:B------:R-:W-:-:S02]  /*0fd0*/  @!P6 IMAD.IADD R12, R12, 0x1, -R10 ;  /* 0x000000010c0ce824 */ /* 0x000fc400078e0a0a */
[----:B------:R-:W-:Y:S01]  /*0fe0*/  IMAD.HI.U32 R7, R3, R16, RZ ;  /* 0x0000001003077227 */ /* 0x000fe200078e00ff */
[----:B------:R-:W-:-:S03]  /*0ff0*/  ISETP.GT.U32.AND P6, PT, R10, R15, PT ;  /* 0x0000000f0a00720c */ /* 0x000fc60003fc4070 */
[----:B------:R-:W-:Y:S01]  /*1000*/  @!P5 IMAD.IADD R5, R5, 0x1, -R10 ;  /* 0x000000010505d824 */ /* 0x000fe200078e0a0a */
[C---:B------:R-:W-:Y:S01]  /*1010*/  ISETP.GT.U32.AND P5, PT, R10.reuse, R0, PT ;  /* 0x000000000a00720c */ /* 0x040fe20003fa4070 */
[----:B------:R-:W-:Y:S02]  /*1020*/  @!P3 IMAD.MOV R14, RZ, RZ, -R14 ;  /* 0x000000ffff0eb224 */ /* 0x000fe400078e0a0e */
[----:B------:R-:W-:Y:S01]  /*1030*/  IMAD.MOV R7, RZ, RZ, -R7 ;  /* 0x000000ffff077224 */ /* 0x000fe200078e0a07 */
[----:B------:R-:W-:Y:S01]  /*1040*/  ISETP.GT.U32.AND P3, PT, R10, R5, PT ;  /* 0x000000050a00720c */ /* 0x000fe20003f64070 */
[----:B------:R-:W-:Y:S01]  /*1050*/  @!P0 IMAD.MOV R12, RZ, RZ, -R12 ;  /* 0x000000ffff0c8224 */ /* 0x000fe200078e0a0c */
[----:B------:R-:W-:Y:S01]  /*1060*/  ISETP.GE.AND P0, PT, R8, RZ, PT ;  /* 0x000000ff0800720c */ /* 0x000fe20003f06270 */
[----:B------:R-:W-:Y:S01]  /*1070*/  IMAD R16, R10, R7, R16 ;  /* 0x000000070a107224 */ /* 0x000fe200078e0210 */
[----:B------:R-:W-:Y:S01]  /*1080*/  STL [R1+0xc8], R14 ;  /* 0x0000c80e01007387 */ /* 0x000fe20000100800 */
[--C-:B------:R-:W-:Y:S01]  /*1090*/  @!P6 IMAD.IADD R15, R15, 0x1, -R10.reuse ;  /* 0x000000010f0fe824 */ /* 0x100fe200078e0a0a */
[----:B------:R-:W-:Y:S01]  /*10a0*/  ISETP.GE.AND P6, PT, R2, RZ, PT ;  /* 0x000000ff0200720c */ /* 0x000fe20003fc6270 */
[----:B------:R-:W-:Y:S01]  /*10b0*/  IMAD.HI.U32 R8, R3, R11, RZ ;  /* 0x0000000b03087227 */ /* 0x000fe200078e00ff */
[----:B------:R-:W-:Y:S01]  /*10c0*/  LOP3.LUT R2, R4, 0xdc, RZ, 0xfc, !PT ;  /* 0x000000dc04027812 */ /* 0x000fe200078efcff */
[----:B------:R0:W-:Y:S02]  /*10d0*/  STL [R1+0xc4], R12 ;  /* 0x0000c40c01007387 */ /* 0x0001e40000100800 */
[--C-:B------:R-:W-:Y:S01]  /*10e0*/  @!P5 IMAD.IADD R0, R0, 0x1, -R10.reuse ;  /* 0x000000010000d824 */ /* 0x100fe200078e0a0a */
[----:B------:R-:W-:Y:S01]  /*10f0*/  ISETP.GT.U32.AND P5, PT, R10, R16, PT ;  /* 0x000000100a00720c */ /* 0x000fe20003fa4070 */
[----:B------:R-:W-:Y:S01]  /*1100*/  @!P3 IMAD.IADD R5, R5, 0x1, -R10 ;  /* 0x000000010505b824 */ /* 0x000fe200078e0a0a */
[----:B------:R-:W-:Y:S01]  /*1110*/  ISETP.GE.AND P3, PT, R6, RZ, PT ;  /* 0x000000ff0600720c */ /* 0x000fe20003f66270 */
[----:B------:R-:W-:Y:S01]  /*1120*/  IMAD.MOV.U32 R13, RZ, RZ, R0 ;  /* 0x000000ffff0d7224 */ /* 0x000fe200078e0000 */
[----:B------:R-:W-:Y:S01]  /*1130*/  LOP3.LUT R0, R4, 0xd0, RZ, 0xfc, !PT ;  /* 0x000000d004007812 */ /* 0x000fe200078efcff */
[----:B------:R-:W-:-:S02]  /*1140*/  IMAD.MOV R6, RZ, RZ, -R8 ;  /* 0x000000ffff067224 */ /* 0x000fc400078e0a08 */
[----:B------:R-:W-:Y:S01]  /*1150*/  @!P4 IMAD.MOV R13, RZ, RZ, -R13 ;  /* 0x000000ffff0dc224 */ /* 0x000fe200078e0a0d */
[----:B------:R-:W-:Y:S01]  /*1160*/  ISETP.GT.U32.AND P4, PT, R10, R15, PT ;  /* 0x0000000f0a00720c */ /* 0x000fe20003f84070 */
[----:B------:R-:W-:Y:S01]  /*1170*/  IMAD.HI.U32 R7, R3, R9, RZ ;  /* 0x0000000903077227 */ /* 0x000fe200078e00ff */
[----:B0-----:R-:W-:Y:S02]  /*1180*/  LOP3.LUT R12, R4, 0xd8, RZ, 0xfc, !PT ;  /* 0x000000d8040c7812 */ /* 0x001fe400078efcff */
[----:B------:R0:W-:Y:S01]  /*1190*/  STL [R1+0xc0], R13 ;  /* 0x0000c00d01007387 */ /* 0x0001e20000100800 */
[----:B------:R-:W-:Y:S01]  /*11a0*/  IMAD R11, R10, R6, R11 ;  /* 0x000000060a0b7224 */ /* 0x000fe200078e020b */
[----:B------:R-:W-:Y:S01]  /*11b0*/  LOP3.LUT R6, R4, 0xd4, RZ, 0xfc, !PT ;  /* 0x000000d404067812 */ /* 0x000fe200078efcff */
[----:B------:R-:W-:Y:S02]  /*11c0*/  IMAD.MOV R7, RZ, RZ, -R7 ;  /* 0x000000ffff077224 */ /* 0x000fe400078e0a07 */
[--C-:B------:R-:W-:Y:S01]  /*11d0*/  @!P5 IMAD.IADD R16, R16, 0x1, -R10.reuse ;  /* 0x000000011010d824 */ /* 0x100fe200078e0a0a */
[----:B------:R-:W-:Y:S01]  /*11e0*/  IABS R8, R6 ;  /* 0x0000000600087213 */ /* 0x000fe20000000000 */
[C---:B------:R-:W-:Y:S01]  /*11f0*/  IMAD R9, R10.reuse, R7, R9 ;  /* 0x000000070a097224 */ /* 0x040fe200078e0209 */
[----:B------:R-:W-:Y:S01]  /*1200*/  IABS R7, R2 ;  /* 0x0000000200077213 */ /* 0x000fe20000000000 */
[----:B------:R-:W-:Y:S01]  /*1210*/  @!P4 IMAD.IADD R15, R15, 0x1, -R10 ;  /* 0x000000010f0fc824 */ /* 0x000fe200078e0a0a */
[C---:B------:R-:W-:Y:S01]  /*1220*/  ISETP.GT.U32.AND P4, PT, R10.reuse, R11, PT ;  /* 0x0000000b0a00720c */ /* 0x040fe20003f84070 */
[----:B------:R-:W-:Y:S01]  /*1230*/  @!P2 IMAD.MOV R5, RZ, RZ, -R5 ;  /* 0x000000ffff05a224 */ /* 0x000fe200078e0a05 */
[C---:B------:R-:W-:Y:S01]  /*1240*/  ISETP.GT.U32.AND P5, PT, R10.reuse, R16, PT ;  /* 0x000000100a00720c */ /* 0x040fe20003fa4070 */
[----:B------:R-:W-:Y:S01]  /*1250*/  IMAD.HI.U32 R14, R3, R7, RZ ;  /* 0x00000007030e7227 */ /* 0x000fe200078e00ff */
[----:B------:R-:W-:-:S02]  /*1260*/  ISETP.GT.U32.AND P2, PT, R10, R9, PT ;  /* 0x000000090a00720c */ /* 0x000fc40003f44070 */
[----:B------:R1:W-:Y:S01]  /*1270*/  STL [R1+0xbc], R5 ;  /* 0x0000bc0501007387 */ /* 0x0003e20000100800 */
[----:B------:R-:W-:Y:S01]  /*1280*/  IMAD.MOV R14, RZ, RZ, -R14 ;  /* 0x000000ffff0e7224 */ /* 0x000fe200078e0a0e */
[----:B0-----:R-:W-:Y:S01]  /*1290*/  IABS R13, R12 ;  /* 0x0000000c000d7213 */ /* 0x001fe20000000000 */
[----:B------:R-:W-:Y:S02]  /*12a0*/  IMAD.MOV.U32 R17, RZ, RZ, R15 ;  /* 0x000000ffff117224 */ /* 0x000fe400078e000f */
[----:B------:R-:W-:Y:S02]  /*12b0*/  IMAD R7, R10, R14, R7 ;  /* 0x0000000e0a077224 */ /* 0x000fe400078e0207 */
[--C-:B------:R-:W-:Y:S02]  /*12c0*/  @!P4 IMAD.IADD R11, R11, 0x1, -R10.reuse ;  /* 0x000000010b0bc824 */ /* 0x100fe400078e0a0a */
[--C-:B------:R-:W-:Y:S01]  /*12d0*/  @!P5 IMAD.IADD R16, R16, 0x1, -R10.reuse ;  /* 0x000000011010d824 */ /* 0x100fe200078e0a0a */
[----:B------:R-:W-:Y:S01]  /*12e0*/  ISETP.GE.AND P5, PT, R2, RZ, PT ;  /* 0x000000ff0200720c */ /* 0x000fe20003fa6270 */
[----:B------:R-:W-:Y:S01]  /*12f0*/  @!P2 IMAD.IADD R9, R9, 0x1, -R10 ;  /* 0x000000010909a824 */ /* 0x000fe200078e0a0a */
[C---:B------:R-:W-:Y:S01]  /*1300*/  ISETP.GT.U32.AND P4, PT, R10.reuse, R11, PT ;  /* 0x0000000b0a00720c */ /* 0x040fe20003f84070 */
[----:B------:R-:W-:Y:S01]  /*1310*/  IMAD.HI.U32 R2, R3, R8, RZ ;  /* 0x0000000803027227 */ /* 0x000fe200078e00ff */
[----:B------:R-:W-:-:S02]  /*1320*/  ISETP.GT.U32.AND P2, PT, R10, R7, PT ;  /* 0x000000070a00720c */ /* 0x000fc40003f44070 */
[----:B-1----:R-:W-:Y:S01]  /*1330*/  IABS R5, R0 ;  /* 0x0000000000057213 */ /* 0x002fe20000000000 */
[----:B------:R-:W-:Y:S01]  /*1340*/  @!P1 IMAD.MOV R17, RZ, RZ, -R17 ;  /* 0x000000ffff119224 */ /* 0x000fe200078e0a11 */
[----:B------:R-:W-:Y:S01]  /*1350*/  ISETP.GT.U32.AND P1, PT, R10, R9, PT ;  /* 0x000000090a00720c */ /* 0x000fe20003f24070 */
[----:B------:R-:W-:Y:S02]  /*1360*/  IMAD.MOV R2, RZ, RZ, -R2 ;  /* 0x000000ffff027224 */ /* 0x000fe400078e0a02 */
[C---:B------:R-:W-:Y:S01]  /*1370*/  IMAD.HI.U32 R14, R3.reuse, R13, RZ ;  /* 0x0000000d030e7227 */ /* 0x040fe200078e00ff */
[----:B------:R-:W-:Y:S03]  /*1380*/  STL [R1+0xb8], R17 ;  /* 0x0000b81101007387 */ /* 0x000fe60000100800 */
[----:B------:R-:W-:-:S04]  /*1390*/  IMAD.HI.U32 R15, R3, R5, RZ ;  /* 0x00000005030f7227 */ /* 0x000fc800078e00ff */
[----:B------:R-:W-:Y:S01]  /*13a0*/  @!P0 IMAD.MOV R16, RZ, RZ, -R16 ;  /* 0x000000ffff108224 */ /* 0x000fe200078e0a10 */
[----:B------:R-:W-:Y:S01]  /*13b0*/  ISETP.GE.AND P0, PT, R12, RZ, PT ;  /* 0x000000ff0c00720c */ /* 0x000fe20003f06270 */
[----:B------:R-:W-:Y:S01]  /*13c0*/  IMAD R8, R10, R2, R8 ;  /* 0x000000020a087224 */ /* 0x000fe200078e0208 */
[----:B------:R-:W-:Y:S01]  /*13d0*/  LOP3.LUT R2, R4, 0xcc, RZ, 0xfc, !PT ;  /* 0x000000cc04027812 */ /* 0x000fe200078efcff */
[----:B------:R-:W-:Y:S01]  /*13e0*/  IMAD.MOV R14, RZ, RZ, -R14 ;  /* 0x000000ffff0e7224 */ /* 0x000fe200078e0a0e */
[----:B------:R0:W-:Y:S01]  /*13f0*/  STL [R1+0xb4], R16 ;  /* 0x0000b41001007387 */ /* 0x0001e20000100800 */
[----:B------:R-:W-:Y:S02]  /*1400*/  IMAD.MOV R12, RZ, RZ, -R15 ;  /* 0x000000ffff0c7224 */ /* 0x000fe400078e0a0f */
[--C-:B------:R-:W-:Y:S01]  /*1410*/  @!P4 IMAD.IADD R11, R11, 0x1, -R10.reuse ;  /* 0x000000010b0bc824 */ /* 0x100fe200078e0a0a */
[----:B------:R-:W-:Y:S01]  /*1420*/  ISETP.GT.U32.AND P4, PT, R10, R8, PT ;  /* 0x000000080a00720c */ /* 0x000fe20003f84070 */
[----:B------:R-:W-:-:S02]  /*1430*/  @!P2 IMAD.IADD R7, R7, 0x1, -R10 ;  /* 0x000000010707a824 */ /* 0x000fc400078e0a0a */
[C---:B------:R-:W-:Y:S02]  /*1440*/  IMAD R13, R10.reuse, R14, R13 ;  /* 0x0000000e0a0d7224 */ /* 0x040fe400078e020d */
[C---:B------:R-:W-:Y:S01]  /*1450*/  IMAD R5, R10.reuse, R12, R5 ;  /* 0x0000000c0a057224 */ /* 0x040fe200078e0205 */
[C---:B------:R-:W-:Y:S01]  /*1460*/  ISETP.GT.U32.AND P2, PT, R10.reuse, R7, PT ;  /* 0x000000070a00720c */ /* 0x040fe20003f44070 */
[----:B0-----:R-:W-:Y:S01]  /*1470*/  IMAD.MOV.U32 R16, RZ, RZ, R11 ;  /* 0x000000ffff107224 */ /* 0x001fe200078e000b */
[----:B------:R-:W-:Y:S01]  /*1480*/  IABS R12, R2 ;  /* 0x00000002000c7213 */ /* 0x000fe20000000000 */
[----:B------:R-:W-:Y:S01]  /*1490*/  @!P1 IMAD.IADD R9, R9, 0x1, -R10 ;  /* 0x0000000109099824 */ /* 0x000fe200078e0a0a */
[C---:B------:R-:W-:Y:S01]  /*14a0*/  ISETP.GT.U32.AND P1, PT, R10.reuse, R13, PT ;  /* 0x0000000d0a00720c */ /* 0x040fe20003f24070 */
[----:B------:R-:W-:Y:S01]  /*14b0*/  @!P6 IMAD.MOV R16, RZ, RZ, -R16 ;  /* 0x000000ffff10e224 */ /* 0x000fe200078e0a10 */
[----:B------:R-:W-:Y:S01]  /*14c0*/  ISETP.GT.U32.AND P6, PT, R10, R5, PT ;  /* 0x000000050a00720c */ /* 0x000fe20003fc4070 */
[----:B------:R-:W-:-:S02]  /*14d0*/  IMAD.MOV.U32 R17, RZ, RZ, R9 ;  /* 0x000000ffff117224 */ /* 0x000fc400078e0009 */
[----:B------:R-:W-:Y:S02]  /*14e0*/  IMAD.MOV.U32 R9, RZ, RZ, R12 ;  /* 0x000000ffff097224 */ /* 0x000fe400078e000c */
[--C-:B------:R-:W-:Y:S02]  /*14f0*/  @!P4 IMAD.IADD R8, R8, 0x1, -R10.reuse ;  /* 0x000000010808c824 */ /* 0x100fe400078e0a0a */
[----:B------:R-:W-:Y:S01]  /*1500*/  @!P3 IMAD.MOV R17, RZ, RZ, -R17 ;  /* 0x000000ffff11b224 */ /* 0x000fe200078e0a11 */
[----:B------:R-:W-:Y:S01]  /*1510*/  ISETP.GE.AND P3, PT, R6, RZ, PT ;  /* 0x000000ff0600720c */ /* 0x000fe20003f66270 */
[----:B------:R-:W-:Y:S01]  /*1520*/  IMAD.HI.U32 R11, R3, R9, RZ ;  /* 0x00000009030b7227 */ /* 0x000fe200078e00ff */
[----:B------:R-:W-:Y:S02]  /*1530*/  LOP3.LUT R6, R4, 0xc8, RZ, 0xfc, !PT ;  /* 0x000000c804067812 */ /* 0x000fe400078efcff */
[----:B------:R-:W-:Y:S01]  /*1540*/  ISETP.GT.U32.AND P4, PT, R10, R8, PT ;  /* 0x000000080a00720c */ /* 0x000fe20003f84070 */
[--C-:B------:R-:W-:Y:S01]  /*1550*/  @!P2 IMAD.IADD R7, R7, 0x1, -R10.reuse ;  /* 0x000000010707a824 */ /* 0x100fe200078e0a0a */
[----:B------:R-:W-:Y:S01]  /*1560*/  ISETP.GE.AND P2, PT, R0, RZ, PT ;  /* 0x000000ff0000720c */ /* 0x000fe20003f46270 */
[--C-:B------:R-:W-:Y:S01]  /*1570*/  @!P1 IMAD.IADD R13, R13, 0x1, -R10.reuse ;  /* 0x000000010d0d9824 */ /* 0x100fe200078e0a0a */
[----:B------:R-:W-:Y:S01]  /*1580*/  IABS R12, R6 ;  /* 0x00000006000c7213 */ /* 0x000fe20000000000 */
[----:B------:R-:W-:Y:S01]  /*1590*/  IMAD.MOV R0, RZ, RZ, -R11 ;  /* 0x000000ffff007224 */ /* 0x000fe200078e0a0b */
[----:B------:R-:W-:Y:S01]  /*15a0*/  LOP3.LUT R11, R4, 0xc4, RZ, 0xfc, !PT ;  /* 0x000000c4040b7812 */ /* 0x000fe200078efcff */
[----:B------:R-:W-:Y:S01]  /*15b0*/  @!P6 IMAD.IADD R5, R5, 0x1, -R10 ;  /* 0x000000010505e824 */ /* 0x000fe200078e0a0a */
[C---:B------:R-:W-:Y:S01]  /*15c0*/  ISETP.GT.U32.AND P1, PT, R10.reuse, R13, PT ;  /* 0x0000000d0a00720c */ /* 0x040fe20003f24070 */
[C---:B------:R-:W-:Y:S01]  /*15d0*/  IMAD R9, R10.reuse, R0, R9 ;  /* 0x000000000a097224 */ /* 0x040fe200078e0209 */
[----:B------:R-:W-:Y:S01]  /*15e0*/  IABS R0, R11 ;  /* 0x0000000b00007213 */ /* 0x000fe20000000000 */
[----:B------:R-:W-:Y:S01]  /*15f0*/  IMAD.MOV.U32 R15, RZ, RZ, R7 ;  /* 0x000000ffff0f7224 */ /* 0x000fe200078e0007 */
[C---:B------:R-:W-:Y:S01]  /*1600*/  ISETP.GT.U32.AND P6, PT, R10.reuse, R5, PT ;  /* 0x000000050a00720c */ /* 0x040fe20003fc4070 */
[C---:B------:R-:W-:Y:S01]  /*1610*/  IMAD.HI.U32 R14, R3.reuse, R12, RZ ;  /* 0x0000000c030e7227 */ /* 0x040fe200078e00ff */
[----:B------:R0:W-:Y:S03]  /*1620*/  STL [R1+0xb0], R17 ;  /* 0x0000b01101007387 */ /* 0x0001e60000100800 */
[----:B------:R-:W-:Y:S01]  /*1630*/  @!P5 IMAD.MOV R15, RZ, RZ, -R15 ;  /* 0x000000ffff0fd224 */ /* 0x000fe200078e0a0f */
[----:B------:R-:W-:Y:S01]  /*1640*/  ISETP.GT.U32.AND P5, PT, R10, R9, PT ;  /* 0x000000090a00720c */ /* 0x000fe20003fa4070 */
[----:B------:R-:W-:Y:S01]  /*1650*/  IMAD.MOV R14, RZ, RZ, -R14 ;  /* 0x000000ffff0e7224 */ /* 0x000fe200078e0a0e */
[----:B------:R-:W-:Y:S01]  /*1660*/  STL [R1+0xac], R16 ;  /* 0x0000ac1001007387 */ /* 0x000fe20000100800 */
[----:B------:R-:W-:Y:S01]  /*1670*/  @!P4 IMAD.IADD R8, R8, 0x1, -R10 ;  /* 0x000000010808c824 */ /* 0x000fe200078e0a0a */
[----:B------:R-:W-:Y:S01]  /*1680*/  ISETP.GE.AND P4, PT, R6, RZ, PT ;  /* 0x000000ff0600720c */ /* 0x000fe20003f86270 */
[----:B------:R-:W-:Y:S01]  /*1690*/  IMAD R6, R10, R14, R12 ;  /* 0x0000000e0a067224 */ /* 0x000fe200078e020c */
[----:B------:R1:W-:Y:S01]  /*16a0*/  STL [R1+0xa8], R15 ;  /* 0x0000a80f01007387 */ /* 0x0003e20000100800 */
[----:B------:R-:W-:Y:S01]  /*16b0*/  IMAD.HI.U32 R7, R3, R0, RZ ;  /* 0x0000000003077227 */ /* 0x000fe200078e00ff */
[----:B0-----:R-:W-:-:S03]  /*16c0*/  LOP3.LUT R17, R4, 0x7c, RZ, 0xfc, !PT ;  /* 0x0000007c04117812 */ /* 0x001fc600078efcff */
[--C-:B------:R-:W-:Y:S01]  /*16d0*/  @!P1 IMAD.IADD R13, R13, 0x1, -R10.reuse ;  /* 0x000000010d0d9824 */ /* 0x100fe200078e0a0a */
[----:B------:R-:W-:Y:S01]  /*16e0*/  ISETP.GE.AND P1, PT, R2, RZ, PT ;  /* 0x000000ff0200720c */ /* 0x000fe20003f26270 */
[--C-:B------:R-:W-:Y:S01]  /*16f0*/  @!P6 IMAD.IADD R5, R5, 0x1, -R10.reuse ;  /* 0x000000010505e824 */ /* 0x100fe200078e0a0a */
[----:B------:R-:W-:Y:S01]  /*1700*/  ISETP.GT.U32.AND P6, PT, R10, R6, PT ;  /* 0x000000060a00720c */ /* 0x000fe20003fc4070 */
[----:B------:R-:W-:Y:S01]  /*1710*/  IMAD.MOV R7, RZ, RZ, -R7 ;  /* 0x000000ffff077224 */ /* 0x000fe200078e0a07 */
[----:B------:R-:W-:Y:S01]  /*1720*/  LOP3.LUT R2, R4, 0xc0, RZ, 0xfc, !PT ;  /* 0x000000c004027812 */ /* 0x000fe200078efcff */
[----:B-1----:R-:W-:Y:S02]  /*1730*/  IMAD.MOV.U32 R15, RZ, RZ, R13 ;  /* 0x000000ffff0f7224 */ /* 0x002fe400078e000d */
[----:B------:R-:W-:Y:S01]  /*1740*/  @!P5 IMAD.IADD R9, R9, 0x1, -R10 ;  /* 0x000000010909d824 */ /* 0x000fe200078e0a0a */
[----:B------:R-:W-:Y:S01]  /*1750*/  IABS R12, R2 ;  /* 0x00000002000c7213 */ /* 0x000fe20000000000 */
[----:B------:R-:W-:-:S02]  /*1760*/  IMAD R0, R10, R7, R0 ;  /* 0x000000070a007224 */ /* 0x000fc400078e0200 */
[----:B------:R-:W-:Y:S01]  /*1770*/  IMAD.MOV.U32 R13, RZ, RZ, R5 ;  /* 0x000000ffff0d7224 */ /* 0x000fe200078e0005 */
[C---:B------:R-:W-:Y:S01]  /*1780*/  ISETP.GT.U32.AND P5, PT, R10.reuse, R9, PT ;  /* 0x000000090a00720c */ /* 0x040fe20003fa4070 */
[----:B------:R-:W-:Y:S01]  /*1790*/  @!P0 IMAD.MOV R15, RZ, RZ, -R15 ;  /* 0x000000ffff0f8224 */ /* 0x000fe200078e0a0f */
[----:B------:R-:W-:Y:S01]  /*17a0*/  ISETP.GE.AND P0, PT, R11, RZ, PT ;  /* 0x000000ff0b00720c */ /* 0x000fe20003f06270 */
[----:B------:R-:W-:Y:S01]  /*17b0*/  @!P2 IMAD.MOV R13, RZ, RZ, -R13 ;  /* 0x000000ffff0da224 */ /* 0x000fe200078e0a0d */
[----:B------:R-:W-:Y:S01]  /*17c0*/  ISETP.GT.U32.AND P2, PT, R10, R0, PT ;  /* 0x000000000a00720c */ /* 0x000fe20003f44070 */
[----:B------:R-:W-:Y:S01]  /*17d0*/  @!P6 IMAD.IADD R6, R6, 0x1, -R10 ;  /* 0x000000010606e824 */ /* 0x000fe200078e0a0a */
[----:B------:R-:W-:Y:S01]  /*17e0*/  STL [R1+0xa0], R15 ;  /* 0x0000a00f01007387 */ /* 0x000fe20000100800 */
[----:B------:R-:W-:Y:S01]  /*17f0*/  @!P3 IMAD.MOV R8, RZ, RZ, -R8 ;  /* 0x000000ffff08b224 */ /* 0x000fe200078e0a08 */
[----:B------:R-:W-:Y:S01]  /*1800*/  LOP3.LUT R11, R4, 0xb8, RZ, 0xfc, !PT ;  /* 0x000000b8040b7812 */ /* 0x000fe200078efcff */
[----:B------:R-:W-:Y:S01]  /*1810*/  IMAD.HI.U32 R5, R3, R12, RZ ;  /* 0x0000000c03057227 */ /* 0x000fe200078e00ff */
[----:B------:R-:W-:-:S02]  /*1820*/  ISETP.GT.U32.AND P6, PT, R10, R6, PT ;  /* 0x000000060a00720c */ /* 0x000fc40003fc4070 */
[----:B------:R0:W-:Y:S01]  /*1830*/  STL [R1+0x9c], R8 ;  /* 0x00009c0801007387 */ /* 0x0001e20000100800 */
[--C-:B------:R-:W-:Y:S01]  /*1840*/  @!P5 IMAD.IADD R9, R9, 0x1, -R10.reuse ;  /* 0x000000010909d824 */ /* 0x100fe200078e0a0a */
[----:B------:R-:W-:Y:S01]  /*1850*/  IABS R7, R11 ;  /* 0x0000000b00077213 */ /* 0x000fe20000000000 */
[----:B------:R-:W-:Y:S01]  /*1860*/  IMAD.MOV R5, RZ, RZ, -R5 ;  /* 0x000000ffff057224 */ /* 0x000fe200078e0a05 */
[----:B------:R1:W-:Y:S01]  /*1870*/  STL [R1+0x98], R13 ;  /* 0x0000980d01007387 */ /* 0x0003e20000100800 */
[----:B------:R-:W-:Y:S01]  /*1880*/  @!P2 IMAD.IADD R0, R0, 0x1, -R10 ;  /* 0x000000010000a824 */ /* 0x000fe200078e0a0a */
[----:B------:R-:W-:Y:S01]  /*1890*/  ISETP.GE.AND P3, PT, R2, RZ, PT ;  /* 0x000000ff0200720c */ /* 0x000fe20003f66270 */
[----:B------:R-:W-:Y:S01]  /*18a0*/  IMAD R12, R10, R5, R12 ;  /* 0x000000050a0c7224 */ /* 0x000fe200078e020c */
[C---:B------:R-:W-:Y:S02]  /*18b0*/  LOP3.LUT R2, R4.reuse, 0xb4, RZ, 0xfc, !PT ;  /* 0x000000b404027812 */ /* 0x040fe400078efcff */
[----:B0-----:R-:W-:Y:S01]  /*18c0*/  LOP3.LUT R8, R4, 0xbc, RZ, 0xfc, !PT ;  /* 0x000000bc04087812 */ /* 0x001fe200078efcff */
[----:B------:R-:W-:Y:S01]  /*18d0*/  @!P6 IMAD.IADD R6, R6, 0x1, -R10 ;  /* 0x000000010606e824 */ /* 0x000fe200078e0a0a */
[----:B------:R-:W-:Y:S01]  /*18e0*/  ISETP.GT.U32.AND P2, PT, R10, R0, PT ;  /* 0x000000000a00720c */ /* 0x000fe20003f44070 */
[----:B-1----:R-:W-:Y:S01]  /*18f0*/  IMAD.MOV.U32 R13, RZ, RZ, R9 ;  /* 0x000000ffff0d7224 */ /* 0x002fe200078e0009 */
[----:B------:R-:W-:-:S02]  /*1900*/  ISETP.GE.AND P5, PT, R8, RZ, PT ;  /* 0x000000ff0800720c */ /* 0x000fc40003fa6270 */
[----:B------:R-:W-:Y:S01]  /*1910*/  IABS R8, R8 ;  /* 0x0000000800087213 */ /* 0x000fe20000000000 */
[----:B------:R-:W-:Y:S01]  /*1920*/  @!P1 IMAD.MOV R13, RZ, RZ, -R13 ;  /* 0x000000ffff0d9224 */ /* 0x000fe200078e0a0d */
[----:B------:R-:W-:Y:S02]  /*1930*/  ISETP.GT.U32.AND P6, PT, R10, R12, PT ;  /* 0x0000000c0a00720c */ /* 0x000fe40003fc4070 */
[----:B------:R-:W-:Y:S01]  /*1940*/  IABS R5, R2 ;  /* 0x0000000200057213 */ /* 0x000fe20000000000 */
[----:B------:R-:W-:Y:S01]  /*1950*/  IMAD.HI.U32 R9, R3, R8, RZ ;  /* 0x0000000803097227 */ /* 0x000fe200078e00ff */
[----:B------:R0:W-:Y:S01]  /*1960*/  STL [R1+0x94], R13 ;  /* 0x0000940d01007387 */ /* 0x0001e20000100800 */
[----:B------:R-:W-:Y:S02]  /*1970*/  ISETP.GE.AND P1, PT, R11, RZ, PT ;  /* 0x000000ff0b00720c */ /* 0x000fe40003f26270 */
[----:B------:R-:W-:Y:S02]  /*1980*/  IMAD.MOV R9, RZ, RZ, -R9 ;  /* 0x000000ffff097224 */ /* 0x000fe400078e0a09 */
[----:B------:R-:W-:-:S02]  /*1990*/  @!P2 IMAD.IADD R0, R0, 0x1, -R10 ;  /* 0x000000010000a824 */ /* 0x000fc400078e0a0a */
[----:B------:R-:W-:Y:S02]  /*19a0*/  IMAD R8, R10, R9, R8 ;  /* 0x000000090a087224 */ /* 0x000fe400078e0208 */
[----:B------:R-:W-:Y:S01]  /*19b0*/  IMAD.MOV.U32 R9, RZ, RZ, R0 ;  /* 0x000000ffff097224 */ /* 0x000fe200078e0000 */
[----:B------:R-:W-:Y:S01]  /*19c0*/  LOP3.LUT R0, R4, 0xb0, RZ, 0xfc, !PT ;  /* 0x000000b004007812 */ /* 0x000fe200078efcff */
[----:B0-----:R-:W-:Y:S01]  /*19d0*/  IMAD.MOV.U32 R13, RZ, RZ, R6 ;  /* 0x000000ffff0d7224 */ /* 0x001fe200078e0006 */
[----:B------:R-:W-:Y:S01]  /*19e0*/  ISETP.GT.U32.AND P2, PT, R10, R8, PT ;  /* 0x000000080a00720c */ /* 0x000fe20003f44070 */
[----:B------:R-:W-:Y:S01]  /*19f0*/  IMAD.HI.U32 R6, R3, R7, RZ ;  /* 0x0000000703067227 */ /* 0x000fe200078e00ff */
[----:B------:R-:W-:-:S03]  /*1a00*/  IABS R11, R0 ;  /* 0x00000000000b7213 */ /* 0x000fc60000000000 */
[----:B------:R-:W-:Y:S02]  /*1a10*/  IMAD.MOV R6, RZ, RZ, -R6 ;  /* 0x000000ffff067224 */ /* 0x000fe400078e0a06 */
[--C-:B------:R-:W-:Y:S02]  /*1a20*/  @!P6 IMAD.IADD R12, R12, 0x1, -R10.reuse ;  /* 0x000000010c0ce824 */ /* 0x100fe400078e0a0a */
[----:B------:R-:W-:Y:S01]  /*1a30*/  IMAD R7, R10, R6, R7 ;  /* 0x000000060a077224 */ /* 0x000fe200078e0207 */
[----:B------:R-:W-:Y:S01]  /*1a40*/  LOP3.LUT R6, R4, 0xa8, RZ, 0xfc, !PT ;  /* 0x000000a804067812 */ /* 0x000fe200078efcff */
[----:B------:R-:W-:Y:S01]  /*1a50*/  @!P0 IMAD.MOV R9, RZ, RZ, -R9 ;  /* 0x000000ffff098224 */ /* 0x000fe200078e0a09 */
[C---:B------:R-:W-:Y:S01]  /*1a60*/  ISETP.GT.U32.AND P6, PT, R10.reuse, R12, PT ;  /* 0x0000000c0a00720c */ /* 0x040fe20003fc4070 */
[----:B------:R-:W-:Y:S01]  /*1a70*/  @!P4 IMAD.MOV R13, RZ, RZ, -R13 ;  /* 0x000000ffff0dc224 */ /* 0x000fe200078e0a0d */
[----:B------:R-:W-:Y:S01]  /*1a80*/  ISETP.GT.U32.AND P0, PT, R10, R7, PT ;  /* 0x000000070a00720c */ /* 0x000fe20003f04070 */
[----:B------:R-:W-:Y:S01]  /*1a90*/  @!P2 IMAD.IADD R8, R8, 0x1, -R10 ;  /* 0x000000010808a824 */ /* 0x000fe200078e0a0a */
[----:B------:R-:W-:Y:S01]  /*1aa0*/  ISETP.GE.AND P4, PT, R2, RZ, PT ;  /* 0x000000ff0200720c */ /* 0x000fe20003f86270 */
[----:B------:R-:W-:Y:S01]  /*1ab0*/  IMAD.HI.U32 R2, R3, R5, RZ ;  /* 0x0000000503027227 */ /* 0x000fe200078e00ff */
[----:B------:R-:W-:Y:S01]  /*1ac0*/  STL [R1+0x90], R13 ;  /* 0x0000900d01007387 */ /* 0x000fe20000100800 */
[----:B------:R-:W-:-:S02]  /*1ad0*/  IABS R14, R6 ;  /* 0x00000006000e7213 */ /* 0x000fc40000000000 */
[----:B------:R-:W-:Y:S01]  /*1ae0*/  IMAD.MOV R2, RZ, RZ, -R2 ;  /* 0x000000ffff027224 */ /* 0x000fe200078e0a02 */
[----:B------:R0:W-:Y:S01]  /*1af0*/  STL [R1+0x8c], R9 ;  /* 0x00008c0901007387 */ /* 0x0001e20000100800 */
[C---:B------:R-:W-:Y:S02]  /*1b00*/  ISETP.GT.U32.AND P2, PT, R10.reuse, R8, PT ;  /* 0x000000080a00720c */ /* 0x040fe40003f44070 */
[----:B------:R-:W-:Y:S02]  /*1b10*/  IMAD R5, R10, R2, R5 ;  /* 0x000000020a057224 */ /* 0x000fe400078e0205 */
[--C-:B------:R-:W-:Y:S02]  /*1b20*/  @!P0 IMAD.IADD R7, R7, 0x1, -R10.reuse ;  /* 0x0000000107078824 */ /* 0x100fe400078e0a0a */
[----:B------:R-:W-:Y:S01]  /*1b30*/  @!P6 IMAD.IADD R12, R12, 0x1, -R10 ;  /* 0x000000010c0ce824 */ /* 0x000fe200078e0a0a */
[----:B------:R-:W-:Y:S02]  /*1b40*/  ISETP.GT.U32.AND P6, PT, R10, R5, PT ;  /* 0x000000050a00720c */ /* 0x000fe40003fc4070 */
[----:B0-----:R-:W-:Y:S01]  /*1b50*/  LOP3.LUT R9, R4, 0xac, RZ, 0xfc, !PT ;  /* 0x000000ac04097812 */ /* 0x001fe200078efcff */
[----:B------:R-:W-:Y:S01]  /*1b60*/  IMAD.MOV.U32 R15, RZ, RZ, R12 ;  /* 0x000000ffff0f7224 */ /* 0x000fe200078e000c */
[----:B------:R-:W-:Y:S01]  /*1b70*/  ISETP.GT.U32.AND P0, PT, R10, R7, PT ;  /* 0x000000070a00720c */ /* 0x000fe20003f04070 */
[----:B------:R-:W-:Y:S01]  /*1b80*/  IMAD.HI.U32 R12, R3, R11, RZ ;  /* 0x0000000b030c7227 */ /* 0x000fe200078e00ff */
[----:B------:R-:W-:-:S03]  /*1b90*/  IABS R2, R9 ;  /* 0x0000000900027213 */ /* 0x000fc60000000000 */
[----:B------:R-:W-:Y:S02]  /*1ba0*/  IMAD.MOV R12, RZ, RZ, -R12 ;  /* 0x000000ffff0c7224 */ /* 0x000fe400078e0a0c */
[----:B------:R-:W-:-:S04]  /*1bb0*/  IMAD.HI.U32 R13, R3, R2, RZ ;  /* 0x00000002030d7227 */ /* 0x000fc800078e00ff */
[----:B------:R-:W-:Y:S02]  /*1bc0*/  IMAD.MOV R13, RZ, RZ, -R13 ;  /* 0x000000ffff0d7224 */ /* 0x000fe400078e0a0d */
[--C-:B------:R-:W-:Y:S01]  /*1bd0*/  @!P2 IMAD.IADD R8, R8, 0x1, -R10.reuse ;  /* 0x000000010808a824 */ /* 0x100fe200078e0a0a */
[----:B------:R-:W-:Y:S01]  /*1be0*/  ISETP.GE.AND P2, PT, R9, RZ, PT ;  /* 0x000000ff0900720c */ /* 0x000fe20003f46270 */
[----:B------:R-:W-:Y:S02]  /*1bf0*/  IMAD R11, R10, R12, R11 ;  /* 0x0000000c0a0b7224 */ /* 0x000fe400078e020b */
[----:B------:R-:W-:Y:S01]  /*1c00*/  @!P3 IMAD.MOV R15, RZ, RZ, -R15 ;  /* 0x000000ffff0fb224 */ /* 0x000fe200078e0a0f */
[----:B------:R-:W-:Y:S01]  /*1c10*/  ISETP.GE.AND P3, PT, R0, RZ, PT ;  /* 0x000000ff0000720c */ /* 0x000fe20003f66270 */
[----:B------:R-:W-:Y:S02]  /*1c20*/  @!P6 IMAD.IADD R5, R5, 0x1, -R10 ;  /* 0x000000010505e824 */ /* 0x000fe400078e0a0a */
[C---:B------:R-:W-:Y:S01]  /*1c30*/  IMAD R2, R10.reuse, R13, R2 ;  /* 0x0000000d0a027224 */ /* 0x040fe200078e0202 */
[----:B------:R0:W-:Y:S01]  /*1c40*/  STL [R1+0x88], R15 ;  /* 0x0000880f01007387 */ /* 0x0001e20000100800 */
[----:B------:R-:W-:Y:S01]  /*1c50*/  @!P0 IMAD.IADD R7, R7, 0x1, -R10 ;  /* 0x0000000107078824 */ /* 0x000fe200078e0a0a */
[C---:B------:R-:W-:Y:S01]  /*1c60*/  ISETP.GT.U32.AND P0, PT, R10.reuse, R11, PT ;  /* 0x0000000b0a00720c */ /* 0x040fe20003f04070 */
[----:B------:R-:W-:Y:S01]  /*1c70*/  IMAD.MOV.U32 R16, RZ, RZ, R8 ;  /* 0x000000ffff107224 */ /* 0x000fe200078e0008 */
[----:B------:R-:W-:Y:S01]  /*1c80*/  ISETP.GT.U32.AND P6, PT, R10, R5, PT ;  /* 0x000000050a00720c */ /* 0x000fe20003fc4070 */
[----:B------:R-:W-:Y:S01]  /*1c90*/  IMAD.MOV.U32 R0, RZ, RZ, R14 ;  /* 0x000000ffff007224 */ /* 0x000fe200078e000e */
[----:B------:R-:W-:Y:S01]  /*1ca0*/  LOP3.LUT R8, R4, 0xa4, RZ, 0xfc, !PT ;  /* 0x000000a404087812 */ /* 0x000fe200078efcff */
[----:B------:R-:W-:Y:S01]  /*1cb0*/  @!P5 IMAD.MOV R16, RZ, RZ, -R16 ;  /* 0x000000ffff10d224 */ /* 0x000fe200078e0a10 */
[----:B------:R-:W-:Y:S01]  /*1cc0*/  ISETP.GT.U32.AND P5, PT, R10, R2, PT ;  /* 0x000000020a00720c */ /* 0x000fe20003fa4070 */
[----:B------:R-:W-:Y:S01]  /*1cd0*/  IMAD.HI.U32 R9, R3, R0, RZ ;  /* 0x0000000003097227 */ /* 0x000fe200078e00ff */
[----:B------:R-:W-:-:S02]  /*1ce0*/  IABS R12, R8 ;  /* 0x00000008000c7213 */ /* 0x000fc40000000000 */
[----:B------:R1:W-:Y:S01]  /*1cf0*/  STL [R1+0x84], R16 ;  /* 0x0000841001007387 */ /* 0x0003e20000100800 */
[----:B------:R-:W-:Y:S02]  /*1d00*/  IMAD.MOV R9, RZ, RZ, -R9 ;  /* 0x000000ffff097224 */ /* 0x000fe400078e0a09 */
[----:B0-----:R-:W-:Y:S02]  /*1d10*/  IMAD.MOV.U32 R15, RZ, RZ, R7 ;  /* 0x000000ffff0f7224 */ /* 0x001fe400078e0007 */
[----:B------:R-:W-:Y:S01]  /*1d20*/  IMAD R0, R10, R9, R0 ;  /* 0x000000090a007224 */ /* 0x000fe200078e0200 */
[----:B------:R-:W-:Y:S01]  /*1d30*/  LOP3.LUT R9, R4, 0x9c, RZ, 0xfc, !PT ;  /* 0x0000009c04097812 */ /* 0x000fe200078efcff */
[--C-:B------:R-:W-:Y:S01]  /*1d40*/  @!P0 IMAD.IADD R11, R11, 0x1, -R10.reuse ;  /* 0x000000010b0b8824 */ /* 0x100fe200078e0a0a */
[----:B------:R-:W-:Y:S01]  /*1d50*/  ISETP.GE.AND P0, PT, R8, RZ, PT ;  /* 0x000000ff0800720c */ /* 0x000fe20003f06270 */
[--C-:B------:R-:W-:Y:S01]  /*1d60*/  @!P6 IMAD.IADD R5, R5, 0x1, -R10.reuse ;  /* 0x000000010505e824 */ /* 0x100fe200078e0a0a */
[----:B------:R-:W-:Y:S01]  /*1d70*/  ISETP.GT.U32.AND P6, PT, R10, R0, PT ;  /* 0x000000000a00720c */ /* 0x000fe20003fc4070 */
[----:B------:R-:W-:Y:S01]  /*1d80*/  @!P1 IMAD.MOV R15, RZ, RZ, -R15 ;  /* 0x000000ffff0f9224 */ /* 0x000fe200078e0a0f */
[----:B------:R-:W-:Y:S01]  /*1d90*/  ISETP.GE.AND P1, PT, R6, RZ, PT ;  /* 0x000000ff0600720c */ /* 0x000fe20003f26270 */
[----:B------:R-:W-:Y:S01]  /*1da0*/  @!P5 IMAD.IADD R2, R2, 0x1, -R10 ;  /* 0x000000010202d824 */ /* 0x000fe200078e0a0a */
[----:B------:R-:W-:Y:S01]  /*1db0*/  ISETP.GT.U32.AND P5, PT, R10, R11, PT ;  /* 0x0000000b0a00720c */ /* 0x000fe20003fa4070 */
[----:B------:R-:W-:Y:S01]  /*1dc0*/  IMAD.HI.U32 R6, R3, R12, RZ ;  /* 0x0000000c03067227 */ /* 0x000fe200078e00ff */
[----:B------:R-:W-:Y:S01]  /*1dd0*/  STL [R1+0x80], R15 ;  /* 0x0000800f01007387 */ /* 0x000fe20000100800 */
[----:B------:R-:W-:-:S02]  /*1de0*/  IABS R21, R9 ;  /* 0x0000000900157213 */ /* 0x000fc40000000000 */
[----:B------:R-:W-:Y:S01]  /*1df0*/  IMAD.MOV R6, RZ, RZ, -R6 ;  /* 0x000000ffff067224 */ /* 0x000fe200078e0a06 */
[C---:B-1----:R-:W-:Y:S01]  /*1e00*/  LOP3.LUT R16, R4.reuse, 0x80, RZ, 0xfc, !PT ;  /* 0x0000008004107812 */ /* 0x042fe200078efcff */
[----:B------:R-:W-:Y:S01]  /*1e10*/  IMAD.MOV.U32 R7, RZ, RZ, R5 ;  /* 0x000000ffff077224 */ /* 0x000fe200078e0005 */
[----:B------:R-:W-:Y:S01]  /*1e20*/  LOP3.LUT R5, R4, 0xa0, RZ, 0xfc, !PT ;  /* 0x000000a004057812 */ /* 0x000fe200078efcff */
[----:B------:R-:W-:Y:S02]  /*1e30*/  IMAD R12, R10, R6, R12 ;  /* 0x000000060a0c7224 */ /* 0x000fe400078e020c */
[--C-:B------:R-:W-:Y:S01]  /*1e40*/  @!P6 IMAD.IADD R0, R0, 0x1, -R10.reuse ;  /* 0x000000010000e824 */ /* 0x100fe200078e0a0a */
        /* <DEDUP_REMOVED lines=8> */
[----:B------:R-:W-:Y:S02]  /*1ed0*/  IMAD.MOV.U32 R14, RZ, RZ, R11 ;  /* 0x000000ffff0e7224 */ /* 0x000fe400078e000b */
[----:B------:R-:W-:-:S04]  /*1ee0*/  IMAD.HI.U32 R6, R3, R21, RZ ;  /* 0x0000001503067227 */ /* 0x000fc800078e00ff */
[--C-:B------:R-:W-:Y:S02]  /*1ef0*/  @!P5 IMAD.IADD R12, R12, 0x1, -R10.reuse ;  /* 0x000000010c0cd824 */ /* 0x100fe400078e0a0a */
[----:B------:R-:W-:Y:S01]  /*1f00*/  @!P6 IMAD.IADD R0, R0, 0x1, -R10 ;  /* 0x000000010000e824 */ /* 0x000fe200078e0a0a */
[----:B0-----:R-:W-:Y:S01]  /*1f10*/  LOP3.LUT R7, R4, 0x98, RZ, 0xfc, !PT ;  /* 0x0000009804077812 */ /* 0x001fe200078efcff */
[----:B------:R-:W-:Y:S01]  /*1f20*/  @!P3 IMAD.MOV R14, RZ, RZ, -R14 ;  /* 0x000000ffff0eb224 */ /* 0x000fe200078e0a0e */
[----:B------:R-:W-:Y:S01]  /*1f30*/  ISETP.GE.AND P6, PT, R9, RZ, PT ;  /* 0x000000ff0900720c */ /* 0x000fe20003fc6270 */
[----:B------:R-:W-:Y:S01]  /*1f40*/  IMAD.MOV R9, RZ, RZ, -R13 ;  /* 0x000000ffff097224 */ /* 0x000fe200078e0a0d */
[----:B------:R-:W-:Y:S01]  /*1f50*/  ISETP.GT.U32.AND P5, PT, R10, R12, PT ;  /* 0x0000000c0a00720c */ /* 0x000fe20003fa4070 */
[----:B------:R-:W-:Y:S01]  /*1f60*/  @!P4 IMAD.IADD R2, R2, 0x1, -R10 ;  /* 0x000000010202c824 */ /* 0x000fe200078e0a0a */
[----:B------:R-:W-:Y:S01]  /*1f70*/  IABS R20, R7 ;  /* 0x0000000700147213 */ /* 0x000fe20000000000 */
[----:B------:R-:W-:Y:S01]  /*1f80*/  IMAD.MOV R6, RZ, RZ, -R6 ;  /* 0x000000ffff067224 */ /* 0x000fe200078e0a06 */
[----:B------:R-:W-:Y:S01]  /*1f90*/  ISETP.GE.AND P3, PT, R7, RZ, PT ;  /* 0x000000ff0700720c */ /* 0x000fe20003f66270 */
[----:B------:R-:W-:Y:S01]  /*1fa0*/  IMAD R7, R10, R9, R8 ;  /* 0x000000090a077224 */ /* 0x000fe200078e0208 */
[----:B------:R-:W-:Y:S01]  /*1fb0*/  ISETP.GE.AND P4, PT, R5, RZ, PT ;  /* 0x000000ff0500720c */ /* 0x000fe20003f86270 */
[----:B------:R-:W-:Y:S01]  /*1fc0*/  @!P2 IMAD.MOV R2, RZ, RZ, -R2 ;  /* 0x000000ffff02a224 */ /* 0x000fe200078e0a02 */
[----:B------:R-:W-:Y:S01]  /*1fd0*/  LOP3.LUT R9, R4, 0x90, RZ, 0xfc, !PT ;  /* 0x0000009004097812 */ /* 0x000fe200078efcff */
[----:B------:R-:W-:Y:S01]  /*1fe0*/  IMAD.HI.U32 R5, R3, R20, RZ ;  /* 0x0000001403057227 */ /* 0x000fe200078e00ff */
[C---:B------:R-:W-:Y:S01]  /*1ff0*/  ISETP.GT.U32.AND P2, PT, R10.reuse, R7, PT ;  /* 0x000000070a00720c */ /* 0x040fe20003f44070 */
[----:B------:R-:W-:Y:S01]  /*2000*/  STL [R1+0x78], R14 ;  /* 0x0000780e01007387 */ /* 0x000fe20000100800 */
[----:B------:R-:W-:Y:S01]  /*2010*/  IABS R18, R9 ;  /* 0x0000000900127213 */ /* 0x000fe20000000000 */
[----:B------:R-:W-:-:S02]  /*2020*/  IMAD R21, R10, R6, R21 ;  /* 0x000000060a157224 */ /* 0x000fc400078e0215 */
[----:B------:R-:W-:Y:S01]  /*2030*/  IMAD.MOV R5, RZ, RZ, -R5 ;  /* 0x000000ffff057224 */ /* 0x000fe200078e0a05 */
[----:B------:R0:W-:Y:S01]  /*2040*/  STL [R1+0x68], R2 ;  /* 0x0000680201007387 */ /* 0x0001e20000100800 */
[----:B------:R-:W-:Y:S01]  /*2050*/  @!P5 IMAD.IADD R12, R12, 0x1, -R10 ;  /* 0x000000010c0cd824 */ /* 0x000fe200078e0a0a */
[C---:B------:R-:W-:Y:S01]  /*2060*/  ISETP.GT.U32.AND P5, PT, R10.reuse, R21, PT ;  /* 0x000000150a00720c */ /* 0x040fe20003fa4070 */
[----:B------:R-:W-:Y:S01]  /*2070*/  IMAD R20, R10, R5, R20 ;  /* 0x000000050a147224 */ /* 0x000fe200078e0214 */
[----:B------:R-:W-:Y:S01]  /*2080*/  LOP3.LUT R5, R4, 0x88, RZ, 0xfc, !PT ;  /* 0x0000008804057812 */ /* 0x000fe200078efcff */
[----:B------:R-:W-:Y:S02]  /*2090*/  IMAD.MOV.U32 R15, RZ, RZ, R12 ;  /* 0x000000ffff0f7224 */ /* 0x000fe400078e000c */
[----:B------:R-:W-:Y:S01]  /*20a0*/  @!P2 IMAD.IADD R7, R7, 0x1, -R10 ;  /* 0x000000010707a824 */ /* 0x000fe200078e0a0a */
[----:B------:R-:W-:Y:S01]  /*20b0*/  IABS R13, R5 ;  /* 0x00000005000d7213 */ /* 0x000fe20000000000 */
[----:B------:R-:W-:Y:S01]  /*20c0*/  @!P0 IMAD.MOV R15, RZ, RZ, -R15 ;  /* 0x000000ffff0f8224 */ /* 0x000fe200078e0a0f */
[C---:B------:R-:W-:Y:S01]  /*20d0*/  ISETP.GT.U32.AND P0, PT, R10.reuse, R20, PT ;  /* 0x000000140a00720c */ /* 0x040fe20003f04070 */
[----:B------:R-:W-:Y:S01]  /*20e0*/  IMAD.HI.U32 R8, R3, R18, RZ ;  /* 0x0000001203087227 */ /* 0x000fe200078e00ff */
[----:B------:R-:W-:-:S02]  /*20f0*/  ISETP.GT.U32.AND P2, PT, R10, R7, PT ;  /* 0x000000070a00720c */ /* 0x000fc40003f44070 */
[----:B0-----:R-:W-:Y:S01]  /*2100*/  LOP3.LUT R2, R4, 0x8c, RZ, 0xfc, !PT ;  /* 0x0000008c04027812 */ /* 0x001fe200078efcff */
[----:B------:R-:W-:Y:S02]  /*2110*/  IMAD.MOV R8, RZ, RZ, -R8 ;  /* 0x000000ffff087224 */ /* 0x000fe400078e0a08 */
[----:B------:R-:W-:Y:S01]  /*2120*/  @!P1 IMAD.MOV R0, RZ, RZ, -R0 ;  /* 0x000000ffff009224 */ /* 0x000fe200078e0a00 */
[----:B------:R-:W-:Y:S01]  /*2130*/  ISETP.GE.AND P1, PT, R19, RZ, PT ;  /* 0x000000ff1300720c */ /* 0x000fe20003f26270 */
[----:B------:R-:W-:Y:S01]  /*2140*/  @!P5 IMAD.IADD R21, R21, 0x1, -R10 ;  /* 0x000000011515d824 */ /* 0x000fe200078e0a0a */
[----:B------:R-:W-:Y:S01]  /*2150*/  IABS R19, R19 ;  /* 0x0000001300137213 */ /* 0x000fe20000000000 */
[----:B------:R-:W-:Y:S01]  /*2160*/  IMAD R18, R10, R8, R18 ;  /* 0x000000080a127224 */ /* 0x000fe200078e0212 */
[----:B------:R-:W-:Y:S01]  /*2170*/  IABS R14, R2 ;  /* 0x00000002000e7213 */ /* 0x000fe20000000000 */
[----:B------:R-:W-:Y:S01]  /*2180*/  @!P0 IMAD.IADD R20, R20, 0x1, -R10 ;  /* 0x0000000114148824 */ /* 0x000fe200078e0a0a */
[C---:B------:R-:W-:Y:S01]  /*2190*/  ISETP.GT.U32.AND P5, PT, R10.reuse, R21, PT ;  /* 0x000000150a00720c */ /* 0x040fe20003fa4070 */
[----:B------:R-:W-:Y:S01]  /*21a0*/  IMAD.HI.U32 R11, R3, R19, RZ ;  /* 0x00000013030b7227 */ /* 0x000fe200078e00ff */
[----:B------:R-:W-:Y:S01]  /*21b0*/  ISETP.GT.U32.AND P0, PT, R10, R18, PT ;  /* 0x000000120a00720c */ /* 0x000fe20003f04070 */
[----:B------:R-:W-:Y:S01]  /*21c0*/  STL [R1+0x60], R0 ;  /* 0x0000600001007387 */ /* 0x000fe20000100800 */
[----:B------:R-:W-:Y:S01]  /*21d0*/  LOP3.LUT R8, R4, 0x78, RZ, 0xfc, !PT ;  /* 0x0000007804087812 */ /* 0x000fe200078efcff */
[----:B------:R-:W-:-:S02]  /*21e0*/  IMAD.MOV R11, RZ, RZ, -R11 ;  /* 0x000000ffff0b7224 */ /* 0x000fc400078e0a0b */
[----:B------:R-:W-:Y:S01]  /*21f0*/  IMAD.HI.U32 R6, R3, R14, RZ ;  /* 0x0000000e03067227 */ /* 0x000fe200078e00ff */
[----:B------:R0:W-:Y:S03]  /*2200*/  STL [R1+0x54], R15 ;  /* 0x0000540f01007387 */ /* 0x0001e60000100800 */
[----:B------:R-:W-:Y:S01]  /*2210*/  @!P2 IMAD.IADD R7, R7, 0x1, -R10 ;  /* 0x000000010707a824 */ /* 0x000fe200078e0a0a */
[----:B------:R-:W-:Y:S01]  /*2220*/  ISETP.GE.AND P2, PT, R9, RZ, PT ;  /* 0x000000ff0900720c */ /* 0x000fe20003f46270 */
[----:B------:R-:W-:Y:S01]  /*2230*/  IMAD R19, R10, R11, R19 ;  /* 0x0000000b0a137224 */ /* 0x000fe200078e0213 */
[----:B------:R-:W-:Y:S01]  /*2240*/  IABS R9, R16 ;  /* 0x0000001000097213 */ /* 0x000fe20000000000 */
[----:B------:R-:W-:Y:S02]  /*2250*/  IMAD.MOV R6, RZ, RZ, -R6 ;  /* 0x000000ffff067224 */ /* 0x000fe400078e0a06 */
[----:B------:R-:W-:Y:S01]  /*2260*/  IMAD.MOV.U32 R22, RZ, RZ, R7 ;  /* 0x000000ffff167224 */ /* 0x000fe200078e0007 */
[----:B0-----:R-:W-:Y:S01]  /*2270*/  LOP3.LUT R15, R4, 0x84, RZ, 0xfc, !PT ;  /* 0x00000084040f7812 */ /* 0x001fe200078efcff */
[----:B------:R-:W-:Y:S01]  /*2280*/  @!P5 IMAD.IADD R21, R21, 0x1, -R10 ;  /* 0x000000011515d824 */ /* 0x000fe200078e0a0a */
[C---:B------:R-:W-:Y:S01]  /*2290*/  ISETP.GT.U32.AND P5, PT, R10.reuse, R19, PT ;  /* 0x000000130a00720c */ /* 0x040fe20003fa4070 */
[C---:B------:R-:W-:Y:S01]  /*22a0*/  IMAD R14, R10.reuse, R6, R14 ;  /* 0x000000060a0e7224 */ /* 0x040fe200078e020e */
[----:B------:R-:W-:Y:S01]  /*22b0*/  IABS R12, R15 ;  /* 0x0000000f000c7213 */ /* 0x000fe20000000000 */
[----:B------:R-:W-:Y:S01]  /*22c0*/  @!P4 IMAD.MOV R22, RZ, RZ, -R22 ;  /* 0x000000ffff16c224 */ /* 0x000fe200078e0a16 */
[----:B------:R-:W-:Y:S01]  /*22d0*/  ISETP.GT.U32.AND P4, PT, R10, R20, PT ;  /* 0x000000140a00720c */ /* 0x000fe20003f84070 */
[----:B------:R-:W-:Y:S01]  /*22e0*/  @!P0 IMAD.IADD R18, R18, 0x1, -R10 ;  /* 0x0000000112128824 */ /* 0x000fe200078e0a0a */
[----:B------:R-:W-:Y:S01]  /*22f0*/  IABS R6, R8 ;  /* 0x0000000800067213 */ /* 0x000fe20000000000 */
[----:B------:R-:W-:Y:S01]  /*2300*/  IMAD.HI.U32 R0, R3, R13, RZ ;  /* 0x0000000d03007227 */ /* 0x000fe200078e00ff */
[----:B------:R0:W-:Y:S02]  /*2310*/  STL [R1+0x50], R22 ;  /* 0x0000501601007387 */ /* 0x0001e40000100800 */
[C---:B------:R-:W-:Y:S01]  /*2320*/  ISETP.GT.U32.AND P0, PT, R10.reuse, R18, PT ;  /* 0x000000120a00720c */ /* 0x040fe20003f04070 */
[----:B------:R-:W-:Y:S01]  /*2330*/  @!P6 IMAD.MOV R21, RZ, RZ, -R21 ;  /* 0x000000ffff15e224 */ /* 0x000fe200078e0a15 */
[----:B------:R-:W-:Y:S01]  /*2340*/  ISETP.GT.U32.AND P6, PT, R10, R14, PT ;  /* 0x0000000e0a00720c */ /* 0x000fe20003fc4070 */
[----:B------:R-:W-:-:S02]  /*2350*/  IMAD.MOV R0, RZ, RZ, -R0 ;  /* 0x000000ffff007224 */ /* 0x000fc400078e0a00 */
[C---:B------:R-:W-:Y:S01]  /*2360*/  IMAD.HI.U32 R7, R3.reuse, R9, RZ ;  /* 0x0000000903077227 */ /* 0x040fe200078e00ff */
[----:B------:R1:W-:Y:S03]  /*2370*/  STL [R1+0x4c], R21 ;  /* 0x00004c1501007387 */ /* 0x0003e60000100800 */
[----:B------:R-:W-:-:S04]  /*2380*/  IMAD.HI.U32 R11, R3, R12, RZ ;  /* 0x0000000c030b7227 */ /* 0x000fc800078e00ff */
[----:B------:R-:W-:Y:S01]  /*2390*/  IMAD R13, R10, R0, R13 ;  /* 0x000000000a0d7224 */ /* 0x000fe200078e020d */
[----:B------:R-:W-:Y:S01]  /*23a0*/  IABS R0, R17 ;  /* 0x0000001100007213 */ /* 0x000fe20000000000 */
[----:B------:R-:W-:Y:S02]  /*23b0*/  IMAD.MOV R7, RZ, RZ, -R7 ;  /* 0x000000ffff077224 */ /* 0x000fe400078e0a07 */
[----:B------:R-:W-:Y:S02]  /*23c0*/  IMAD.MOV R11, RZ, RZ, -R11 ;  /* 0x000000ffff0b7224 */ /* 0x000fe400078e0a0b */
[--C-:B------:R-:W-:Y:S02]  /*23d0*/  @!P5 IMAD.IADD R19, R19, 0x1, -R10.reuse ;  /* 0x000000011313d824 */ /* 0x100fe400078e0a0a */
[----:B------:R-:W-:Y:S01]  /*23e0*/  @!P4 IMAD.IADD R20, R20, 0x1, -R10 ;  /* 0x000000011414c824 */ /* 0x000fe200078e0a0a */
[C---:B------:R-:W-:Y:S01]  /*23f0*/  ISETP.GT.U32.AND P4, PT, R10.reuse, R13, PT ;  /* 0x0000000d0a00720c */ /* 0x040fe20003f84070 */
[C---:B------:R-:W-:Y:S01]  /*2400*/  IMAD R9, R10.reuse, R7, R9 ;  /* 0x000000070a097224 */ /* 0x040fe200078e0209 */
[C---:B------:R-:W-:Y:S01]  /*2410*/  ISETP.GT.U32.AND P5, PT, R10.reuse, R19, PT ;  /* 0x000000130a00720c */ /* 0x040fe20003fa4070 */
[----:B------:R-:W-:Y:S01]  /*2420*/  IMAD R12, R10, R11, R12 ;  /* 0x0000000b0a0c7224 */ /* 0x000fe200078e020c */
[----:B------:R-:W-:Y:S01]  /*2430*/  LOP3.LUT R7, R4, 0x70, RZ, 0xfc, !PT ;  /* 0x0000007004077812 */ /* 0x000fe200078efcff */
[--C-:B------:R-:W-:Y:S01]  /*2440*/  @!P6 IMAD.IADD R14, R14, 0x1, -R10.reuse ;  /* 0x000000010e0ee824 */ /* 0x100fe200078e0a0a */
[----:B------:R-:W-:Y:S01]  /*2450*/  ISETP.GT.U32.AND P6, PT, R10, R9, PT ;  /* 0x000000090a00720c */ /* 0x000fe20003fc4070 */
[----:B------:R-:W-:Y:S01]  /*2460*/  @!P0 IMAD.IADD R18, R18, 0x1, -R10 ;  /* 0x0000000112128824 */ /* 0x000fe200078e0a0a */
[----:B------:R-:W-:Y:S01]  /*2470*/  ISETP.GT.U32.AND P0, PT, R10, R12, PT ;  /* 0x0000000c0a00720c */ /* 0x000fe20003f04070 */
[----:B------:R-:W-:-:S04]  /*2480*/  IMAD.HI.U32 R11, R3, R0, RZ ;  /* 0x00000000030b7227 */ /* 0x000fc800078e00ff */
[--C-:B------:R-:W-:Y:S01]  /*2490*/  @!P4 IMAD.IADD R13, R13, 0x1, -R10.reuse ;  /* 0x000000010d0dc824 */ /* 0x100fe200078e0a0a */
[----:B------:R-:W-:Y:S01]  /*24a0*/  ISETP.GE.AND P4, PT, R5, RZ, PT ;  /* 0x000000ff0500720c */ /* 0x000fe20003f86270 */
[----:B------:R-:W-:Y:S01]  /*24b0*/  IMAD.MOV R11, RZ, RZ, -R11 ;  /* 0x000000ffff0b7224 */ /* 0x000fe200078e0a0b */
[----:B------:R-:W-:Y:S01]  /*24c0*/  LOP3.LUT R5, R4, 0x74, RZ, 0xfc, !PT ;  /* 0x0000007404057812 */ /* 0x000fe200078efcff */
[--C-:B------:R-:W-:Y:S01]  /*24d0*/  @!P5 IMAD.IADD R19, R19, 0x1, -R10.reuse ;  /* 0x000000011313d824 */ /* 0x100fe200078e0a0a */
[----:B------:R-:W-:Y:S01]  /*24e0*/  ISETP.GE.AND P5, PT, R2, RZ, PT ;  /* 0x000000ff0200720c */ /* 0x000fe20003fa6270 */
[----:B------:R-:W-:Y:S01]  /*24f0*/  @!P6 IMAD.IADD R9, R9, 0x1, -R10 ;  /* 0x000000010909e824 */ /* 0x000fe200078e0a0a */
[C---:B------:R-:W-:Y:S01]  /*2500*/  ISETP.GT.U32.AND P6, PT, R10.reuse, R13, PT ;  /* 0x0000000d0a00720c */ /* 0x040fe20003fc4070 */
[----:B------:R-:W-:Y:S01]  /*2510*/  IMAD R0, R10, R11, R0 ;  /* 0x0000000b0a007224 */ /* 0x000fe200078e0200 */
[----:B------:R-:W-:Y:S01]  /*2520*/  IABS R11, R5 ;  /* 0x00000005000b7213 */ /* 0x000fe20000000000 */
[----:B------:R-:W-:Y:S01]  /*2530*/  @!P0 IMAD.IADD R12, R12, 0x1, -R10 ;  /* 0x000000010c0c8824 */ /* 0x000fe200078e0a0a */
[----:B------:R-:W-:Y:S01]  /*2540*/  ISETP.GT.U32.AND P0, PT, R10, R14, PT ;  /* 0x0000000e0a00720c */ /* 0x000fe20003f04070 */
[----:B------:R-:W-:-:S04]  /*2550*/  IMAD.HI.U32 R2, R3, R6, RZ ;  /* 0x0000000603027227 */ /* 0x000fc800078e00ff */
[----:B0-----:R-:W-:Y:S02]  /*2560*/  IMAD.MOV.U32 R22, RZ, RZ, R20 ;  /* 0x000000ffff167224 */ /* 0x001fe400078e0014 */
[----:B-1----:R-:W-:Y:S02]  /*2570*/  IMAD.MOV.U32 R21, RZ, RZ, R19 ;  /* 0x000000ffff157224 */ /* 0x002fe400078e0013 */
[----:B------:R-:W-:Y:S01]  /*2580*/  @!P2 IMAD.MOV R18, RZ, RZ, -R18 ;  /* 0x000000ffff12a224 */ /* 0x000fe200078e0a12 */
[C---:B------:R-:W-:Y:S01]  /*2590*/  ISETP.GT.U32.AND P2, PT, R10.reuse, R0, PT ;  /* 0x000000000a00720c */ /* 0x040fe20003f44070 */
[----:B------:R-:W-:Y:S02]  /*25a0*/  IMAD.MOV R2, RZ, RZ, -R2 ;  /* 0x000000ffff027224 */ /* 0x000fe400078e0a02 */
[----:B------:R-:W-:Y:S01]  /*25b0*/  @!P3 IMAD.MOV R22, RZ, RZ, -R22 ;  /* 0x000000ffff16b224 */ /* 0x000fe200078e0a16 */
[C---:B------:R-:W-:Y:S01]  /*25c0*/  ISETP.GT.U32.AND P3, PT, R10.reuse, R9, PT ;  /* 0x000000090a00720c */ /* 0x040fe20003f64070 */
[----:B------:R-:W-:Y:S01]  /*25d0*/  @!P1 IMAD.MOV R21, RZ, RZ, -R21 ;  /* 0x000000ffff159224 */ /* 0x000fe200078e0a15 */
[C---:B------:R-:W-:Y:S01]  /*25e0*/  ISETP.GT.U32.AND P1, PT, R10.reuse, R12, PT ;  /* 0x0000000c0a00720c */ /* 0x040fe20003f24070 */
[----:B------:R-:W-:Y:S01]  /*25f0*/  IMAD R6, R10, R2, R6 ;  /* 0x000000020a067224 */ /* 0x000fe200078e0206 */
[----:B------:R-:W-:Y:S01]  /*2600*/  STL [R1+0x48], R22 ;  /* 0x0000481601007387 */ /* 0x000fe20000100800 */
[--C-:B------:R-:W-:Y:S01]  /*2610*/  @!P6 IMAD.IADD R13, R13, 0x1, -R10.reuse ;  /* 0x000000010d0de824 */ /* 0x100fe200078e0a0a */
[----:B------:R-:W-:Y:S01]  /*2620*/  IABS R2, R7 ;  /* 0x0000000700027213 */ /* 0x000fe20000000000 */
[--C-:B------:R-:W-:Y:S01]  /*2630*/  @!P0 IMAD.IADD R14, R14, 0x1, -R10.reuse ;  /* 0x000000010e0e8824 */ /* 0x100fe200078e0a0a */
[----:B------:R-:W-:Y:S01]  /*2640*/  STL [R1+0x44], R21 ;  /* 0x0000441501007387 */ /* 0x000fe20000100800 */
[----:B------:R-:W-:Y:S01]  /*2650*/  ISETP.GT.U32.AND P6, PT, R10, R6, PT ;  /* 0x000000060a00720c */ /* 0x000fe20003fc4070 */
[----:B------:R-:W-:Y:S01]  /*2660*/  @!P2 IMAD.IADD R0, R0, 0x1, -R10 ;  /* 0x000000010000a824 */ /* 0x000fe200078e0a0a */
[----:B------:R-:W-:Y:S01]  /*2670*/  ISETP.GE.AND P0, PT, R15, RZ, PT ;  /* 0x000000ff0f00720c */ /* 0x000fe20003f06270 */
[----:B------:R0:W-:Y:S01]  /*2680*/  STL [R1+0x40], R18 ;  /* 0x0000401201007387 */ /* 0x0001e20000100800 */
[----:B------:R-:W-:Y:S01]  /*2690*/  IMAD.MOV.U32 R20, RZ, RZ, R14 ;  /* 0x000000ffff147224 */ /* 0x000fe200078e000e */
[----:B------:R-:W-:Y:S01]  /*26a0*/  ISETP.GE.AND P2, PT, R8, RZ, PT ;  /* 0x000000ff0800720c */ /* 0x000fe20003f46270 */
[----:B------:R-:W-:Y:S01]  /*26b0*/  @!P1 IMAD.IADD R12, R12, 0x1, -R10 ;  /* 0x000000010c0c9824 */ /* 0x000fe200078e0a0a */
[----:B------:R-:W-:Y:S01]  /*26c0*/  ISETP.GE.AND P1, PT, R16, RZ, PT ;  /* 0x000000ff1000720c */ /* 0x000fe20003f26270 */
[----:B------:R-:W-:Y:S01]  /*26d0*/  IMAD.MOV.U32 R19, RZ, RZ, R13 ;  /* 0x000000ffff137224 */ /* 0x000fe200078e000d */
[----:B------:R-:W-:Y:S01]  /*26e0*/  LOP3.LUT R8, R4, 0x6c, RZ, 0xfc, !PT ;  /* 0x0000006c04087812 */ /* 0x000fe200078efcff */
[----:B------:R-:W-:Y:S01]  /*26f0*/  @!P5 IMAD.MOV R20, RZ, RZ, -R20 ;  /* 0x000000ffff14d224 */ /* 0x000fe200078e0a14 */
[----:B------:R-:W-:Y:S01]  /*2700*/  ISETP.GT.U32.AND P5, PT, R10, R0, PT ;  /* 0x000000000a00720c */ /* 0x000fe20003fa4070 */
[----:B------:R-:W-:Y:S01]  /*2710*/  @!P3 IMAD.IADD R9, R9, 0x1, -R10 ;  /* 0x000000010909b824 */ /* 0x000fe200078e0a0a */
[----:B------:R-:W-:Y:S01]  /*2720*/  ISETP.GE.AND P3, PT, R17, RZ, PT ;  /* 0x000000ff1100720c */ /* 0x000fe20003f66270 */
[----:B0-----:R-:W-:Y:S01]  /*2730*/  IMAD.HI.U32 R18, R3, R11, RZ ;  /* 0x0000000b03127227 */ /* 0x001fe200078e00ff */
[----:B------:R-:W-:Y:S01]  /*2740*/  IABS R16, R8 ;  /* 0x0000000800107213 */ /* 0x000fe20000000000 */
[----:B------:R-:W-:Y:S01]  /*2750*/  STL [R1+0x30], R20 ;  /* 0x0000301401007387 */ /* 0x000fe20000100800 */
[----:B------:R-:W-:Y:S01]  /*2760*/  LOP3.LUT R14, R4, 0x5c, RZ, 0xfc, !PT ;  /* 0x0000005c040e7812 */ /* 0x000fe200078efcff */
[----:B------:R-:W-:-:S02]  /*2770*/  IMAD.MOV R18, RZ, RZ, -R18 ;  /* 0x000000ffff127224 */ /* 0x000fc400078e0a12 */
[----:B------:R-:W-:Y:S02]  /*2780*/  @!P4 IMAD.MOV R19, RZ, RZ, -R19 ;  /* 0x000000ffff13c224 */ /* 0x000fe400078e0a13 */
[----:B------:R-:W-:Y:S02]  /*2790*/  IMAD R11, R10, R18, R11 ;  /* 0x000000120a0b7224 */ /* 0x000fe400078e020b */
[----:B------:R-:W-:Y:S01]  /*27a0*/  @!P6 IMAD.IADD R6, R6, 0x1, -R10 ;  /* 0x000000010606e824 */ /* 0x000fe200078e0a0a */
[----:B------:R-:W-:Y:S01]  /*27b0*/  STL [R1+0x2c], R19 ;  /* 0x00002c1301007387 */ /* 0x000fe20000100800 */
[----:B------:R-:W-:Y:S01]  /*27c0*/  IMAD.HI.U32 R15, R3, R2, RZ ;  /* 0x00000002030f7227 */ /* 0x000fe200078e00ff */
[C---:B------:R-:W-:Y:S02]  /*27d0*/  ISETP.GT.U32.AND P4, PT, R10.reuse, R11, PT ;  /* 0x0000000b0a00720c */ /* 0x040fe40003f84070 */
[----:B------:R-:W-:Y:S01]  /*27e0*/  ISETP.GT.U32.AND P6, PT, R10, R6, PT ;  /* 0x000000060a00720c */ /* 0x000fe20003fc4070 */
[----:B------:R-:W-:-:S02]  /*27f0*/  IMAD.MOV.U32 R13, RZ, RZ, R12 ;  /* 0x000000ffff0d7224 */ /* 0x000fc400078e000c */
[----:B------:R-:W-:Y:S02]  /*2800*/  IMAD.MOV.U32 R12, RZ, RZ, R9 ;  /* 0x000000ffff0c7224 */ /* 0x000fe400078e0009 */
[----:B------:R-:W-:Y:S02]  /*2810*/  IMAD.MOV R15, RZ, RZ, -R15 ;  /* 0x000000ffff0f7224 */ /* 0x000fe400078e0a0f */
[----:B------:R-:W-:Y:S01]  /*2820*/  @!P0 IMAD.MOV R13, RZ, RZ, -R13 ;  /* 0x000000ffff0d8224 */ /* 0x000fe200078e0a0d */
[----:B------:R-:W-:Y:S01]  /*2830*/  ISETP.GE.AND P0, PT, R5, RZ, PT ;  /* 0x000000ff0500720c */ /* 0x000fe20003f06270 */
[----:B------:R-:W-:Y:S01]  /*2840*/  @!P1 IMAD.MOV R12, RZ, RZ, -R12 ;  /* 0x000000ffff0c9224 */ /* 0x000fe200078e0a0c */
[----:B------:R-:W-:Y:S01]  /*2850*/  LOP3.LUT R5, R4, 0x68, RZ, 0xfc, !PT ;  /* 0x0000006804057812 */ /* 0x000fe200078efcff */
[----:B------:R-:W-:Y:S01]  /*2860*/  IMAD R2, R10, R15, R2 ;  /* 0x0000000f0a027224 */ /* 0x000fe200078e0202 */
[----:B------:R-:W-:Y:S01]  /*2870*/  STL [R1+0x28], R13 ;  /* 0x0000280d01007387 */ /* 0x000fe20000100800 */
[----:B------:R-:W-:Y:S01]  /*2880*/  @!P5 IMAD.IADD R0, R0, 0x1, -R10 ;  /* 0x000000010000d824 */ /* 0x000fe200078e0a0a */
[----:B------:R-:W-:Y:S01]  /*2890*/  IABS R15, R5 ;  /* 0x00000005000f7213 */ /* 0x000fe20000000000 */
[----:B------:R-:W-:Y:S01]  /*28a0*/  IMAD.HI.U32 R9, R3, R16, RZ ;  /* 0x0000001003097227 */ /* 0x000fe200078e00ff */
[----:B------:R0:W-:Y:S01]  /*28b0*/  STL [R1+0x24], R12 ;  /* 0x0000240c01007387 */ /* 0x0001e20000100800 */
[----:B------:R-:W-:-:S02]  /*28c0*/  ISETP.GT.U32.AND P1, PT, R10, R2, PT ;  /* 0x000000020a00720c */ /* 0x000fc40003f24070 */
[--C-:B------:R-:W-:Y:S01]  /*28d0*/  @!P4 IMAD.IADD R11, R11, 0x1, -R10.reuse ;  /* 0x000000010b0bc824 */ /* 0x100fe200078e0a0a */
[----:B------:R-:W-:Y:S01]  /*28e0*/  ISETP.GE.AND P5, PT, R7, RZ, PT ;  /* 0x000000ff0700720c */ /* 0x000fe20003fa6270 */
[----:B------:R-:W-:Y:S01]  /*28f0*/  IMAD.MOV R9, RZ, RZ, -R9 ;  /* 0x000000ffff097224 */ /* 0x000fe200078e0a09 */
[----:B------:R-:W-:Y:S01]  /*2900*/  ISETP.GE.AND P4, PT, R5, RZ, PT ;  /* 0x000000ff0500720c */ /* 0x000fe20003f86270 */
[----:B------:R-:W-:Y:S01]  /*2910*/  @!P6 IMAD.IADD R6, R6, 0x1, -R10 ;  /* 0x000000010606e824 */ /* 0x000fe200078e0a0a */
[----:B------:R-:W-:Y:S01]  /*2920*/  LOP3.LUT R5, R4, 0x64, RZ, 0xfc, !PT ;  /* 0x0000006404057812 */ /* 0x000fe200078efcff */
[----:B------:R-:W-:Y:S01]  /*2930*/  IMAD.HI.U32 R7, R3, R15, RZ ;  /* 0x0000000f03077227 */ /* 0x000fe200078e00ff */
[----:B------:R-:W-:Y:S02]  /*2940*/  ISETP.GE.AND P6, PT, R8, RZ, PT ;  /* 0x000000ff0800720c */ /* 0x000fe40003fc6270 */
[----:B------:R-:W-:Y:S01]  /*2950*/  IABS R8, R5 ;  /* 0x0000000500087213 */ /* 0x000fe20000000000 */
[----:B0-----:R-:W-:Y:S01]  /*2960*/  IMAD.MOV.U32 R12, RZ, RZ, R0 ;  /* 0x000000ffff0c7224 */ /* 0x001fe200078e0000 */
[----:B------:R-:W-:Y:S01]  /*2970*/  LOP3.LUT R0, R4, 0x60, RZ, 0xfc, !PT ;  /* 0x0000006004007812 */ /* 0x000fe200078efcff */
[----:B------:R-:W-:-:S02]  /*2980*/  IMAD R16, R10, R9, R16 ;  /* 0x000000090a107224 */ /* 0x000fc400078e0210 */
[----:B------:R-:W-:Y:S01]  /*2990*/  @!P3 IMAD.MOV R12, RZ, RZ, -R12 ;  /* 0x000000ffff0cb224 */ /* 0x000fe200078e0a0c */
[----:B------:R-:W-:Y:S01]  /*29a0*/  ISETP.GT.U32.AND P3, PT, R10, R11, PT ;  /* 0x0000000b0a00720c */ /* 0x000fe20003f64070 */
[----:B------:R-:W-:Y:S02]  /*29b0*/  IMAD.MOV.U32 R9, RZ, RZ, R6 ;  /* 0x000000ffff097224 */ /* 0x000fe400078e0006 */
[----:B------:R-:W-:Y:S01]  /*29c0*/  IMAD.MOV R6, RZ, RZ, -R7 ;  /* 0x000000ffff067224 */ /* 0x000fe200078e0a07 */
[----:B------:R0:W-:Y:S01]  /*29d0*/  STL [R1+0x20], R12 ;  /* 0x0000200c01007387 */ /* 0x0001e20000100800 */
[----:B------:R-:W-:Y:S01]  /*29e0*/  @!P1 IMAD.IADD R2, R2, 0x1, -R10 ;  /* 0x0000000102029824 */ /* 0x000fe200078e0a0a */
[----:B------:R-:W-:Y:S01]  /*29f0*/  IABS R7, R0 ;  /* 0x0000000000077213 */ /* 0x000fe20000000000 */
[----:B------:R-:W-:Y:S01]  /*2a00*/  @!P2 IMAD.MOV R9, RZ, RZ, -R9 ;  /* 0x000000ffff09a224 */ /* 0x000fe200078e0a09 */
[C---:B------:R-:W-:Y:S01]  /*2a10*/  ISETP.GT.U32.AND P2, PT, R10.reuse, R16, PT ;  /* 0x000000100a00720c */ /* 0x040fe20003f44070 */
[C---:B------:R-:W-:Y:S01]  /*2a20*/  IMAD R15, R10.reuse, R6, R15 ;  /* 0x000000060a0f7224 */ /* 0x040fe200078e020f */
[----:B------:R-:W-:-:S02]  /*2a30*/  ISETP.GT.U32.AND P1, PT, R10, R2, PT ;  /* 0x000000020a00720c */ /* 0x000fc40003f24070 */
[----:B------:R1:W-:Y:S01]  /*2a40*/  STL [R1+0x1c], R9 ;  /* 0x00001c0901007387 */ /* 0x0003e20000100800 */
[----:B------:R-:W-:Y:S01]  /*2a50*/  @!P3 IMAD.IADD R11, R11, 0x1, -R10 ;  /* 0x000000010b0bb824 */ /* 0x000fe200078e0a0a */
[----:B------:R-:W-:Y:S02]  /*2a60*/  ISETP.GT.U32.AND P3, PT, R10, R15, PT ;  /* 0x0000000f0a00720c */ /* 0x000fe40003f64070 */
[----:B------:R-:W-:Y:S01]  /*2a70*/  IABS R6, R14 ;  /* 0x0000000e00067213 */ /* 0x000fe20000000000 */
[----:B0-----:R-:W-:Y:S01]  /*2a80*/  IMAD.MOV.U32 R12, RZ, RZ, R11 ;  /* 0x000000ffff0c7224 */ /* 0x001fe200078e000b */
[----:B------:R-:W-:-:S03]  /*2a90*/  LOP3.LUT R11, R4, 0x58, RZ, 0xfc, !PT ;  /* 0x00000058040b7812 */ /* 0x000fc600078efcff */
[----:B------:R-:W-:Y:S01]  /*2aa0*/  @!P2 IMAD.IADD R16, R16, 0x1, -R10 ;  /* 0x000000011010a824 */ /* 0x000fe200078e0a0a */
[----:B------:R-:W-:Y:S01]  /*2ab0*/  ISETP.GE.AND P2, PT, R0, RZ, PT ;  /* 0x000000ff0000720c */ /* 0x000fe20003f46270 */
[----:B-1----:R-:W-:-:S04]  /*2ac0*/  IMAD.HI.U32 R9, R3, R8, RZ ;  /* 0x0000000803097227 */ /* 0x002fc800078e00ff */
[--C-:B------:R-:W-:Y:S01]  /*2ad0*/  @!P1 IMAD.IADD R2, R2, 0x1, -R10.reuse ;  /* 0x0000000102029824 */ /* 0x100fe200078e0a0a */
[----:B------:R-:W-:Y:S01]  /*2ae0*/  ISETP.GE.AND P1, PT, R5, RZ, PT ;  /* 0x000000ff0500720c */ /* 0x000fe20003f26270 */
[----:B------:R-:W-:Y:S01]  /*2af0*/  @!P3 IMAD.IADD R15, R15, 0x1, -R10 ;  /* 0x000000010f0fb824 */ /* 0x000fe200078e0a0a */
[----:B------:R-:W-:Y:S01]  /*2b00*/  ISETP.GT.U32.AND P3, PT, R10, R16, PT ;  /* 0x000000100a00720c */ /* 0x000fe20003f64070 */
[----:B------:R-:W-:-:S04]  /*2b10*/  IMAD.HI.U32 R5, R3, R7, RZ ;  /* 0x0000000703057227 */ /* 0x000fc800078e00ff */
[----:B------:R-:W-:Y:S02]  /*2b20*/  IMAD.MOV R9, RZ, RZ, -R9 ;  /* 0x000000ffff097224 */ /* 0x000fe400078e0a09 */
[----:B------:R-:W-:Y:S01]  /*2b30*/  @!P0 IMAD.MOV R12, RZ, RZ, -R12 ;  /* 0x000000ffff0c8224 */ /* 0x000fe200078e0a0c */
[----:B------:R-:W-:Y:S01]  /*2b40*/  ISETP.GT.U32.AND P0, PT, R10, R15, PT ;  /* 0x0000000f0a00720c */ /* 0x000fe20003f04070 */
[----:B------:R-:W-:-:S03]  /*2b50*/  IMAD.HI.U32 R0, R3, R6, RZ ;  /* 0x0000000603007227 */ /* 0x000fc600078e00ff */
[----:B------:R0:W-:Y:S01]  /*2b60*/  STL [R1+0x18], R12 ;  /* 0x0000180c01007387 */ /* 0x0001e20000100800 */
[----:B------:R-:W-:Y:S02]  /*2b70*/  IMAD.MOV R5, RZ, RZ, -R5 ;  /* 0x000000ffff057224 */ /* 0x000fe400078e0a05 */
[C---:B------:R-:W-:Y:S02]  /*2b80*/  IMAD R8, R10.reuse, R9, R8 ;  /* 0x000000090a087224 */ /* 0x040fe400078e0208 */
[----:B------:R-:W-:Y:S01]  /*2b90*/  IMAD R7, R10, R5, R7 ;  /* 0x000000050a077224 */ /* 0x000fe200078e0207 */
[----:B------:R-:W-:Y:S01]  /*2ba0*/  LOP3.LUT R5, R4, 0x54, RZ, 0xfc, !PT ;  /* 0x0000005404057812 */ /* 0x000fe200078efcff */
[----:B------:R-:W-:Y:S02]  /*2bb0*/  IMAD.MOV R0, RZ, RZ, -R0 ;  /* 0x000000ffff007224 */ /* 0x000fe400078e0a00 */
[----:B------:R-:W-:Y:S01]  /*2bc0*/  @!P5 IMAD.MOV R2, RZ, RZ, -R2 ;  /* 0x000000ffff02d224 */ /* 0x000fe200078e0a02 */
[C---:B------:R-:W-:Y:S01]  /*2bd0*/  ISETP.GT.U32.AND P5, PT, R10.reuse, R8, PT ;  /* 0x000000080a00720c */ /* 0x040fe20003fa4070 */
[----:B------:R-:W-:Y:S01]  /*2be0*/  IMAD R6, R10, R0, R6 ;  /* 0x000000000a067224 */ /* 0x000fe200078e0206 */
[----:B0-----:R-:W-:Y:S01]  /*2bf0*/  IABS R12, R11 ;  /* 0x0000000b000c7213 */ /* 0x001fe20000000000 */
[--C-:B------:R-:W-:Y:S01]  /*2c00*/  @!P3 IMAD.IADD R16, R16, 0x1, -R10.reuse ;  /* 0x000000011010b824 */ /* 0x100fe200078e0a0a */
[C---:B------:R-:W-:Y:S01]  /*2c10*/  ISETP.GT.U32.AND P3, PT, R10.reuse, R7, PT ;  /* 0x000000070a00720c */ /* 0x040fe20003f64070 */
[----:B------:R-:W-:Y:S01]  /*2c20*/  @!P0 IMAD.IADD R15, R15, 0x1, -R10 ;  /* 0x000000010f0f8824 */ /* 0x000fe200078e0a0a */
[----:B------:R-:W-:Y:S01]  /*2c30*/  ISETP.GT.U32.AND P0, PT, R10, R6, PT ;  /* 0x000000060a00720c */ /* 0x000fe20003f04070 */
[----:B------:R-:W-:Y:S01]  /*2c40*/  IMAD.HI.U32 R9, R3, R12, RZ ;  /* 0x0000000c03097227 */ /* 0x000fe200078e00ff */
[----:B------:R-:W-:Y:S01]  /*2c50*/  IABS R13, R5 ;  /* 0x00000005000d7213 */ /* 0x000fe20000000000 */
[----:B------:R0:W-:Y:S02]  /*2c60*/  STL [R1+0x14], R2 ;  /* 0x0000140201007387 */ /* 0x0001e40000100800 */
[----:B------:R-:W-:-:S02]  /*2c70*/  IMAD.MOV R9, RZ, RZ, -R9 ;  /* 0x000000ffff097224 */ /* 0x000fc400078e0a09 */
[----:B------:R-:W-:Y:S01]  /*2c80*/  @!P5 IMAD.IADD R8, R8, 0x1, -R10 ;  /* 0x000000010808d824 */ /* 0x000fe200078e0a0a */
[----:B------:R-:W-:Y:S01]  /*2c90*/  ISETP.GE.AND P5, PT, R14, RZ, PT ;  /* 0x000000ff0e00720c */ /* 0x000fe20003fa6270 */
[----:B------:R-:W-:-:S04]  /*2ca0*/  IMAD.HI.U32 R0, R3, R13, RZ ;  /* 0x0000000d03007227 */ /* 0x000fc800078e00ff */
[--C-:B------:R-:W-:Y:S01]  /*2cb0*/  @!P3 IMAD.IADD R7, R7, 0x1, -R10.reuse ;  /* 0x000000010707b824 */ /* 0x100fe200078e0a0a */
[----:B------:R-:W-:Y:S01]  /*2cc0*/  ISETP.GT.U32.AND P3, PT, R10, R8, PT ;  /* 0x000000080a00720c */ /* 0x000fe20003f64070 */
[----:B------:R-:W-:Y:S01]  /*2cd0*/  @!P0 IMAD.IADD R6, R6, 0x1, -R10 ;  /* 0x0000000106068824 */ /* 0x000fe200078e0a0a */
[----:B0-----:R-:W-:Y:S01]  /*2ce0*/  LOP3.LUT R2, R4, 0x50, RZ, 0xfc, !PT ;  /* 0x0000005004027812 */ /* 0x001fe200078efcff */
[----:B------:R-:W-:Y:S01]  /*2cf0*/  IMAD.MOV.U32 R18, RZ, RZ, R16 ;  /* 0x000000ffff127224 */ /* 0x000fe200078e0010 */
[C---:B------:R-:W-:Y:S01]  /*2d00*/  ISETP.GT.U32.AND P0, PT, R10.reuse, R7, PT ;  /* 0x000000070a00720c */ /* 0x040fe20003f04070 */
[----:B------:R-:W-:Y:S01]  /*2d10*/  IMAD.MOV R0, RZ, RZ, -R0 ;  /* 0x000000ffff007224 */ /* 0x000fe200078e0a00 */
[----:B------:R-:W-:Y:S01]  /*2d20*/  IABS R14, R2 ;  /* 0x00000002000e7213 */ /* 0x000fe20000000000 */
[----:B------:R-:W-:Y:S01]  /*2d30*/  IMAD R12, R10, R9, R12 ;  /* 0x000000090a0c7224 */ /* 0x000fe200078e020c */
[----:B------:R-:W-:Y:S01]  /*2d40*/  LOP3.LUT R9, R4, 0x4c, RZ, 0xfc, !PT ;  /* 0x0000004c04097812 */ /* 0x000fe200078efcff */
[----:B------:R-:W-:Y:S01]  /*2d50*/  @!P6 IMAD.MOV R18, RZ, RZ, -R18 ;  /* 0x000000ffff12e224 */ /* 0x000fe200078e0a12 */
[----:B------:R-:W-:Y:S01]  /*2d60*/  ISETP.GE.AND P6, PT, R11, RZ, PT ;  /* 0x000000ff0b00720c */ /* 0x000fe20003fc6270 */
[----:B------:R-:W-:Y:S01]  /*2d70*/  IMAD R13, R10, R0, R13 ;  /* 0x000000000a0d7224 */ /* 0x000fe200078e020d */
[----:B------:R-:W-:Y:S01]  /*2d80*/  LOP3.LUT R0, R4, 0x48, RZ, 0xfc, !PT ;  /* 0x0000004804007812 */ /* 0x000fe200078efcff */
[----:B------:R-:W-:Y:S01]  /*2d90*/  @!P3 IMAD.IADD R8, R8, 0x1, -R10 ;  /* 0x000000010808b824 */ /* 0x000fe200078e0a0a */
[----:B------:R-:W-:Y:S01]  /*2da0*/  ISETP.GT.U32.AND P3, PT, R10, R12, PT ;  /* 0x0000000c0a00720c */ /* 0x000fe20003f64070 */
[----:B------:R-:W-:Y:S01]  /*2db0*/  IMAD.HI.U32 R11, R3, R14, RZ ;  /* 0x0000000e030b7227 */ /* 0x000fe200078e00ff */
[----:B------:R0:W-:Y:S01]  /*2dc0*/  STL [R1+0x10], R18 ;  /* 0x0000101201007387 */ /* 0x0001e20000100800 */
[----:B------:R-:W-:-:S02]  /*2dd0*/  IABS R16, R9 ;  /* 0x0000000900107213 */ /* 0x000fc40000000000 */
[----:B------:R-:W-:Y:S02]  /*2de0*/  IMAD.MOV.U32 R17, RZ, RZ, R15 ;  /* 0x000000ffff117224 */ /* 0x000fe400078e000f */
[----:B------:R-:W-:Y:S01]  /*2df0*/  @!P0 IMAD.IADD R7, R7, 0x1, -R10 ;  /* 0x0000000107078824 */ /* 0x000fe200078e0a0a */
[C---:B------:R-:W-:Y:S01]  /*2e00*/  ISETP.GT.U32.AND P0, PT, R10.reuse, R13, PT ;  /* 0x0000000d0a00720c */ /* 0x040fe20003f04070 */
[----:B------:R-:W-:Y:S02]  /*2e10*/  IMAD.MOV R11, RZ, RZ, -R11 ;  /* 0x000000ffff0b7224 */ /* 0x000fe400078e0a0b */
[----:B------:R-:W-:Y:S01]  /*2e20*/  @!P4 IMAD.MOV R17, RZ, RZ, -R17 ;  /* 0x000000ffff11c224 */ /* 0x000fe200078e0a11 */
[C---:B------:R-:W-:Y:S01]  /*2e30*/  ISETP.GT.U32.AND P4, PT, R10.reuse, R6, PT ;  /* 0x000000060a00720c */ /* 0x040fe20003f84070 */
[----:B------:R-:W-:Y:S01]  /*2e40*/  IMAD R14, R10, R11, R14 ;  /* 0x0000000b0a0e7224 */ /* 0x000fe200078e020e */
[----:B------:R-:W-:Y:S01]  /*2e50*/  IABS R11, c[0x0][0x178] ;  /* 0x00005e00000b7a13 */ /* 0x000fe20000000000 */
[----:B------:R-:W-:Y:S01]  /*2e60*/  @!P3 IMAD.IADD R12, R12, 0x1, -R10 ;  /* 0x000000010c0cb824 */ /* 0x000fe200078e0a0a */
[----:B------:R1:W-:Y:S01]  /*2e70*/  STL [R1+0xc], R17 ;  /* 0x00000c1101007387 */ /* 0x0003e20000100800 */
[----:B------:R-:W-:Y:S01]  /*2e80*/  IMAD.MOV.U32 R19, RZ, RZ, R8 ;  /* 0x000000ffff137224 */ /* 0x000fe200078e0008 */
[----:B------:R-:W-:Y:S01]  /*2e90*/  ISETP.GT.U32.AND P3, PT, R10, R14, PT ;  /* 0x0000000e0a00720c */ /* 0x000fe20003f64070 */
[----:B0-----:R-:W-:-:S02]  /*2ea0*/  IMAD.MOV.U32 R18, RZ, RZ, R11 ;  /* 0x000000ffff127224 */ /* 0x001fc400078e000b */
[--C-:B------:R-:W-:Y:S01]  /*2eb0*/  @!P0 IMAD.IADD R13, R13, 0x1, -R10.reuse ;  /* 0x000000010d0d8824 */ /* 0x100fe200078e0a0a */
[----:B------:R-:W-:Y:S01]  /*2ec0*/  ISETP.GE.AND P0, PT, R2, RZ, PT ;  /* 0x000000ff0200720c */ /* 0x000fe20003f06270 */
[----:B------:R-:W-:Y:S01]  /*2ed0*/  @!P1 IMAD.MOV R19, RZ, RZ, -R19 ;  /* 0x000000ffff139224 */ /* 0x000fe200078e0a13 */
[----:B------:R-:W0:Y:S01]  /*2ee0*/  I2F.RP R11, R18 ;  /* 0x00000012000b7306 */ /* 0x000e220000209400 */
[----:B------:R-:W-:Y:S01]  /*2ef0*/  ISETP.GT.U32.AND P1, PT, R10, R12, PT ;  /* 0x0000000c0a00720c */ /* 0x000fe20003f24070 */
[----:B------:R-:W-:Y:S01]  /*2f00*/  @!P4 IMAD.IADD R6, R6, 0x1, -R10 ;  /* 0x000000010606c824 */ /* 0x000fe200078e0a0a */
[----:B-1----:R-:W-:Y:S01]  /*2f10*/  IABS R17, R0 ;  /* 0x0000000000117213 */ /* 0x002fe20000000000 */
[----:B------:R-:W-:Y:S01]  /*2f20*/  IMAD.MOV.U32 R15, RZ, RZ, R7 ;  /* 0x000000ffff0f7224 */ /* 0x000fe200078e0007 */
[----:B------:R-:W-:Y:S01]  /*2f30*/  ISETP.GE.AND P4, PT, R5, RZ, PT ;  /* 0x000000ff0500720c */ /* 0x000fe20003f86270 */
[C---:B------:R-:W-:Y:S01]  /*2f40*/  IMAD.HI.U32 R5, R3.reuse, R16, RZ ;  /* 0x0000001003057227 */ /* 0x040fe200078e00ff */
[----:B------:R1:W-:Y:S03]  /*2f50*/  STL [R1+0x8], R19 ;  /* 0x0000081301007387 */ /* 0x0003e60000100800 */
[----:B------:R-:W-:-:S04]  /*2f60*/  IMAD.HI.U32 R2, R3, R17, RZ ;  /* 0x0000001103027227 */ /* 0x000fc800078e00ff */
[----:B------:R-:W-:Y:S02]  /*2f70*/  IMAD.MOV R2, RZ, RZ, -R2 ;  /* 0x000000ffff027224 */ /* 0x000fe400078e0a02 */
[----:B------:R-:W-:Y:S01]  /*2f80*/  IMAD.MOV R5, RZ, RZ, -R5 ;  /* 0x000000ffff057224 */ /* 0x000fe200078e0a05 */
[----:B-1----:R-:W-:Y:S01]  /*2f90*/  LOP3.LUT R19, R4, 0x2c, RZ, 0xfc, !PT ;  /* 0x0000002c04137812 */ /* 0x002fe200078efcff */
[----:B------:R-:W-:Y:S01]  /*2fa0*/  @!P2 IMAD.MOV R15, RZ, RZ, -R15 ;  /* 0x000000ffff0fa224 */ /* 0x000fe200078e0a0f */
[----:B------:R-:W-:Y:S01]  /*2fb0*/  ISETP.GT.U32.AND P2, PT, R10, R13, PT ;  /* 0x0000000d0a00720c */ /* 0x000fe20003f44070 */
[----:B------:R-:W-:Y:S02]  /*2fc0*/  @!P3 IMAD.IADD R14, R14, 0x1, -R10 ;  /* 0x000000010e0eb824 */ /* 0x000fe400078e0a0a */
[C---:B------:R-:W-:Y:S01]  /*2fd0*/  IMAD R17, R10.reuse, R2, R17 ;  /* 0x000000020a117224 */ /* 0x040fe200078e0211 */
[----:B------:R1:W-:Y:S01]  /*2fe0*/  STL [R1+0x4], R15 ;  /* 0x0000040f01007387 */ /* 0x0003e20000100800 */
[----:B------:R-:W-:Y:S01]  /*2ff0*/  IMAD R16, R10, R5, R16 ;  /* 0x000000050a107224 */ /* 0x000fe200078e0210 */
[----:B------:R-:W-:Y:S01]  /*3000*/  LOP3.LUT R5, R4, 0x44, RZ, 0xfc, !PT ;  /* 0x0000004404057812 */ /* 0x000fe200078efcff */
[----:B------:R-:W-:Y:S01]  /*3010*/  IMAD.MOV.U32 R29, RZ, RZ, R6 ;  /* 0x000000ffff1d7224 */ /* 0x000fe200078e0006 */
[----:B------:R-:W-:Y:S01]  /*3020*/  ISETP.GT.U32.AND P3, PT, R10, R14, PT ;  /* 0x0000000e0a00720c */ /* 0x000fe20003f64070 */
[--C-:B------:R-:W-:Y:S01]  /*3030*/  @!P1 IMAD.IADD R12, R12, 0x1, -R10.reuse ;  /* 0x000000010c0c9824 */ /* 0x100fe200078e0a0a */
[C---:B------:R-:W-:Y:S01]  /*3040*/  ISETP.GT.U32.AND P1, PT, R10.reuse, R17, PT ;  /* 0x000000110a00720c */ /* 0x040fe20003f24070 */
[----:B------:R-:W-:Y:S01]  /*3050*/  @!P5 IMAD.MOV R29, RZ, RZ, -R29 ;  /* 0x000000ffff1dd224 */ /* 0x000fe200078e0a1d */
[----:B------:R-:W-:Y:S01]  /*3060*/  ISETP.GT.U32.AND P5, PT, R10, R16, PT ;  /* 0x000000100a00720c */ /* 0x000fe20003fa4070 */
[----:B0-----:R-:W0:Y:S01]  /*3070*/  MUFU.RCP R2, R11 ;  /* 0x0000000b00027308 */ /* 0x001e220000001000 */
[----:B------:R-:W-:Y:S01]  /*3080*/  IABS R7, R5 ;  /* 0x0000000500077213 */ /* 0x000fe20000000000 */
[----:B------:R-:W-:Y:S01]  /*3090*/  @!P2 IMAD.IADD R13, R13, 0x1, -R10 ;  /* 0x000000010d0da824 */ /* 0x000fe200078e0a0a */
[----:B------:R-:W-:Y:S01]  /*30a0*/  LOP3.LUT R6, R4, 0x40, RZ, 0xfc, !PT ;  /* 0x0000004004067812 */ /* 0x000fe200078efcff */
[----:B------:R-:W-:Y:S01]  /*30b0*/  @!P6 IMAD.MOV R12, RZ, RZ, -R12 ;  /* 0x000000ffff0ce224 */ /* 0x000fe200078e0a0c */
[----:B------:R-:W-:Y:S01]  /*30c0*/  ISETP.GE.AND P2, PT, R9, RZ, PT ;  /* 0x000000ff0900720c */ /* 0x000fe20003f46270 */
[----:B------:R-:W-:Y:S01]  /*30d0*/  IMAD.HI.U32 R8, R3, R7, RZ ;  /* 0x0000000703087227 */ /* 0x000fe200078e00ff */
[----:B------:R-:W-:Y:S01]  /*30e0*/  IABS R9, R6 ;  /* 0x0000000600097213 */ /* 0x000fe20000000000 */
[----:B------:R2:W-:Y:S02]  /*30f0*/  STL [R1+0x76c], R29 ;  /* 0x00076c1d01007387 */ /* 0x0005e40000100800 */
[----:B------:R-:W-:-:S02]  /*3100*/  IMAD.MOV R8, RZ, RZ, -R8 ;  /* 0x000000ffff087224 */ /* 0x000fc400078e0a08 */
[--C-:B------:R-:W-:Y:S01]  /*3110*/  @!P3 IMAD.IADD R14, R14, 0x1, -R10.reuse ;  /* 0x000000010e0eb824 */ /* 0x100fe200078e0a0a */
[----:B------:R-:W-:Y:S01]  /*3120*/  ISETP.GE.AND P3, PT, R0, RZ, PT ;  /* 0x000000ff0000720c */ /* 0x000fe20003f66270 */
[--C-:B------:R-:W-:Y:S01]  /*3130*/  @!P1 IMAD.IADD R17, R17, 0x1, -R10.reuse ;  /* 0x0000000111119824 */ /* 0x100fe200078e0a0a */
[----:B------:R-:W-:Y:S01]  /*3140*/  STL [R1+0x770], R12 ;  /* 0x0007700c01007387 */ /* 0x000fe20000100800 */
[----:B------:R-:W-:Y:S01]  /*3150*/  IMAD.MOV.U32 R0, RZ, RZ, R9 ;  /* 0x000000ffff007224 */ /* 0x000fe200078e0009 */
[----:B------:R-:W-:Y:S01]  /*3160*/  LOP3.LUT R9, R4, 0x3c, RZ, 0xfc, !PT ;  /* 0x0000003c04097812 */ /* 0x000fe200078efcff */
[----:B------:R-:W-:Y:S01]  /*3170*/  @!P5 IMAD.IADD R16, R16, 0x1, -R10 ;  /* 0x000000011010d824 */ /* 0x000fe200078e0a0a */
[----:B------:R-:W-:Y:S01]  /*3180*/  ISETP.GE.AND P5, PT, R5, RZ, PT ;  /* 0x000000ff0500720c */ /* 0x000fe20003fa6270 */
[----:B------:R-:W-:Y:S01]  /*3190*/  IMAD R5, R10, R8, R7 ;  /* 0x000000080a057224 */ /* 0x000fe200078e0207 */
[----:B0-----:R-:W-:Y:S01]  /*31a0*/  IADD3 R7, R2, 0xffffffe, RZ ;  /* 0x0ffffffe02077810 */ /* 0x001fe20007ffe0ff */
[----:B------:R-:W-:Y:S01]  /*31b0*/  IMAD.HI.U32 R2, R3, R0, RZ ;  /* 0x0000000003027227 */ /* 0x000fe200078e00ff */
[----:B------:R-:W-:-:S02]  /*31c0*/  ISETP.GT.U32.AND P6, PT, R10, R17, PT ;  /* 0x000000110a00720c */ /* 0x000fc40003fc4070 */
[C---:B------:R-:W-:Y:S01]  /*31d0*/  ISETP.GT.U32.AND P1, PT, R10.reuse, R16, PT ;  /* 0x000000100a00720c */ /* 0x040fe20003f24070 */
[----:B------:R-:W-:Y:S01]  /*31e0*/  IMAD.MOV R2, RZ, RZ, -R2 ;  /* 0x000000ffff027224 */ /* 0x000fe200078e0a02 */
[----:B------:R-:W0:Y:S01]  /*31f0*/  F2I.FTZ.U32.TRUNC.NTZ R7, R7 ;  /* 0x0000000700077305 */ /* 0x000e22000021f000 */
[----:B------:R-:W-:Y:S01]  /*3200*/  @!P0 IMAD.MOV R14, RZ, RZ, -R14 ;  /* 0x000000ffff0e8224 */ /* 0x000fe200078e0a0e */
[C---:B------:R-:W-:Y:S01]  /*3210*/  ISETP.GT.U32.AND P0, PT, R10.reuse, R5, PT ;  /* 0x000000050a00720c */ /* 0x040fe20003f04070 */
[----:B------:R-:W-:Y:S01]  /*3220*/  IMAD R0, R10, R2, R0 ;  /* 0x000000020a007224 */ /* 0x000fe200078e0200 */
[----:B------:R-:W-:Y:S01]  /*3230*/  LOP3.LUT R2, R4, 0x38, RZ, 0xfc, !PT ;  /* 0x0000003804027812 */ /* 0x000fe200078efcff */
[----:B------:R-:W-:Y:S01]  /*3240*/  @!P4 IMAD.MOV R13, RZ, RZ, -R13 ;  /* 0x000000ffff0dc224 */ /* 0x000fe200078e0a0d */
[----:B------:R-:W-:Y:S01]  /*3250*/  ISETP.GE.AND P4, PT, R6, RZ, PT ;  /* 0x000000ff0600720c */ /* 0x000fe20003f86270 */
[----:B------:R-:W-:Y:S01]  /*3260*/  IMAD.MOV.U32 R6, RZ, RZ, RZ ;  /* 0x000000ffff067224 */ /* 0x000fe200078e00ff */
[----:B------:R-:W-:Y:S01]  /*3270*/  IABS R8, R2 ;  /* 0x0000000200087213 */ /* 0x000fe20000000000 */
[--C-:B------:R-:W-:Y:S01]  /*3280*/  @!P6 IMAD.IADD R17, R17, 0x1, -R10.reuse ;  /* 0x000000011111e824 */ /* 0x100fe200078e0a0a */
[----:B------:R-:W-:Y:S01]  /*3290*/  ISETP.GT.U32.AND P6, PT, R10, R0, PT ;  /* 0x000000000a00720c */ /* 0x000fe20003fc4070 */
[--C-:B------:R-:W-:Y:S01]  /*32a0*/  @!P1 IMAD.IADD R16, R16, 0x1, -R10.reuse ;  /* 0x0000000110109824 */ /* 0x100fe200078e0a0a */
[----:B------:R-:W-:Y:S01]  /*32b0*/  ISETP.GE.AND P1, PT, R9, RZ, PT ;  /* 0x000000ff0900720c */ /* 0x000fe20003f26270 */
[----:B------:R-:W-:Y:S01]  /*32c0*/  @!P3 IMAD.MOV R17, RZ, RZ, -R17 ;  /* 0x000000ffff11b224 */ /* 0x000fe200078e0a11 */
[----:B------:R-:W-:Y:S01]  /*32d0*/  IABS R9, R9 ;  /* 0x0000000900097213 */ /* 0x000fe20000000000 */
[----:B------:R-:W-:Y:S01]  /*32e0*/  @!P0 IMAD.IADD R5, R5, 0x1, -R10 ;  /* 0x0000000105058824 */ /* 0x000fe200078e0a0a */
[----:B------:R-:W-:Y:S01]  /*32f0*/  ISETP.GE.AND P0, PT, R2, RZ, PT ;  /* 0x000000ff0200720c */ /* 0x000fe20003f06270 */
[----:B0-----:R-:W-:Y:S01]  /*3300*/  IMAD.MOV R11, RZ, RZ, -R7 ;  /* 0x000000ffff0b7224 */ /* 0x001fe200078e0a07 */
[----:B------:R0:W-:Y:S01]  /*3310*/  STL [R1+0x774], R13 ;  /* 0x0007740d01007387 */ /* 0x0001e20000100800 */
[----:B-1----:R-:W-:Y:S01]  /*3320*/  IMAD.HI.U32 R15, R3, R9, RZ ;  /* 0x00000009030f7227 */ /* 0x002fe200078e00ff */
[----:B--2---:R-:W-:-:S02]  /*3330*/  LOP3.LUT R29, R4, 0x24, RZ, 0xfc, !PT ;  /* 0x00000024041d7812 */ /* 0x004fc400078efcff */
[----:B------:R1:W-:Y:S01]  /*3340*/  STL [R1+0x778], R14 ;  /* 0x0007780e01007387 */ /* 0x0003e20000100800 */
[----:B------:R-:W-:Y:S01]  /*3350*/  @!P6 IMAD.IADD R0, R0, 0x1, -R10 ;  /* 0x000000010000e824 */ /* 0x000fe200078e0a0a */
[----:B------:R-:W-:Y:S01]  /*3360*/  ISETP.GT.U32.AND P6, PT, R10, R5, PT ;  /* 0x000000050a00720c */ /* 0x000fe20003fc4070 */
[----:B------:R-:W-:Y:S01]  /*3370*/  IMAD R11, R11, R18, RZ ;  /* 0x000000120b0b7224 */ /* 0x000fe200078e02ff */
[C---:B------:R-:W-:Y:S01]  /*3380*/  LOP3.LUT R18, R4.reuse, 0x30, RZ, 0xfc, !PT ;  /* 0x0000003004127812 */ /* 0x040fe200078efcff */
[----:B------:R-:W-:Y:S01]  /*3390*/  IMAD.MOV R15, RZ, RZ, -R15 ;  /* 0x000000ffff0f7224 */ /* 0x000fe200078e0a0f */
[C---:B0-----:R-:W-:Y:S01]  /*33a0*/  LOP3.LUT R13, R4.reuse, 0x14, RZ, 0xfc, !PT ;  /* 0x00000014040d7812 */ /* 0x041fe200078efcff */
[----:B------:R-:W-:Y:S01]  /*33b0*/  IMAD.HI.U32 R6, R7, R11, R6 ;  /* 0x0000000b07067227 */ /* 0x000fe200078e0006 */
[----:B------:R-:W-:Y:S02]  /*33c0*/  IABS R21, R29 ;  /* 0x0000001d00157213 */ /* 0x000fe40000000000 */
[----:B-1----:R-:W-:Y:S01]  /*33d0*/  LOP3.LUT R14, R4, 0x18, RZ, 0xfc, !PT ;  /* 0x00000018040e7812 */ /* 0x002fe200078efcff */
[----:B------:R-:W-:Y:S01]  /*33e0*/  IMAD R7, R10, R15, R9 ;  /* 0x0000000f0a077224 */ /* 0x000fe200078e0209 */
[C---:B------:R-:W-:Y:S01]  /*33f0*/  LOP3.LUT R9, R4.reuse, 0x34, RZ, 0xfc, !PT ;  /* 0x0000003404097812 */ /* 0x040fe200078efcff */
[----:B------:R-:W-:Y:S01]  /*3400*/  IMAD.HI.U32 R2, R3, R8, RZ ;  /* 0x0000000803027227 */ /* 0x000fe200078e00ff */
[----:B------:R-:W-:-:S02]  /*3410*/  LOP3.LUT R12, R4, 0x10, RZ, 0xfc, !PT ;  /* 0x00000010040c7812 */ /* 0x000fc400078efcff */
[----:B------:R-:W-:Y:S01]  /*3420*/  ISETP.GE.AND P3, PT, R9, RZ, PT ;  /* 0x000000ff0900720c */ /* 0x000fe20003f66270 */
[----:B------:R-:W-:Y:S01]  /*3430*/  @!P6 IMAD.IADD R5, R5, 0x1, -R10 ;  /* 0x000000010505e824 */ /* 0x000fe200078e0a0a */
[C---:B------:R-:W-:Y:S01]  /*3440*/  ISETP.GT.U32.AND P6, PT, R10.reuse, R7, PT ;  /* 0x000000070a00720c */ /* 0x040fe20003fc4070 */
[----:B------:R-:W-:Y:S01]  /*3450*/  IMAD.MOV R2, RZ, RZ, -R2 ;  /* 0x000000ffff027224 */ /* 0x000fe200078e0a02 */
[----:B------:R-:W-:Y:S01]  /*3460*/  IABS R9, R9 ;  /* 0x0000000900097213 */ /* 0x000fe20000000000 */
[----:B------:R-:W-:Y:S01]  /*3470*/  @!P2 IMAD.MOV R16, RZ, RZ, -R16 ;  /* 0x000000ffff10a224 */ /* 0x000fe200078e0a10 */
[C---:B------:R-:W-:Y:S01]  /*3480*/  ISETP.GT.U32.AND P2, PT, R10.reuse, R0, PT ;  /* 0x000000000a00720c */ /* 0x040fe20003f44070 */
[----:B------:R-:W-:Y:S02]  /*3490*/  IMAD R8, R10, R2, R8 ;  /* 0x000000020a087224 */ /* 0x000fe400078e0208 */
[----:B------:R-:W-:Y:S01]  /*34a0*/  IMAD.HI.U32 R20, R3, R9, RZ ;  /* 0x0000000903147227 */ /* 0x000fe200078e00ff */
[----:B------:R-:W-:Y:S03]  /*34b0*/  STL [R1+0x77c], R16 ;  /* 0x00077c1001007387 */ /* 0x000fe60000100800 */
[----:B------:R-:W-:Y:S01]  /*34c0*/  IMAD.MOV R20, RZ, RZ, -R20 ;  /* 0x000000ffff147224 */ /* 0x000fe200078e0a14 */
[----:B------:R0:W-:Y:S01]  /*34d0*/  STL [R1+0x74], R6 ;  /* 0x0000740601007387 */ /* 0x0001e20000100800 */
[----:B------:R-:W-:-:S02]  /*34e0*/  @!P6 IMAD.IADD R7, R7, 0x1, -R10 ;  /* 0x000000010707e824 */ /* 0x000fc400078e0a0a */
[----:B------:R-:W-:Y:S01]  /*34f0*/  IMAD R9, R10, R20, R9 ;  /* 0x000000140a097224 */ /* 0x000fe200078e0209 */
[----:B------:R-:W-:Y:S01]  /*3500*/  IABS R20, R14 ;  /* 0x0000000e00147213 */ /* 0x000fe20000000000 */
[----:B------:R-:W-:Y:S01]  /*3510*/  @!P2 IMAD.IADD R0, R0, 0x1, -R10 ;  /* 0x000000010000a824 */ /* 0x000fe200078e0a0a */
[----:B------:R-:W-:Y:S01]  /*3520*/  ISETP.GT.U32.AND P6, PT, R10, R7, PT ;  /* 0x000000070a00720c */ /* 0x000fe20003fc4070 */
[----:B------:R-:W-:Y:S01]  /*3530*/  @!P5 IMAD.MOV R5, RZ, RZ, -R5 ;  /* 0x000000ffff05d224 */ /* 0x000fe200078e0a05 */
[----:B------:R1:W-:Y:S01]  /*3540*/  STL [R1+0x780], R17 ;  /* 0x0007801101007387 */ /* 0x0003e20000100800 */
[----:B------:R-:W-:Y:S01]  /*3550*/  IMAD.HI.U32 R25, R3, R20, RZ ;  /* 0x0000001403197227 */ /* 0x000fe200078e00ff */
[----:B------:R-:W-:Y:S02]  /*3560*/  ISETP.GE.AND P2, PT, R18, RZ, PT ;  /* 0x000000ff1200720c */ /* 0x000fe40003f46270 */
[----:B------:R-:W-:Y:S01]  /*3570*/  STL [R1+0x784], R5 ;  /* 0x0007840501007387 */ /* 0x000fe20000100800 */
[----:B0-----:R-:W-:Y:S01]  /*3580*/  IMAD.MOV.U32 R6, RZ, RZ, R0 ;  /* 0x000000ffff067224 */ /* 0x001fe200078e0000 */
[----:B------:R-:W-:Y:S01]  /*3590*/  IABS R18, R18 ;  /* 0x0000001200127213 */ /* 0x000fe20000000000 */
[----:B------:R-:W-:Y:S01]  /*35a0*/  IMAD.MOV R25, RZ, RZ, -R25 ;  /* 0x000000ffff197224 */ /* 0x000fe200078e0a19 */
[----:B------:R-:W-:Y:S01]  /*35b0*/  ISETP.GE.AND P5, PT, R19, RZ, PT ;  /* 0x000000ff1300720c */ /* 0x000fe20003fa6270 */
[----:B------:R-:W-:Y:S01]  /*35c0*/  @!P4 IMAD.MOV R6, RZ, RZ, -R6 ;  /* 0x000000ffff06c224 */ /* 0x000fe200078e0a06 */
[----:B------:R-:W-:Y:S01]  /*35d0*/  ISETP.GE.AND P4, PT, R24, RZ, PT ;  /* 0x000000ff1800720c */ /* 0x000fe20003f86270 */
[----:B------:R-:W-:Y:S01]  /*35e0*/  @!P6 IMAD.IADD R7, R7, 0x1, -R10 ;  /* 0x000000010707e824 */ /* 0x000fe200078e0a0a */
[C---:B------:R-:W-:Y:S01]  /*35f0*/  ISETP.GT.U32.AND P6, PT, R10.reuse, R8, PT ;  /* 0x000000080a00720c */ /* 0x040fe20003fc4070 */
[C---:B------:R-:W-:Y:S01]  /*3600*/  IMAD R20, R10.reuse, R25, R20 ;  /* 0x000000190a147224 */ /* 0x040fe200078e0214 */
[----:B------:R-:W-:Y:S01]  /*3610*/  STL [R1+0x788], R6 ;  /* 0x0007880601007387 */ /* 0x000fe20000100800 */
[----:B------:R-:W-:Y:S01]  /*3620*/  @!P1 IMAD.MOV R7, RZ, RZ, -R7 ;  /* 0x000000ffff079224 */ /* 0x000fe200078e0a07 */
[----:B------:R-:W-:Y:S01]  /*3630*/  IABS R25, R28 ;  /* 0x0000001c00197213 */ /* 0x000fe20000000000 */
[----:B------:R-:W-:Y:S01]  /*3640*/  IMAD.HI.U32 R15, R3, R18, RZ ;  /* 0x00000012030f7227 */ /* 0x000fe200078e00ff */
[----:B------:R-:W-:-:S02]  /*3650*/  ISETP.GT.U32.AND P1, PT, R10, R9, PT ;  /* 0x000000090a00720c */ /* 0x000fc40003f24070 */
[----:B------:R0:W-:Y:S01]  /*3660*/  STL [R1+0x78c], R7 ;  /* 0x00078c0701007387 */ /* 0x0001e20000100800 */
[----:B------:R-:W-:Y:S01]  /*3670*/  IMAD.MOV R15, RZ, RZ, -R15 ;  /* 0x000000ffff0f7224 */ /* 0x000fe200078e0a0f */
[----:B------:R-:W-:Y:S01]  /*3680*/  IABS R24, R24 ;  /* 0x0000001800187213 */ /* 0x000fe20000000000 */
[C---:B------:R-:W-:Y:S01]  /*3690*/  IMAD.HI.U32 R0, R3.reuse, R21, RZ ;  /* 0x0000001503007227 */ /* 0x040fe200078e00ff */
[----:B------:R-:W-:Y:S02]  /*36a0*/  IABS R19, R19 ;  /* 0x0000001300137213 */ /* 0x000fe40000000000 */
[----:B-1----:R-:W-:Y:S01]  /*36b0*/  LOP3.LUT R17, R4, 0x20, RZ, 0xfc, !PT ;  /* 0x0000002004117812 */ /* 0x002fe200078efcff */
[----:B------:R-:W-:Y:S01]  /*36c0*/  @!P6 IMAD.IADD R8, R8, 0x1, -R10 ;  /* 0x000000010808e824 */ /* 0x000fe200078e0a0a */
[----:B------:R-:W-:Y:S01]  /*36d0*/  LOP3.LUT R16, R4, 0x1c, RZ, 0xfc, !PT ;  /* 0x0000001c04107812 */ /* 0x000fe200078efcff */
[----:B------:R-:W-:Y:S01]  /*36e0*/  IMAD R18, R10, R15, R18 ;  /* 0x0000000f0a127224 */ /* 0x000fe200078e0212 */
[----:B0-----:R-:W-:Y:S01]  /*36f0*/  LOP3.LUT R7, R4, 0x4, RZ, 0xfc, !PT ;  /* 0x0000000404077812 */ /* 0x001fe200078efcff */
[----:B------:R-:W-:Y:S01]  /*3700*/  IMAD.HI.U32 R2, R3, R24, RZ ;  /* 0x0000001803027227 */ /* 0x000fe200078e00ff */
[----:B------:R-:W-:-:S02]  /*3710*/  ISETP.GT.U32.AND P6, PT, R10, R8, PT ;  /* 0x000000080a00720c */ /* 0x000fc40003fc4070 */
[----:B------:R-:W-:Y:S01]  /*3720*/  IABS R28, R7 ;  /* 0x00000007001c7213 */ /* 0x000fe20000000000 */
[----:B------:R-:W-:Y:S01]  /*3730*/  @!P1 IMAD.IADD R9, R9, 0x1, -R10 ;  /* 0x0000000109099824 */ /* 0x000fe200078e0a0a */
[----:B------:R-:W-:Y:S01]  /*3740*/  IABS R22, R17 ;  /* 0x0000001100167213 */ /* 0x000fe20000000000 */
[----:B------:R-:W-:Y:S01]  /*3750*/  IMAD.MOV R2, RZ, RZ, -R2 ;  /* 0x000000ffff027224 */ /* 0x000fe200078e0a02 */
[----:B------:R-:W-:Y:S01]  /*3760*/  IABS R23, R16 ;  /* 0x0000001000177213 */ /* 0x000fe20000000000 */
[----:B------:R-:W-:Y:S01]  /*3770*/  IMAD.HI.U32 R11, R3, R19, RZ ;  /* 0x00000013030b7227 */ /* 0x000fe200078e00ff */
[----:B------:R-:W-:Y:S02]  /*3780*/  ISETP.GT.U32.AND P1, PT, R10, R9, PT ;  /* 0x000000090a00720c */ /* 0x000fe40003f24070 */
[----:B------:R-:W-:Y:S01]  /*3790*/  LOP3.LUT R5, R4, 0x8, RZ, 0xfc, !PT ;  /* 0x0000000804057812 */ /* 0x000fe200078efcff */
[----:B------:R-:W-:Y:S01]  /*37a0*/  IMAD R24, R10, R2, R24 ;  /* 0x000000020a187224 */ /* 0x000fe200078e0218 */
[----:B------:R-:W-:Y:S01]  /*37b0*/  IABS R2, R13 ;  /* 0x0000000d00027213 */ /* 0x000fe20000000000 */
[----:B------:R-:W-:Y:S01]  /*37c0*/  @!P6 IMAD.IADD R8, R8, 0x1, -R10 ;  /* 0x000000010808e824 */ /* 0x000fe200078e0a0a */
[----:B------:R-:W-:Y:S01]  /*37d0*/  ISETP.GT.U32.AND P6, PT, R10, R18, PT ;  /* 0x000000120a00720c */ /* 0x000fe20003fc4070 */
[----:B------:R-:W-:Y:S01]  /*37e0*/  IMAD.MOV R11, RZ, RZ, -R11 ;  /* 0x000000ffff0b7224 */ /* 0x000fe200078e0a0b */
[----:B------:R-:W-:Y:S01]  /*37f0*/  LOP3.LUT R6, R4, 0xc, RZ, 0xfc, !PT ;  /* 0x0000000c04067812 */ /* 0x000fe200078efcff */
[----:B------:R-:W-:-:S02]  /*3800*/  @!P0 IMAD.MOV R8, RZ, RZ, -R8 ;  /* 0x000000ffff088224 */ /* 0x000fc400078e0a08 */
[----:B------:R-:W-:-:S03]  /*3810*/  IMAD.HI.U32 R15, R3, R22, RZ ;  /* 0x00000016030f7227 */ /* 0x000fc600078e00ff */
[----:B------:R-:W-:Y:S01]  /*3820*/  STL [R1+0x790], R8 ;  /* 0x0007900801007387 */ /* 0x000fe20000100800 */
[----:B------:R-:W-:Y:S02]  /*3830*/  IMAD R19, R10, R11, R19 ;  /* 0x0000000b0a137224 */ /* 0x000fe400078e0213 */
[----:B------:R-:W-:Y:S01]  /*3840*/  IMAD.MOV R15, RZ, RZ, -R15 ;  /* 0x000000ffff0f7224 */ /* 0x000fe200078e0a0f */
[----:B------:R0:W-:Y:S01]  /*3850*/  STL [R1+0x3c], R7 ;  /* 0x00003c0701007387 */ /* 0x0001e20000100800 */
[----:B------:R-:W-:Y:S01]  /*3860*/  @!P6 IMAD.IADD R18, R18, 0x1, -R10 ;  /* 0x000000011212e824 */ /* 0x000fe200078e0a0a */
[C---:B------:R-:W-:Y:S01]  /*3870*/  ISETP.GT.U32.AND P6, PT, R10.reuse, R24, PT ;  /* 0x000000180a00720c */ /* 0x040fe20003fc4070 */
[C---:B------:R-:W-:Y:S02]  /*3880*/  IMAD R22, R10.reuse, R15, R22 ;  /* 0x0000000f0a167224 */ /* 0x040fe400078e0216 */
[----:B------:R-:W-:Y:S01]  /*3890*/  @!P1 IMAD.IADD R9, R9, 0x1, -R10 ;  /* 0x0000000109099824 */ /* 0x000fe200078e0a0a */
[C---:B------:R-:W-:Y:S01]  /*38a0*/  ISETP.GT.U32.AND P0, PT, R10.reuse, R18, PT ;  /* 0x000000120a00720c */ /* 0x040fe20003f04070 */
[----:B------:R-:W-:Y:S01]  /*38b0*/  IMAD.HI.U32 R15, R3, R2, RZ ;  /* 0x00000002030f7227 */ /* 0x000fe200078e00ff */
[----:B------:R-:W-:Y:S01]  /*38c0*/  ISETP.GT.U32.AND P1, PT, R10, R19, PT ;  /* 0x000000130a00720c */ /* 0x000fe20003f24070 */
[----:B0-----:R-:W2:Y:S02]  /*38d0*/  LDL.LU R7, [R1+0x74] ;  /* 0x0000740001077983 */ /* 0x001ea40000300800 */
[----:B------:R-:W-:-:S02]  /*38e0*/  IMAD.MOV R0, RZ, RZ, -R0 ;  /* 0x000000ffff007224 */ /* 0x000fc400078e0a00 */
[----:B------:R-:W-:Y:S02]  /*38f0*/  IMAD.MOV R15, RZ, RZ, -R15 ;  /* 0x000000ffff0f7224 */ /* 0x000fe400078e0a0f */
[--C-:B------:R-:W-:Y:S02]  /*3900*/  @!P6 IMAD.IADD R24, R24, 0x1, -R10.reuse ;  /* 0x000000011818e824 */ /* 0x100fe400078e0a0a */
[----:B------:R-:W-:Y:S01]  /*3910*/  IMAD R21, R10, R0, R21 ;  /* 0x000000000a157224 */ /* 0x000fe200078e0215 */
[----:B------:R-:W-:Y:S01]  /*3920*/  IABS R0, R12 ;  /* 0x0000000c00007213 */ /* 0x000fe20000000000 */
[----:B------:R-:W-:Y:S01]  /*3930*/  @!P0 IMAD.IADD R18, R18, 0x1, -R10 ;  /* 0x0000000112128824 */ /* 0x000fe200078e0a0a */
[C---:B------:R-:W-:Y:S01]  /*3940*/  ISETP.GT.U32.AND P0, PT, R10.reuse, R22, PT ;  /* 0x000000160a00720c */ /* 0x040fe20003f04070 */
[----:B------:R-:W-:Y:S01]  /*3950*/  IMAD.HI.U32 R11, R3, R23, RZ ;  /* 0x00000017030b7227 */ /* 0x000fe200078e00ff */
[----:B------:R-:W-:-:S03]  /*3960*/  ISETP.GT.U32.AND P6, PT, R10, R24, PT ;  /* 0x000000180a00720c */ /* 0x000fc60003fc4070 */
[C---:B------:R-:W-:Y:S01]  /*3970*/  IMAD R2, R10.reuse, R15, R2 ;  /* 0x0000000f0a027224 */ /* 0x040fe200078e0202 */
[----:B------:R-:W-:Y:S01]  /*3980*/  IABS R15, R5 ;  /* 0x00000005000f7213 */ /* 0x000fe20000000000 */
[--C-:B------:R-:W-:Y:S02]  /*3990*/  @!P1 IMAD.IADD R19, R19, 0x1, -R10.reuse ;  /* 0x0000000113139824 */ /* 0x100fe400078e0a0a */
[----:B------:R-:W-:Y:S02]  /*39a0*/  IMAD.MOV R11, RZ, RZ, -R11 ;  /* 0x000000ffff0b7224 */ /* 0x000fe400078e0a0b */
[----:B------:R-:W-:Y:S01]  /*39b0*/  @!P3 IMAD.MOV R9, RZ, RZ, -R9 ;  /* 0x000000ffff09b224 */ /* 0x000fe200078e0a09 */
[----:B------:R-:W-:Y:S01]  /*39c0*/  ISETP.GT.U32.AND P3, PT, R10, R21, PT ;  /* 0x000000150a00720c */ /* 0x000fe20003f64070 */
[--C-:B------:R-:W-:Y:S01]  /*39d0*/  @!P0 IMAD.IADD R22, R22, 0x1, -R10.reuse ;  /* 0x0000000116168824 */ /* 0x100fe200078e0a0a */
[C---:B------:R-:W-:Y:S01]  /*39e0*/  ISETP.GT.U32.AND P1, PT, R10.reuse, R19, PT ;  /* 0x000000130a00720c */ /* 0x040fe20003f24070 */
[C---:B------:R-:W-:Y:S01]  /*39f0*/  IMAD R23, R10.reuse, R11, R23 ;  /* 0x0000000b0a177224 */ /* 0x040fe200078e0217 */
[----:B------:R-:W-:Y:S01]  /*3a00*/  ISETP.GT.U32.AND P0, PT, R10, R2, PT ;  /* 0x000000020a00720c */ /* 0x000fe20003f04070 */
[----:B------:R-:W-:-:S02]  /*3a10*/  @!P6 IMAD.IADD R24, R24, 0x1, -R10 ;  /* 0x000000011818e824 */ /* 0x000fc400078e0a0a */
[----:B------:R-:W-:Y:S01]  /*3a20*/  IMAD.HI.U32 R26, R3, R0, RZ ;  /* 0x00000000031a7227 */ /* 0x000fe200078e00ff */
[----:B------:R-:W-:-:S03]  /*3a30*/  ISETP.GT.U32.AND P6, PT, R10, R23, PT ;  /* 0x000000170a00720c */ /* 0x000fc60003fc4070 */
[----:B------:R-:W-:Y:S02]  /*3a40*/  IMAD.MOV R11, RZ, RZ, -R26 ;  /* 0x000000ffff0b7224 */ /* 0x000fe400078e0a1a */
[--C-:B------:R-:W-:Y:S01]  /*3a50*/  @!P3 IMAD.IADD R21, R21, 0x1, -R10.reuse ;  /* 0x000000011515b824 */ /* 0x100fe200078e0a0a */
[----:B------:R-:W-:Y:S01]  /*3a60*/  ISETP.GT.U32.AND P3, PT, R10, R20, PT ;  /* 0x000000140a00720c */ /* 0x000fe20003f64070 */
[--C-:B------:R-:W-:Y:S02]  /*3a70*/  @!P1 IMAD.IADD R19, R19, 0x1, -R10.reuse ;  /* 0x0000000113139824 */ /* 0x100fe400078e0a0a */
[--C-:B------:R-:W-:Y:S02]  /*3a80*/  @!P0 IMAD.IADD R2, R2, 0x1, -R10.reuse ;  /* 0x0000000102028824 */ /* 0x100fe400078e0a0a */
[----:B------:R-:W-:Y:S02]  /*3a90*/  @!P5 IMAD.MOV R19, RZ, RZ, -R19 ;  /* 0x000000ffff13d224 */ /* 0x000fe400078e0a13 */
[----:B------:R-:W-:Y:S01]  /*3aa0*/  @!P6 IMAD.IADD R23, R23, 0x1, -R10 ;  /* 0x000000011717e824 */ /* 0x000fe200078e0a0a */
[C---:B------:R-:W-:Y:S01]  /*3ab0*/  ISETP.GT.U32.AND P5, PT, R10.reuse, R2, PT ;  /* 0x000000020a00720c */ /* 0x040fe20003fa4070 */
[C---:B------:R-:W-:Y:S01]  /*3ac0*/  IMAD R0, R10.reuse, R11, R0 ;  /* 0x0000000b0a007224 */ /* 0x040fe200078e0200 */
[----:B------:R-:W-:Y:S01]  /*3ad0*/  ISETP.GT.U32.AND P6, PT, R10, R21, PT ;  /* 0x000000150a00720c */ /* 0x000fe20003fc4070 */
[----:B------:R-:W-:Y:S01]  /*3ae0*/  IMAD.HI.U32 R26, R3, R15, RZ ;  /* 0x0000000f031a7227 */ /* 0x000fe200078e00ff */
[----:B------:R-:W-:-:S03]  /*3af0*/  IABS R11, R6 ;  /* 0x00000006000b7213 */ /* 0x000fc60000000000 */
[----:B------:R-:W-:Y:S01]  /*3b00*/  @!P3 IMAD.IADD R20, R20, 0x1, -R10 ;  /* 0x000000011414b824 */ /* 0x000fe200078e0a0a */
[----:B------:R-:W-:Y:S01]  /*3b10*/  ISETP.GE.AND P1, PT, R4, RZ, PT ;  /* 0x000000ff0400720c */ /* 0x000fe20003f26270 */
[----:B------:R-:W-:Y:S01]  /*3b20*/  IMAD.MOV R26, RZ, RZ, -R26 ;  /* 0x000000ffff1a7224 */ /* 0x000fe200078e0a1a */
[----:B------:R-:W-:Y:S01]  /*3b30*/  IABS R27, R4 ;  /* 0x00000004001b7213 */ /* 0x000fe20000000000 */
[----:B------:R-:W-:Y:S01]  /*3b40*/  IMAD.HI.U32 R4, R3, R11, RZ ;  /* 0x0000000b03047227 */ /* 0x000fe200078e00ff */
[----:B------:R-:W-:-:S03]  /*3b50*/  ISETP.GT.U32.AND P3, PT, R10, R22, PT ;  /* 0x000000160a00720c */ /* 0x000fc60003f64070 */
[----:B------:R-:W-:Y:S01]  /*3b60*/  @!P2 IMAD.MOV R18, RZ, RZ, -R18 ;  /* 0x000000ffff12a224 */ /* 0x000fe200078e0a12 */
[----:B------:R-:W-:Y:S01]  /*3b70*/  ISETP.GT.U32.AND P2, PT, R10, R20, PT ;  /* 0x000000140a00720c */ /* 0x000fe20003f44070 */
[----:B------:R-:W-:Y:S01]  /*3b80*/  @!P5 IMAD.IADD R2, R2, 0x1, -R10 ;  /* 0x000000010202d824 */ /* 0x000fe200078e0a0a */
[----:B------:R-:W-:Y:S01]  /*3b90*/  ISETP.GE.AND P5, PT, R29, RZ, PT ;  /* 0x000000ff1d00720c */ /* 0x000fe20003fa6270 */
[----:B------:R-:W-:Y:S01]  /*3ba0*/  IMAD R15, R10, R26, R15 ;  /* 0x0000001a0a0f7224 */ /* 0x000fe200078e020f */
[----:B------:R-:W0:Y:S01]  /*3bb0*/  S2R R29, SR_TID.X ;  /* 0x00000000001d7919 */ /* 0x000e220000002100 */
[----:B------:R-:W-:Y:S02]  /*3bc0*/  IMAD.MOV R4, RZ, RZ, -R4 ;  /* 0x000000ffff047224 */ /* 0x000fe400078e0a04 */
[----:B------:R-:W-:-:S04]  /*3bd0*/  IMAD.HI.U32 R26, R3, R28, RZ ;  /* 0x0000001c031a7227 */ /* 0x000fc800078e00ff */
[----:B------:R-:W-:Y:S01]  /*3be0*/  @!P6 IMAD.IADD R21, R21, 0x1, -R10 ;  /* 0x000000011515e824 */ /* 0x000fe200078e0a0a */
[C---:B------:R-:W-:Y:S01]  /*3bf0*/  ISETP.GT.U32.AND P6, PT, R10.reuse, R0, PT ;  /* 0x000000000a00720c */ /* 0x040fe20003fc4070 */
[----:B------:R-:W-:Y:S01]  /*3c00*/  IMAD.HI.U32 R3, R3, R27, RZ ;  /* 0x0000001b03037227 */ /* 0x000fe200078e00ff */
[----:B------:R-:W-:-:S03]  /*3c10*/  ISETP.GT.U32.AND P0, PT, R10, R23, PT ;  /* 0x000000170a00720c */ /* 0x000fc60003f04070 */
[----:B------:R-:W-:Y:S02]  /*3c20*/  IMAD R11, R10, R4, R11 ;  /* 0x000000040a0b7224 */ /* 0x000fe400078e020b */
[----:B------:R-:W-:Y:S02]  /*3c30*/  IMAD.MOV R4, RZ, RZ, -R3 ;  /* 0x000000ffff047224 */ /* 0x000fe400078e0a03 */
[----:B------:R-:W-:Y:S02]  /*3c40*/  IMAD.MOV R3, RZ, RZ, -R26 ;  /* 0x000000ffff037224 */ /* 0x000fe400078e0a1a */
[----:B------:R-:W-:Y:S01]  /*3c50*/  @!P3 IMAD.IADD R22, R22, 0x1, -R10 ;  /* 0x000000011616b824 */ /* 0x000fe200078e0a0a */
[C---:B------:R-:W-:Y:S01]  /*3c60*/  ISETP.GT.U32.AND P3, PT, R10.reuse, R11, PT ;  /* 0x0000000b0a00720c */ /* 0x040fe20003f64070 */
[----:B------:R-:W-:Y:S02]  /*3c70*/  IMAD R3, R10, R3, R28 ;  /* 0x000000030a037224 */ /* 0x000fe400078e021c */
[----:B------:R-:W-:Y:S01]  /*3c80*/  @!P2 IMAD.IADD R20, R20, 0x1, -R10 ;  /* 0x000000011414a824 */ /* 0x000fe200078e0a0a */
[C---:B------:R-:W-:Y:S01]  /*3c90*/  ISETP.GT.U32.AND P2, PT, R10.reuse, R15, PT ;  /* 0x0000000f0a00720c */ /* 0x040fe20003f44070 */
[----:B------:R-:W-:-:S02]  /*3ca0*/  IMAD R4, R10, R4, R27 ;  /* 0x000000040a047224 */ /* 0x000fc400078e021b */
[--C-:B------:R-:W-:Y:S01]  /*3cb0*/  @!P6 IMAD.IADD R0, R0, 0x1, -R10.reuse ;  /* 0x000000010000e824 */ /* 0x100fe200078e0a0a */
[C---:B------:R-:W-:Y:S01]  /*3cc0*/  ISETP.GT.U32.AND P6, PT, R10.reuse, R3, PT ;  /* 0x000000030a00720c */ /* 0x040fe20003fc4070 */
[--C-:B------:R-:W-:Y:S01]  /*3cd0*/  @!P0 IMAD.IADD R23, R23, 0x1, -R10.reuse ;  /* 0x0000000117178824 */ /* 0x100fe200078e0a0a */
[----:B------:R-:W-:Y:S02]  /*3ce0*/  ISETP.GT.U32.AND P0, PT, R10, R4, PT ;  /* 0x000000040a00720c */ /* 0x000fe40003f04070 */
[----:B------:R-:W-:Y:S01]  /*3cf0*/  IABS R8, c[0x0][0x178] ;  /* 0x00005e0000087a13 */ /* 0x000fe20000000000 */
[----:B------:R0:W-:Y:S01]  /*3d00*/  STL [R1+0x794], R9 ;  /* 0x0007940901007387 */ /* 0x0001e20000100800 */
[--C-:B------:R-:W-:Y:S01]  /*3d10*/  @!P3 IMAD.IADD R11, R11, 0x1, -R10.reuse ;  /* 0x000000010b0bb824 */ /* 0x100fe200078e0a0a */
[----:B------:R-:W-:Y:S02]  /*3d20*/  ISETP.GE.AND P3, PT, R17, RZ, PT ;  /* 0x000000ff1100720c */ /* 0x000fe40003f66270 */
[----:B------:R-:W-:Y:S01]  /*3d30*/  @!P2 IMAD.IADD R15, R15, 0x1, -R10 ;  /* 0x000000010f0fa824 */ /* 0x000fe200078e0a0a */
[----:B------:R-:W-:Y:S01]  /*3d40*/  ISETP.GE.AND P2, PT, R16, RZ, PT ;  /* 0x000000ff1000720c */ /* 0x000fe20003f46270 */
[----:B------:R-:W-:Y:S01]  /*3d50*/  STL [R1+0x798], R18 ;  /* 0x0007981201007387 */ /* 0x000fe20000100800 */
[----:B0-----:R-:W-:-:S03]  /*3d60*/  IMAD.SHL.U32 R9, R29, 0x20, RZ ;  /* 0x000000201d097824 */ /* 0x001fc600078e00ff */
[----:B------:R-:W-:Y:S01]  /*3d70*/  STL [R1+0x79c], R19 ;  /* 0x00079c1301007387 */ /* 0x000fe20000100800 */
[--C-:B------:R-:W-:Y:S01]  /*3d80*/  @!P6 IMAD.IADD R3, R3, 0x1, -R10.reuse ;  /* 0x000000010303e824 */ /* 0x100fe200078e0a0a */
[----:B------:R-:W-:Y:S02]  /*3d90*/  ISETP.GE.AND P6, PT, R14, RZ, PT ;  /* 0x000000ff0e00720c */ /* 0x000fe40003fc6270 */
[----:B------:R0:W-:Y:S01]  /*3da0*/  STL [R1+0x59c], R9 ;  /* 0x00059c0901007387 */ /* 0x0001e20000100800 */
[----:B------:R-:W-:Y:S02]  /*3db0*/  @!P0 IMAD.IADD R4, R4, 0x1, -R10 ;  /* 0x0000000104048824 */ /* 0x000fe400078e0a0a */
[----:B------:R-:W-:Y:S02]  /*3dc0*/  @!P3 IMAD.MOV R22, RZ, RZ, -R22 ;  /* 0x000000ffff16b224 */ /* 0x000fe400078e0a16 */
[----:B------:R-:W-:Y:S01]  /*3dd0*/  @!P4 IMAD.MOV R24, RZ, RZ, -R24 ;  /* 0x000000ffff18c224 */ /* 0x000fe200078e0a18 */
[C---:B------:R-:W-:Y:S01]  /*3de0*/  ISETP.GT.U32.AND P3, PT, R10.reuse, R4, PT ;  /* 0x000000040a00720c */ /* 0x040fe20003f64070 */
[----:B------:R-:W-:Y:S01]  /*3df0*/  @!P2 IMAD.MOV R23, RZ, RZ, -R23 ;  /* 0x000000ffff17a224 */ /* 0x000fe200078e0a17 */
[----:B------:R-:W-:Y:S01]  /*3e00*/  ISETP.GT.U32.AND P2, PT, R10, R15, PT ;  /* 0x0000000f0a00720c */ /* 0x000fe20003f44070 */
[----:B------:R-:W-:-:S02]  /*3e10*/  @!P5 IMAD.MOV R21, RZ, RZ, -R21 ;  /* 0x000000ffff15d224 */ /* 0x000fc400078e0a15 */
[----:B------:R-:W-:-:S08]  /*3e20*/  @!P6 IMAD.MOV R20, RZ, RZ, -R20 ;  /* 0x000000ffff14e224 */ /* 0x000fd000078e0a14 */
[--C-:B------:R-:W-:Y:S01]  /*3e30*/  @!P3 IMAD.IADD R4, R4, 0x1, -R10.reuse ;  /* 0x000000010404b824 */ /* 0x100fe200078e0a0a */
[----:B------:R-:W-:Y:S01]  /*3e40*/  ISETP.GE.AND P3, PT, R6, RZ, PT ;  /* 0x000000ff0600720c */ /* 0x000fe20003f66270 */
[----:B------:R-:W-:Y:S01]  /*3e50*/  @!P2 IMAD.IADD R15, R15, 0x1, -R10 ;  /* 0x000000010f0fa824 */ /* 0x000fe200078e0a0a */
[----:B------:R-:W-:Y:S01]  /*3e60*/  ISETP.GE.AND P2, PT, R5, RZ, PT ;  /* 0x000000ff0500720c */ /* 0x000fe20003f46270 */
[----:B--2---:R-:W-:-:S04]  /*3e70*/  IMAD.HI.U32 R26, R7, R25, RZ ;  /* 0x00000019071a7227 */ /* 0x004fc800078e00ff */
[----:B------:R-:W-:-:S04]  /*3e80*/  IMAD.MOV R26, RZ, RZ, -R26 ;  /* 0x000000ffff1a7224 */ /* 0x000fc800078e0a1a */
[C---:B------:R-:W-:Y:S01]  /*3e90*/  IMAD R28, R8.reuse, R26, R25 ;  /* 0x0000001a081c7224 */ /* 0x040fe200078e0219 */
[----:B------:R-:W-:Y:S02]  /*3ea0*/  LOP3.LUT R25, R29, 0x7, RZ, 0xc0, !PT ;  /* 0x000000071d197812 */ /* 0x000fe400078ec0ff */
[----:B------:R-:W-:Y:S02]  /*3eb0*/  LOP3.LUT R26, R9, 0xc00, RZ, 0xc0, !PT ;  /* 0x00000c00091a7812 */ /* 0x000fe400078ec0ff */
[----:B0-----:R-:W2:Y:S01]  /*3ec0*/  LDL.LU R9, [R1+0x3c] ;  /* 0x00003c0001097983 */ /* 0x001ea20000300800 */
[----:B------:R-:W-:Y:S01]  /*3ed0*/  ISETP.GT.U32.AND P0, PT, R8, R28, PT ;  /* 0x0000001c0800720c */ /* 0x000fe20003f04070 */
[----:B------:R-:W-:Y:S02]  /*3ee0*/  IMAD.SHL.U32 R7, R29, 0x2, RZ ;  /* 0x000000021d077824 */ /* 0x000fe400078e00ff */
[----:B------:R-:W-:Y:S01]  /*3ef0*/  IMAD.SHL.U32 R27, R25, 0x10, RZ ;  /* 0x00000010191b7824 */ /* 0x000fe200078e00ff */
[----:B------:R-:W-:Y:S01]  /*3f00*/  LOP3.LUT R29, R29, 0x80, RZ, 0xc0, !PT ;  /* 0x000000801d1d7812 */ /* 0x000fe200078ec0ff */
[----:B------:R-:W-:-:S03]  /*3f10*/  IMAD R26, R25, 0x80, R26 ;  /* 0x00000080191a7824 */ /* 0x000fc600078e021a */
[----:B------:R-:W-:Y:S02]  /*3f20*/  LOP3.LUT R27, R27, 0x30, R7, 0x78, !PT ;  /* 0x000000301b1b7812 */ /* 0x000fe400078e7807 */
[----:B------:R-:W-:Y:S01]  /*3f30*/  LOP3.LUT R7, R7, 0x10, RZ, 0xc0, !PT ;  /* 0x0000001007077812 */ /* 0x000fe200078ec0ff */
[----:B------:R-:W-:Y:S03]  /*3f40*/  STL [R1+0x7a0], R24 ;  /* 0x0007a01801007387 */ /* 0x000fe60000100800 */
[----:B------:R-:W-:Y:S01]  /*3f50*/  LEA.HI R25, R29, R7, RZ, 0x1e ;  /* 0x000000071d197211 */ /* 0x000fe200078ff0ff */
[----:B------:R-:W-:Y:S01]  /*3f60*/  IMAD.IADD R7, R26, 0x1, R27 ;  /* 0x000000011a077824 */ /* 0x000fe200078e021b */
[----:B------:R-:W-:Y:S01]  /*3f70*/  STL [R1+0x7a4], R21 ;  /* 0x0007a41501007387 */ /* 0x000fe20000100800 */
[----:B------:R-:W-:Y:S01]  /*3f80*/  @!P0 IMAD.IADD R28, R28, 0x1, -R8 ;  /* 0x000000011c1c8824 */ /* 0x000fe200078e0a08 */
[----:B------:R-:W-:-:S02]  /*3f90*/  ISETP.GT.U32.AND P0, PT, R10, R0, PT ;  /* 0x000000000a00720c */ /* 0x000fc40003f04070 */
[----:B------:R-:W-:Y:S04]  /*3fa0*/  STL [R1+0x7a8], R22 ;  /* 0x0007a81601007387 */ /* 0x000fe80000100800 */
[----:B------:R-:W-:Y:S04]  /*3fb0*/  STL [R1+0x7ac], R23 ;  /* 0x0007ac1701007387 */ /* 0x000fe80000100800 */
[----:B------:R-:W-:Y:S04]  /*3fc0*/  STL [R1+0x7b0], R20 ;  /* 0x0007b01401007387 */ /* 0x000fe80000100800 */
[----:B------:R0:W-:Y:S04]  /*3fd0*/  STL [R1+0x334], R7 ;  /* 0x0003340701007387 */ /* 0x0001e80000100800 */
[----:B0-----:R-:W3:Y:S04]  /*3fe0*/  LDL.LU R7, [R1+0xc8] ;  /* 0x0000c80001077983 */ /* 0x001ee80000300800 */
[----:B------:R-:W4:Y:S04]  /*3ff0*/  LDL.LU R6, [R1+0xc4] ;  /* 0x0000c40001067983 */ /* 0x000f280000300800 */
[----:B------:R-:W4:Y:S04]  /*4000*/  LDL.LU R5, [R1+0xc0] ;  /* 0x0000c00001057983 */ /* 0x000f280000300800 */
[----:B------:R-:W4:Y:S01]  /*4010*/  LDL.LU R17, [R1+0xbc] ;  /* 0x0000bc0001117983 */ /* 0x000f220000300800 */
[----:B------:R-:W-:Y:S01]  /*4020*/  @!P0 IMAD.IADD R0, R0, 0x1, -R10 ;  /* 0x0000000100008824 */ /* 0x000fe200078e0a0a */
[----:B------:R-:W-:-:S02]  /*4030*/  ISETP.GE.AND P0, PT, R13, RZ, PT ;  /* 0x000000ff0d00720c */ /* 0x000fc40003f06270 */
[----:B------:R-:W4:Y:S04]  /*4040*/  LDL.LU R16, [R1+0xb8] ;  /* 0x0000b80001107983 */ /* 0x000f280000300800 */
[----:B------:R-:W4:Y:S04]  /*4050*/  LDL.LU R14, [R1+0xb4] ;  /* 0x0000b400010e7983 */ /* 0x000f280000300800 */
[----:B------:R-:W4:Y:S01]  /*4060*/  LDL.LU R13, [R1+0xb0] ;  /* 0x0000b000010d7983 */ /* 0x000f220000300800 */
[C---:B------:R-:W-:Y:S02]  /*4070*/  ISETP.GT.U32.AND P4, PT, R10.reuse, R11, PT ;  /* 0x0000000b0a00720c */ /* 0x040fe40003f84070 */
[----:B------:R-:W-:-:S02]  /*4080*/  ISETP.GT.U32.AND P6, PT, R10, R3, PT ;  /* 0x000000030a00720c */ /* 0x000fc40003fc4070 */
[----:B------:R-:W-:-:S09]  /*4090*/  ISETP.GT.U32.AND P5, PT, R8, R28, PT ;  /* 0x0000001c0800720c */ /* 0x000fd20003fa4070 */
[--C-:B------:R-:W-:Y:S01]  /*40a0*/  @!P4 IMAD.IADD R11, R11, 0x1, -R10.reuse ;  /* 0x000000010b0bc824 */ /* 0x100fe200078e0a0a */
[----:B------:R-:W-:Y:S01]  /*40b0*/  ISETP.GE.AND P4, PT, R12, RZ, PT ;  /* 0x000000ff0c00720c */ /* 0x000fe20003f86270 */
[----:B------:R-:W-:Y:S01]  /*40c0*/  @!P6 IMAD.IADD R3, R3, 0x1, -R10 ;  /* 0x000000010303e824 */ /* 0x000fe200078e0a0a */
[----:B------:R-:W4:Y:S01]  /*40d0*/  LDL.LU R12, [R1+0xac] ;  /* 0x0000ac00010c7983 */ /* 0x000f220000300800 */
[----:B------:R-:W-:Y:S02]  /*40e0*/  @!P5 IMAD.IADD R28, R28, 0x1, -R8 ;  /* 0x000000011c1cd824 */ /* 0x000fe400078e0a08 */
[----:B------:R-:W-:Y:S01]  /*40f0*/  @!P0 IMAD.MOV R2, RZ, RZ, -R2 ;  /* 0x000000ffff028224 */ /* 0x000fe200078e0a02 */
[----:B------:R-:W4:Y:S01]  /*4100*/  LDL.LU R29, [R1+0xa8] ;  /* 0x0000a800011d7983 */ /* 0x000f220000300800 */
[----:B------:R-:W-:Y:S02]  /*4110*/  @!P3 IMAD.MOV R11, RZ, RZ, -R11 ;  /* 0x000000ffff0bb224 */ /* 0x000fe400078e0a0b */
[----:B------:R-:W-:Y:S01]  /*4120*/  @!P1 IMAD.MOV R4, RZ, RZ, -R4 ;  /* 0x000000ffff049224 */ /* 0x000fe200078e0a04 */
[----:B------:R-:W-:Y:S03]  /*4130*/  STL [R1+0x7b4], R28 ;  /* 0x0007b41c01007387 */ /* 0x000fe60000100800 */
[----:B------:R-:W-:Y:S01]  /*4140*/  @!P4 IMAD.MOV R0, RZ, RZ, -R0 ;  /* 0x000000ffff00c224 */ /* 0x000fe200078e0a00 */
[----:B------:R-:W-:Y:S01]  /*4150*/  STL [R1+0x7b8], R2 ;  /* 0x0007b80201007387 */ /* 0x000fe20000100800 */
[----:B------:R-:W-:Y:S01]  /*4160*/  @!P2 IMAD.MOV R15, RZ, RZ, -R15 ;  /* 0x000000ffff0fa224 */ /* 0x000fe200078e0a0f */
[----:B------:R-:W-:-:S02]  /*4170*/  ISETP.NE.AND P0, PT, RZ, c[0x0][0x17c], PT ;  /* 0x00005f00ff007a0c */ /* 0x000fc40003f05270 */
[----:B------:R-:W-:Y:S01]  /*4180*/  STL [R1+0x7bc], R0 ;  /* 0x0007bc0001007387 */ /* 0x000fe20000100800 */
[----:B------:R-:W-:-:S03]  /*4190*/  LOP3.LUT R10, RZ, c[0x0][0x17c], RZ, 0x33, !PT ;  /* 0x00005f00ff0a7a12 */ /* 0x000fc600078e33ff */
[----:B------:R-:W-:Y:S04]  /*41a0*/  STL [R1+0x7c0], R11 ;  /* 0x0007c00b01007387 */ /* 0x000fe80000100800 */
[----:B------:R-:W-:Y:S04]  /*41b0*/  STL [R1+0x7c4], R4 ;  /* 0x0007c40401007387 */ /* 0x000fe80000100800 */
[----:B------:R-:W-:Y:S01]  /*41c0*/  STL [R1+0x7c8], R15 ;  /* 0x0007c80f01007387 */ /* 0x000fe20000100800 */
[----:B--2---:R-:W-:-:S13]  /*41d0*/  ISETP.GE.AND P6, PT, R9, RZ, PT ;  /* 0x000000ff0900720c */ /* 0x004fda0003fc6270 */
[----:B------:R-:W-:-:S05]  /*41e0*/  @!P6 IMAD.MOV R3, RZ, RZ, -R3 ;  /* 0x000000ffff03e224 */ /* 0x000fca00078e0a03 */
[----:B------:R3:W-:Y:S02]  /*41f0*/  STL [R1+0x7cc], R3 ;  /* 0x0007cc0301007387 */ /* 0x0007e40000100800 */
[C---:B---3--:R-:W-:Y:S02]  /*4200*/  SEL R3, R10.reuse, R7, !P0 ;  /* 0x000000070a037207 */ /* 0x048fe40004000000 */
[----:B----4-:R-:W-:-:S03]  /*4210*/  SEL R2, R10, R6, !P0 ;  /* 0x000000060a027207 */ /* 0x010fc60004000000 */
[----:B------:R0:W-:Y:S01]  /*4220*/  STL [R1+0x13c], R3 ;  /* 0x00013c0301007387 */ /* 0x0001e20000100800 */
[----:B------:R-:W-:-:S03]  /*4230*/  SEL R0, R10, R5, !P0 ;  /* 0x000000050a007207 */ /* 0x000fc60004000000 */
[----:B------:R1:W-:Y:S01]  /*4240*/  STL [R1+0x138], R2 ;  /* 0x0001380201007387 */ /* 0x0003e20000100800 */
[----:B0-----:R-:W-:-:S03]  /*4250*/  SEL R3, R10, R17, !P0 ;  /* 0x000000110a037207 */ /* 0x001fc60004000000 */
[----:B------:R0:W-:Y:S01]  /*4260*/  STL [R1+0x134], R0 ;  /* 0x0001340001007387 */ /* 0x0001e20000100800 */
[----:B-1----:R-:W-:-:S03]  /*4270*/  SEL R2, R10, R16, !P0 ;  /* 0x000000100a027207 */ /* 0x002fc60004000000 */
[----:B------:R1:W-:Y:S01]  /*4280*/  STL [R1+0x130], R3 ;  /* 0x0001300301007387 */ /* 0x0003e20000100800 */
[----:B0-----:R-:W-:-:S03]  /*4290*/  SEL R0, R10, R14, !P0 ;  /* 0x0000000e0a007207 */ /* 0x001fc60004000000 */
[----:B------:R-:W-:Y:S01]  /*42a0*/  STL [R1+0xec], R2 ;  /* 0x0000ec0201007387 */ /* 0x000fe20000100800 */
[----:B-1----:R-:W-:-:S03]  /*42b0*/  SEL R3, R10, R13, !P0 ;  /* 0x0000000d0a037207 */ /* 0x002fc60004000000 */
[----:B------:R-:W-:Y:S04]  /*42c0*/  STL [R1+0xe8], R0 ;  /* 0x0000e80001007387 */ /* 0x000fe80000100800 */
[----:B------:R0:W-:Y:S04]  /*42d0*/  STL [R1+0xe4], R3 ;  /* 0x0000e40301007387 */ /* 0x0001e80000100800 */
[----:B0-----:R-:W2:Y:S01]  /*42e0*/  LDL.LU R3, [R1+0x94] ;  /* 0x0000940001037983 */ /* 0x001ea20000300800 */
[C---:B------:R-:W-:Y:S02]  /*42f0*/  SEL R2, R10.reuse, R12, !P0 ;  /* 0x0000000c0a027207 */ /* 0x040fe40004000000 */
[----:B------:R-:W-:-:S03]  /*4300*/  SEL R0, R10, R29, !P0 ;  /* 0x0000001d0a007207 */ /* 0x000fc60004000000 */
[----:B------:R-:W-:Y:S04]  /*4310*/  STL [R1+0xe0], R2 ;  /* 0x0000e00201007387 */ /* 0x000fe80000100800 */
[----:B--2---:R0:W-:Y:S04]  /*4320*/  STL [R1+0x7d0], R3 ;  /* 0x0007d00301007387 */ /* 0x0041e80000100800 */
[----:B------:R-:W-:Y:S04]  /*4330*/  STL [R1+0xac], R0 ;  /* 0x0000ac0001007387 */ /* 0x000fe80000100800 */
[----:B0-----:R-:W2:Y:S04]  /*4340*/  LDL.LU R3, [R1+0x98] ;  /* 0x0000980001037983 */ /* 0x001ea80000300800 */
[----:B--2---:R0:W-:Y:S04]  /*4350*/  STL [R1+0x7d4], R3 ;  /* 0x0007d40301007387 */ /* 0x0041e80000100800 */
[----:B0-----:R-:W2:Y:S04]  /*4360*/  LDL.LU R3, [R1+0x9c] ;  /* 0x00009c0001037983 */ /* 0x001ea80000300800 */
[----:B--2---:R0:W-:Y:S04]  /*4370*/  STL [R1+0x7d8], R3 ;  /* 0x0007d80301007387 */ /* 0x0041e80000100800 */
[----:B0-----:R-:W2:Y:S04]  /*4380*/  LDL.LU R3, [R1+0xa0] ;  /* 0x0000a00001037983 */ /* 0x001ea80000300800 */
[----:B------:R-:W3:Y:S04]  /*4390*/  LDL.LU R15, [R1+0x90] ;  /* 0x00009000010f7983 */ /* 0x000ee80000300800 */
[----:B------:R-:W4:Y:S04]  /*43a0*/  LDL.LU R4, [R1+0x8c] ;  /* 0x00008c0001047983 */ /* 0x000f280000300800 */
[----:B------:R-:W3:Y:S04]  /*43b0*/  LDL.LU R11, [R1+0x88] ;  /* 0x00008800010b7983 */ /* 0x000ee80000300800 */
        /* <DEDUP_REMOVED lines=23> */
[----:B------:R-:W3:Y:S01]  /*4530*/  LDL.LU R25, [R1+0x4] ;  /* 0x0000040001197983 */ /* 0x000ee20000300800 */
[----:B--2---:R-:W-:-:S05]  /*4540*/  SEL R3, R10, R3, !P0 ;  /* 0x000000030a037207 */ /* 0x004fca0004000000 */
[----:B------:R0:W-:Y:S04]  /*4550*/  STL [R1+0xa8], R3 ;  /* 0x0000a80301007387 */ /* 0x0001e80000100800 */
[----:B0-----:R-:W2:Y:S02]  /*4560*/  LDL.LU R3, [R1+0x7d8] ;  /* 0x0007d80001037983 */ /* 0x001ea40000300800 */
[----:B--2---:R-:W-:-:S05]  /*4570*/  SEL R3, R10, R3, !P0 ;  /* 0x000000030a037207 */ /* 0x004fca0004000000 */
[----:B------:R0:W-:Y:S04]  /*4580*/  STL [R1+0x9c], R3 ;  /* 0x00009c0301007387 */ /* 0x0001e80000100800 */
[----:B0-----:R-:W2:Y:S02]  /*4590*/  LDL.LU R3, [R1+0x7d4] ;  /* 0x0007d40001037983 */ /* 0x001ea40000300800 */
[----:B--2---:R-:W-:-:S05]  /*45a0*/  SEL R3, R10, R3, !P0 ;  /* 0x000000030a037207 */ /* 0x004fca0004000000 */
[----:B------:R0:W-:Y:S04]  /*45b0*/  STL [R1+0x98], R3 ;  /* 0x0000980301007387 */ /* 0x0001e80000100800 */
[----:B0-----:R-:W2:Y:S01]  /*45c0*/  LDL.LU R3, [R1+0x7d0] ;  /* 0x0007d00001037983 */ /* 0x001ea20000300800 */
[C---:B---3--:R-:W-:Y:S02]  /*45d0*/  SEL R15, R10.reuse, R15, !P0 ;  /* 0x0000000f0a0f7207 */ /* 0x048fe40004000000 */
[C---:B----4-:R-:W-:Y:S02]  /*45e0*/  SEL R4, R10.reuse, R4, !P0 ;  /* 0x000000040a047207 */ /* 0x050fe40004000000 */
[C---:B------:R-:W-:Y:S02]  /*45f0*/  SEL R11, R10.reuse, R11, !P0 ;  /* 0x0000000b0a0b7207 */ /* 0x040fe40004000000 */
[----:B------:R-:W-:-:S02]  /*4600*/  SEL R0, R10, R0, !P0 ;  /* 0x000000000a007207 */ /* 0x000fc40004000000 */
[C---:B------:R-:W-:Y:S02]  /*4610*/  SEL R2, R10.reuse, R2, !P0 ;  /* 0x000000020a027207 */ /* 0x040fe40004000000 */
[C---:B------:R-:W-:Y:S02]  /*4620*/  SEL R28, R10.reuse, R28, !P0 ;  /* 0x0000001c0a1c7207 */ /* 0x040fe40004000000 */
[C---:B------:R-:W-:Y:S02]  /*4630*/  SEL R20, R10.reuse, R20, !P0 ;  /* 0x000000140a147207 */ /* 0x040fe40004000000 */
[C---:B------:R-:W-:Y:S02]  /*4640*/  SEL R23, R10.reuse, R23, !P0 ;  /* 0x000000170a177207 */ /* 0x040fe40004000000 */
        /* <DEDUP_REMOVED lines=16> */
[----:B--2---:R-:W-:-:S05]  /*4750*/  SEL R3, R10, R3, !P0 ;  /* 0x000000030a037207 */ /* 0x004fca0004000000 */
[----:B------:R0:W-:Y:S04]  /*4760*/  STL [R1+0x94], R3 ;  /* 0x0000940301007387 */ /* 0x0001e80000100800 */
[----:B0-----:R-:W2:Y:S04]  /*4770*/  LDL.LU R3, [R1+0x7cc] ;  /* 0x0007cc0001037983 */ /* 0x001ea80000300800 */
[----:B------:R0:W-:Y:S04]  /*4780*/  STL [R1+0x90], R15 ;  /* 0x0000900f01007387 */ /* 0x0001e80000100800 */
[----:B0-----:R-:W3:Y:S04]  /*4790*/  LDL.LU R15, [R1+0x7c8] ;  /* 0x0007c800010f7983 */ /* 0x001ee80000300800 */
[----:B------:R0:W-:Y:S04]  /*47a0*/  STL [R1+0x8c], R4 ;  /* 0x00008c0401007387 */ /* 0x0001e80000100800 */
[----:B0-----:R-:W4:Y:S04]  /*47b0*/  LDL.LU R4, [R1+0x7c4] ;  /* 0x0007c40001047983 */ /* 0x001f280000300800 */
[----:B------:R0:W-:Y:S04]  /*47c0*/  STL [R1+0x88], R11 ;  /* 0x0000880b01007387 */ /* 0x0001e80000100800 */
[----:B0-----:R-:W2:Y:S04]  /*47d0*/  LDL.LU R11, [R1+0x7c0] ;  /* 0x0007c000010b7983 */ /* 0x001ea80000300800 */
[----:B------:R0:W-:Y:S04]  /*47e0*/  STL [R1+0x74], R0 ;  /* 0x0000740001007387 */ /* 0x0001e80000100800 */
[----:B0-----:R-:W2:Y:S04]  /*47f0*/  LDL.LU R0, [R1+0x7bc] ;  /* 0x0007bc0001007983 */ /* 0x001ea80000300800 */
[----:B------:R0:W-:Y:S04]  /*4800*/  STL [R1+0x70], R2 ;  /* 0x0000700201007387 */ /* 0x0001e80000100800 */
[----:B0-----:R-:W4:Y:S04]  /*4810*/  LDL.LU R2, [R1+0x7b8] ;  /* 0x0007b80001027983 */ /* 0x001f280000300800 */
        /* <DEDUP_REMOVED lines=37> */
[----:B0-----:R-:W4:Y:S01]  /*4a70*/  LDL.LU R29, [R1+0x76c] ;  /* 0x00076c00011d7983 */ /* 0x001f220000300800 */
[----:B------:R-:W-:-:S02]  /*4a80*/  SEL R26, R10, R26, !P0 ;  /* 0x0000001a0a1a7207 */ /* 0x000fc40004000000 */
[----:B------:R-:W-:-:S03]  /*4a90*/  SEL R25, R10, R25, !P0 ;  /* 0x000000190a197207 */ /* 0x000fc60004000000 */
[----:B------:R0:W-:Y:S02]  /*4aa0*/  STL [R1+0xc], R26 ;  /* 0x00000c1a01007387 */ /* 0x0001e40000100800 */
[----:B0-----:R-:W-:-:S05]  /*4ab0*/  SEL R26, R10, R27, !P0 ;  /* 0x0000001b0a1a7207 */ /* 0x001fca0004000000 */
[----:B------:R-:W-:Y:S01]  /*4ac0*/  STL [R1+0x8], R26 ;  /* 0x0000081a01007387 */ /* 0x000fe20000100800 */
[C---:B--2---:R-:W-:Y:S02]  /*4ad0*/  SEL R11, R10.reuse, R11, !P0 ;  /* 0x0000000b0a0b7207 */ /* 0x044fe40004000000 */
[C---:B---3--:R-:W-:Y:S02]  /*4ae0*/  SEL R15, R10.reuse, R15, !P0 ;  /* 0x0000000f0a0f7207 */ /* 0x048fe40004000000 */
[C---:B----4-:R-:W-:Y:S02]  /*4af0*/  SEL R4, R10.reuse, R4, !P0 ;  /* 0x000000040a047207 */ /* 0x050fe40004000000 */
[----:B------:R-:W-:-:S05]  /*4b00*/  SEL R29, R10, R29, !P0 ;  /* 0x0000001d0a1d7207 */ /* 0x000fca0004000000 */
[----:B------:R0:W-:Y:S04]  /*4b10*/  STL [R1+0x700], R29 ;  /* 0x0007001d01007387 */ /* 0x0001e80000100800 */
[----:B------:R1:W-:Y:S04]  /*4b20*/  STL [R1+0x4], R25 ;  /* 0x0000041901007387 */ /* 0x0003e80000100800 */
[----:B0-----:R-:W2:Y:S01]  /*4b30*/  LDL R29, [R1+0x594] ;  /* 0x00059400011d7983 */ /* 0x001ea20000100800 */
[C---:B------:R-:W-:Y:S02]  /*4b40*/  SEL R27, R10.reuse, R12, !P0 ;  /* 0x0000000c0a1b7207 */ /* 0x040fe40004000000 */
[----:B------:R-:W-:-:S02]  /*4b50*/  SEL R26, R10, R13, !P0 ;  /* 0x0000000d0a1a7207 */ /* 0x000fc40004000000 */
[C---:B-1----:R-:W-:Y:S01]  /*4b60*/  SEL R25, R10.reuse, R14, !P0 ;  /* 0x0000000e0a197207 */ /* 0x042fe20004000000 */
[----:B------:R-:W-:Y:S01]  /*4b70*/  STL [R1+0x704], R27 ;  /* 0x0007041b01007387 */ /* 0x000fe20000100800 */
[----:B------:R-:W-:-:S03]  /*4b80*/  SEL R16, R10, R16, !P0 ;  /* 0x000000100a107207 */ /* 0x000fc60004000000 */
[----:B------:R0:W-:Y:S01]  /*4b90*/  STL [R1+0x708], R26 ;  /* 0x0007081a01007387 */ /* 0x0001e20000100800 */
[C---:B------:R-:W-:Y:S02]  /*4ba0*/  SEL R17, R10.reuse, R17, !P0 ;  /* 0x000000110a117207 */ /* 0x040fe40004000000 */
[C---:B------:R-:W-:Y:S01]  /*4bb0*/  SEL R14, R10.reuse, R5, !P0 ;  /* 0x000000050a0e7207 */ /* 0x040fe20004000000 */
[----:B------:R-:W-:Y:S01]  /*4bc0*/  STL [R1+0x70c], R25 ;  /* 0x00070c1901007387 */ /* 0x000fe20000100800 */
[----:B------:R-:W-:-:S03]  /*4bd0*/  SEL R13, R10, R6, !P0 ;  /* 0x000000060a0d7207 */ /* 0x000fc60004000000 */
[----:B0-----:R-:W0:Y:S01]  /*4be0*/  S2R R26, SR_TID.X ;  /* 0x00000000001a7919 */ /* 0x001e220000002100 */
[C---:B------:R-:W-:Y:S02]  /*4bf0*/  SEL R12, R10.reuse, R7, !P0 ;  /* 0x000000070a0c7207 */ /* 0x040fe40004000000 */
[C---:B------:R-:W-:Y:S01]  /*4c00*/  SEL R8, R10.reuse, R8, !P0 ;  /* 0x000000080a087207 */ /* 0x040fe20004000000 */
[----:B------:R-:W-:Y:S04]  /*4c10*/  STL [R1+0x710], R16 ;  /* 0x0007101001007387 */ /* 0x000fe80000100800 */
[----:B------:R-:W-:Y:S04]  /*4c20*/  STL [R1+0x714], R17 ;  /* 0x0007141101007387 */ /* 0x000fe80000100800 */
[----:B------:R-:W-:Y:S04]  /*4c30*/  STL [R1+0x718], R14 ;  /* 0x0007180e01007387 */ /* 0x000fe80000100800 */
[----:B------:R-:W-:Y:S04]  /*4c40*/  STL [R1+0x71c], R13 ;  /* 0x00071c0d01007387 */ /* 0x000fe80000100800 */
[----:B------:R-:W-:Y:S04]  /*4c50*/  STL [R1+0x720], R12 ;  /* 0x0007200c01007387 */ /* 0x000fe80000100800 */
[----:B------:R1:W-:Y:S01]  /*4c60*/  STL [R1+0x724], R8 ;  /* 0x0007240801007387 */ /* 0x0003e20000100800 */
[----:B------:R-:W-:-:S02]  /*4c70*/  SEL R9, R10, R9, !P0 ;  /* 0x000000090a097207 */ /* 0x000fc40004000000 */
[C---:B------:R-:W-:Y:S01]  /*4c80*/  SEL R18, R10.reuse, R18, !P0 ;  /* 0x000000120a127207 */ /* 0x040fe20004000000 */
[----:B-1----:R-:W1:Y:S01]  /*4c90*/  S2R R8, SR_TID.X ;  /* 0x0000000000087919 */ /* 0x002e620000002100 */
[C---:B------:R-:W-:Y:S02]  /*4ca0*/  SEL R19, R10.reuse, R19, !P0 ;  /* 0x000000130a137207 */ /* 0x040fe40004000000 */
[C---:B------:R-:W-:Y:S01]  /*4cb0*/  SEL R24, R10.reuse, R24, !P0 ;  /* 0x000000180a187207 */ /* 0x040fe20004000000 */
[----:B------:R-:W-:Y:S01]  /*4cc0*/  STL [R1+0x728], R9 ;  /* 0x0007280901007387 */ /* 0x000fe20000100800 */
[C---:B------:R-:W-:Y:S02]  /*4cd0*/  SEL R21, R10.reuse, R21, !P0 ;  /* 0x000000150a157207 */ /* 0x040fe40004000000 */
[C---:B------:R-:W-:Y:S01]  /*4ce0*/  SEL R22, R10.reuse, R22, !P0 ;  /* 0x000000160a167207 */ /* 0x040fe20004000000 */
[----:B------:R-:W-:Y:S01]  /*4cf0*/  STL [R1+0x72c], R18 ;  /* 0x00072c1201007387 */ /* 0x000fe20000100800 */
[----:B------:R-:W-:-:S02]  /*4d00*/  SEL R23, R10, R23, !P0 ;  /* 0x000000170a177207 */ /* 0x000fc40004000000 */
[C---:B------:R-:W-:Y:S01]  /*4d10*/  SEL R20, R10.reuse, R20, !P0 ;  /* 0x000000140a147207 */ /* 0x040fe20004000000 */
[----:B------:R-:W-:Y:S01]  /*4d20*/  STL [R1+0x730], R19 ;  /* 0x0007301301007387 */ /* 0x000fe20000100800 */
[C---:B------:R-:W-:Y:S02]  /*4d30*/  SEL R7, R10.reuse, R2, !P0 ;  /* 0x000000020a077207 */ /* 0x040fe40004000000 */
[----:B0-----:R-:W-:Y:S01]  /*4d40*/  SHF.R.U32.HI R16, RZ, 0x7, R26 ;  /* 0x00000007ff107819 */ /* 0x001fe2000001161a */
[----:B------:R-:W-:Y:S01]  /*4d50*/  STL [R1+0x734], R24 ;  /* 0x0007341801007387 */ /* 0x000fe20000100800 */
[----:B------:R-:W-:-:S03]  /*4d60*/  SEL R6, R10, R0, !P0 ;  /* 0x000000000a067207 */ /* 0x000fc60004000000 */
[----:B------:R-:W-:Y:S01]  /*4d70*/  STL [R1+0x738], R21 ;  /* 0x0007381501007387 */ /* 0x000fe20000100800 */
[----:B------:R-:W-:-:S03]  /*4d80*/  SEL R5, R10, R3, !P0 ;  /* 0x000000030a057207 */ /* 0x000fc60004000000 */
[----:B------:R-:W-:Y:S01]  /*4d90*/  STL [R1+0x73c], R22 ;  /* 0x00073c1601007387 */ /* 0x000fe20000100800 */
[----:B------:R-:W-:-:S03]  /*4da0*/  SGXT.U32 R16, R16, 0x1 ;  /* 0x000000011010781a */ /* 0x000fc60000000000 */
[----:B------:R-:W-:Y:S04]  /*4db0*/  STL [R1+0x740], R23 ;  /* 0x0007401701007387 */ /* 0x000fe80000100800 */
[----:B------:R-:W-:Y:S01]  /*4dc0*/  STL [R1+0x744], R20 ;  /* 0x0007441401007387 */ /* 0x000fe20000100800 */
[----:B------:R-:W-:-:S03]  /*4dd0*/  LOP3.LUT R25, R16, 0x3e, RZ, 0xfc, !PT ;  /* 0x0000003e10197812 */ /* 0x000fc600078efcff */
[----:B------:R-:W-:Y:S04]  /*4de0*/  STL [R1+0x748], R7 ;  /* 0x0007480701007387 */ /* 0x000fe80000100800 */
[----:B------:R-:W-:Y:S04]  /*4df0*/  STL [R1+0x74c], R6 ;  /* 0x00074c0601007387 */ /* 0x000fe80000100800 */
[----:B------:R-:W-:Y:S04]  /*4e00*/  STL [R1+0x750], R11 ;  /* 0x0007500b01007387 */ /* 0x000fe80000100800 */
[----:B------:R-:W-:Y:S04]  /*4e10*/  STL [R1+0x754], R15 ;  /* 0x0007540f01007387 */ /* 0x000fe80000100800 */
[----:B------:R-:W-:Y:S01]  /*4e20*/  STL [R1+0x758], R5 ;  /* 0x0007580501007387 */ /* 0x000fe20000100800 */
[----:B------:R-:W-:-:S03]  /*4e30*/  IMAD R0, R25, c[0x0][0x188], RZ ;  /* 0x0000620019007a24 */ /* 0x000fc600078e02ff */
[----:B------:R1:W-:Y:S04]  /*4e40*/  STL [R1+0x75c], R4 ;  /* 0x00075c0401007387 */ /* 0x0003e80000100800 */
[----:B------:R-:W0:Y:S01]  /*4e50*/  S2R R25, SR_TID.X ;  /* 0x0000000000197919 */ /* 0x000e220000002100 */
[----:B-1----:R-:W-:-:S03]  /*4e60*/  IMAD.SHL.U32 R4, R8, 0x80, RZ ;  /* 0x0000008008047824 */ /* 0x002fc600078e00ff */
[----:B------:R-:W1:Y:S04]  /*4e70*/  S2R R27, SR_TID.X ;  /* 0x00000000001b7919 */ /* 0x000e680000002100 */
[----:B------:R-:W-:Y:S04]  /*4e80*/  STL [R1+0x598], R4 ;  /* 0x0005980401007387 */ /* 0x000fe80000100800 */
[----:B------:R-:W-:Y:S04]  /*4e90*/  STL [R1+0x2b0], RZ ;  /* 0x0002b0ff01007387 */ /* 0x000fe80000100800 */
[----:B------:R-:W-:Y:S04]  /*4ea0*/  STL [R1+0x2b4], RZ ;  /* 0x0002b4ff01007387 */ /* 0x000fe80000100800 */
[----:B------:R-:W-:Y:S04]  /*4eb0*/  STL [R1+0x2b8], RZ ;  /* 0x0002b8ff01007387 */ /* 0x000fe80000100800 */
[----:B------:R-:W-:Y:S01]  /*4ec0*/  STL [R1+0x2bc], RZ ;  /* 0x0002bcff01007387 */ /* 0x000fe20000100800 */
[----:B------:R-:W-:-:S03]  /*4ed0*/  SHF.R.U32.HI R26, RZ, 0x7, R26 ;  /* 0x00000007ff1a7819 */ /* 0x000fc6000001161a */
[----:B------:R-:W-:Y:S04]  /*4ee0*/  STL [R1+0x170], RZ ;  /* 0x000170ff01007387 */ /* 0x000fe80000100800 */
[----:B------:R-:W-:Y:S04]  /*4ef0*/  STL [R1+0x174], RZ ;  /* 0x000174ff01007387 */ /* 0x000fe80000100800 */
[----:B------:R-:W-:Y:S04]  /*4f00*/  STL [R1+0x178], RZ ;  /* 0x000178ff01007387 */ /* 0x000fe80000100800 */
[----:B------:R-:W-:Y:S01]  /*4f10*/  STL [R1+0x17c], RZ ;  /* 0x00017cff01007387 */ /* 0x000fe20000100800 */
[----:B------:R-:W-:-:S03]  /*4f20*/  SGXT.U32 R26, R26, 0x1 ;  /* 0x000000011a1a781a */ /* 0x000fc60000000000 */
[----:B------:R-:W-:Y:S04]  /*4f30*/  STL [R1+0x2c0], RZ ;  /* 0x0002c0ff01007387 */ /* 0x000fe80000100800 */
[----:B------:R-:W-:Y:S04]  /*4f40*/  STL [R1+0x2c4], RZ ;  /* 0x0002c4ff01007387 */ /* 0x000fe80000100800 */
[----:B------:R-:W-:Y:S01]  /*4f50*/  STL [R1+0x2c8], RZ ;  /* 0x0002c8ff01007387 */ /* 0x000fe20000100800 */
[----:B------:R-:W-:-:S03]  /*4f60*/  LOP3.LUT R17, R16, 0x3c, RZ, 0xfc, !PT ;  /* 0x0000003c10117812 */ /* 0x000fc600078efcff */
[----:B------:R-:W-:Y:S01]  /*4f70*/  STL [R1+0x2cc], RZ ;  /* 0x0002ccff01007387 */ /* 0x000fe20000100800 */
[----:B------:R-:W-:-:S03]  /*4f80*/  LOP3.LUT R16, R26, 0x3a, RZ, 0xfc, !PT ;  /* 0x0000003a1a107812 */ /* 0x000fc600078efcff */
[----:B------:R-:W-:Y:S04]  /*4f90*/  STL [R1+0x310], RZ ;  /* 0x000310ff01007387 */ /* 0x000fe80000100800 */
[----:B------:R-:W-:Y:S04]  /*4fa0*/  STL [R1+0x314], RZ ;  /* 0x000314ff01007387 */ /* 0x000fe80000100800 */
[----:B------:R-:W-:Y:S04]  /*4fb0*/  STL [R1+0x318], RZ ;  /* 0x000318ff01007387 */ /* 0x000fe80000100800 */
[----:B------:R-:W-:Y:S01]  /*4fc0*/  STL [R1+0x31c], RZ ;  /* 0x00031cff01007387 */ /* 0x000fe20000100800 */
[----:B------:R-:W-:-:S03]  /*4fd0*/  IMAD R0, R17, c[0x0][0x188], RZ ;  /* 0x0000620011007a24 */ /* 0x000fc600078e02ff */
[----:B------:R-:W-:Y:S01]  /*4fe0*/  STL [R1+0x360], RZ ;  /* 0x000360ff01007387 */ /* 0x000fe20000100800 */
[----:B------:R-:W-:-:S03]  /*4ff0*/  LOP3.LUT R26, R26, 0x38, RZ, 0xfc, !PT ;  /* 0x000000381a1a7812 */ /* 0x000fc600078efcff */
[----:B------:R-:W-:Y:S01]  /*5000*/  STL [R1+0x364], RZ ;  /* 0x000364ff01007387 */ /* 0x000fe20000100800 */
[----:B------:R-:W-:-:S03]  /*5010*/  IMAD R0, R16, c[0x0][0x188], RZ ;  /* 0x0000620010007a24 */ /* 0x000fc600078e02ff */
[----:B------:R-:W-:Y:S01]  /*5020*/  STL [R1+0x368], RZ ;  /* 0x000368ff01007387 */ /* 0x000fe20000100800 */
[----:B0-----:R-:W-:-:S03]  /*5030*/  SHF.R.U32.HI R16, RZ, 0x7, R25 ;  /* 0x00000007ff107819 */ /* 0x001fc60000011619 */
[----:B------:R-:W-:Y:S04]  /*5040*/  STL [R1+0x36c], RZ ;  /* 0x00036cff01007387 */ /* 0x000fe80000100800 */
[----:B------:R-:W-:Y:S01]  /*5050*/  STL [R1+0x350], RZ ;  /* 0x000350ff01007387 */ /* 0x000fe20000100800 */
[----:B------:R-:W-:-:S03]  /*5060*/  IMAD R0, R26, c[0x0][0x188], RZ ;  /* 0x000062001a007a24 */ /* 0x000fc600078e02ff */
[----:B------:R-:W-:Y:S01]  /*5070*/  STL [R1+0x354], RZ ;  /* 0x000354ff01007387 */ /* 0x000fe20000100800 */
[----:B------:R-:W-:-:S03]  /*5080*/  SGXT.U32 R16, R16, 0x1 ;  /* 0x000000011010781a */ /* 0x000fc60000000000 */
[----:B------:R-:W-:Y:S01]  /*5090*/  STL [R1+0x358], RZ ;  /* 0x000358ff01007387 */ /* 0x000fe20000100800 */
[----:B------:R-:W-:-:S03]  /*50a0*/  SHF.R.U32.HI R26, RZ, 0x7, R25 ;  /* 0x00000007ff1a7819 */ /* 0x000fc60000011619 */
[----:B------:R-:W-:Y:S01]  /*50b0*/  STL [R1+0x35c], RZ ;  /* 0x00035cff01007387 */ /* 0x000fe20000100800 */
[----:B------:R-:W-:-:S03]  /*50c0*/  SHF.R.U32.HI R25, RZ, 0x7, R25 ;  /* 0x00000007ff197819 */ /* 0x000fc60000011619 */
[----:B------:R-:W-:Y:S04]  /*50d0*/  STL [R1+0x340], RZ ;  /* 0x000340ff01007387 */ /* 0x000fe80000100800 */
[----:B------:R-:W-:Y:S01]  /*50e0*/  STL [R1+0x344], RZ ;  /* 0x000344ff01007387 */ /* 0x000fe20000100800 */
[----:B------:R-:W-:-:S03]  /*50f0*/  LOP3.LUT R17, R16, 0x36, RZ, 0xfc, !PT ;  /* 0x0000003610117812 */ /* 0x000fc600078efcff */
[----:B------:R-:W-:Y:S01]  /*5100*/  STL [R1+0x348], RZ ;  /* 0x000348ff01007387 */ /* 0x000fe20000100800 */
[----:B------:R-:W-:-:S03]  /*5110*/  SGXT.U32 R25, R25, 0x1 ;  /* 0x000000011919781a */ /* 0x000fc60000000000 */
[----:B------:R-:W-:Y:S04]  /*5120*/  STL [R1+0x34c], RZ ;  /* 0x00034cff01007387 */ /* 0x000fe80000100800 */
[----:B------:R-:W-:Y:S04]  /*5130*/  STL [R1+0x320], RZ ;  /* 0x000320ff01007387 */ /* 0x000fe80000100800 */
[----:B------:R-:W-:Y:S04]  /*5140*/  STL [R1+0x324], RZ ;  /* 0x000324ff01007387 */ /* 0x000fe80000100800 */
[----:B------:R-:W-:Y:S04]  /*5150*/  STL [R1+0x328], RZ ;  /* 0x000328ff01007387 */ /* 0x000fe80000100800 */
[----:B------:R-:W-:Y:S01]  /*5160*/  STL [R1+0x32c], RZ ;  /* 0x00032cff01007387 */ /* 0x000fe20000100800 */
[----:B------:R-:W-:-:S03]  /*5170*/  LOP3.LUT R14, R25, 0x32, RZ, 0xfc, !PT ;  /* 0x00000032190e7812 */ /* 0x000fc600078efcff */
[----:B------:R-:W-:Y:S04]  /*5180*/  STL [R1+0xd0], RZ ;  /* 0x0000d0ff01007387 */ /* 0x000fe80000100800 */
[----:B------:R-:W-:Y:S04]  /*5190*/  STL [R1+0xd4], RZ ;  /* 0x0000d4ff01007387 */ /* 0x000fe80000100800 */
[----:B------:R-:W-:Y:S04]  /*51a0*/  STL [R1+0xd8], RZ ;  /* 0x0000d8ff01007387 */ /* 0x000fe80000100800 */
[----:B------:R-:W-:Y:S01]  /*51b0*/  STL [R1+0xdc], RZ ;  /* 0x0000dcff01007387 */ /* 0x000fe20000100800 */
[----:B------:R-:W-:-:S03]  /*51c0*/  LOP3.LUT R16, R16, 0x34, RZ, 0xfc, !PT ;  /* 0x0000003410107812 */ /* 0x000fc600078efcff */
[----:B------:R-:W-:Y:S04]  /*51d0*/  STL [R1+0x120], RZ ;  /* 0x000120ff01007387 */ /* 0x000fe80000100800 */
[----:B------:R-:W-:Y:S01]  /*51e0*/  STL [R1+0x124], RZ ;  /* 0x000124ff01007387 */ /* 0x000fe20000100800 */
[----:B------:R-:W-:-:S03]  /*51f0*/  SGXT.U32 R26, R26, 0x1 ;  /* 0x000000011a1a781a */ /* 0x000fc60000000000 */
[----:B------:R-:W-:Y:S01]  /*5200*/  STL [R1+0x128], RZ ;  /* 0x000128ff01007387 */ /* 0x000fe20000100800 */
[----:B--2---:R-:W-:Y:S02]  /*5210*/  ISETP.GE.AND P1, PT, R29, RZ, PT ;  /* 0x000000ff1d00720c */ /* 0x004fe40003f26270 */
[----:B-1----:R-:W-:-:S04]  /*5220*/  SHF.R.U32.HI R29, RZ, 0x7, R27 ;  /* 0x00000007ff1d7819 */ /* 0x002fc8000001161b */
[----:B------:R-:W-:-:S05]  /*5230*/  SGXT.U32 R29, R29, 0x1 ;  /* 0x000000011d1d781a */ /* 0x000fca0000000000 */
[----:B------:R-:W-:Y:S02]  /*5240*/  IMAD R3, R29, c[0x0][0x188], RZ ;  /* 0x000062001d037a24 */ /* 0x000fe400078e02ff */
[----:B------:R-:W-:Y:S01]  /*5250*/  IMAD R3, R17, c[0x0][0x188], RZ ;  /* 0x0000620011037a24 */ /* 0x000fe200078e02ff */
[----:B------:R-:W-:Y:S02]  /*5260*/  LOP3.LUT R17, R25, 0x30, RZ, 0xfc, !PT ;  /* 0x0000003019117812 */ /* 0x000fe400078efcff */
[----:B------:R-:W0:Y:S04]  /*5270*/  S2R R25, SR_TID.X ;  /* 0x0000000000197919 */ /* 0x000e280000002100 */
[----:B------:R-:W-:Y:S04]  /*5280*/  STL [R1+0x12c], RZ ;  /* 0x00012cff01007387 */ /* 0x000fe80000100800 */
[----:B------:R-:W-:Y:S01]  /*5290*/  STL [R1+0x190], RZ ;  /* 0x000190ff01007387 */ /* 0x000fe20000100800 */
[----:B------:R-:W-:-:S03]  /*52a0*/  IMAD R0, R16, c[0x0][0x188], RZ ;  /* 0x0000620010007a24 */ /* 0x000fc600078e02ff */
[----:B------:R-:W-:Y:S01]  /*52b0*/  STL [R1+0x194], RZ ;  /* 0x000194ff01007387 */ /* 0x000fe20000100800 */
[----:B------:R-:W-:-:S03]  /*52c0*/  LOP3.LUT R16, R26, 0x2e, RZ, 0xfc, !PT ;  /* 0x0000002e1a107812 */ /* 0x000fc600078efcff */
[----:B------:R-:W-:Y:S01]  /*52d0*/  STL [R1+0x198], RZ ;  /* 0x000198ff01007387 */ /* 0x000fe20000100800 */
[----:B------:R-:W-:-:S03]  /*52e0*/  LOP3.LUT R26, R26, 0x2c, RZ, 0xfc, !PT ;  /* 0x0000002c1a1a7812 */ /* 0x000fc600078efcff */
[----:B------:R-:W-:Y:S04]  /*52f0*/  STL [R1+0x19c], RZ ;  /* 0x00019cff01007387 */ /* 0x000fe80000100800 */
[----:B------:R-:W-:Y:S04]  /*5300*/  STL [R1+0x1a0], RZ ;  /* 0x0001a0ff01007387 */ /* 0x000fe80000100800 */
[----:B------:R-:W-:Y:S01]  /*5310*/  STL [R1+0x1a4], RZ ;  /* 0x0001a4ff01007387 */ /* 0x000fe20000100800 */
[----:B------:R-:W-:-:S03]  /*5320*/  IMAD R0, R14, c[0x0][0x188], RZ ;  /* 0x000062000e007a24 */ /* 0x000fc600078e02ff */
[----:B------:R-:W-:Y:S01]  /*5330*/  STL [R1+0x1a8], RZ ;  /* 0x0001a8ff01007387 */ /* 0x000fe20000100800 */
[----:B------:R-:W-:-:S03]  /*5340*/  IMAD R0, R16, c[0x0][0x188], RZ ;  /* 0x0000620010007a24 */ /* 0x000fc600078e02ff */
[----:B------:R-:W-:Y:S01]  /*5350*/  STL [R1+0x1ac], RZ ;  /* 0x0001acff01007387 */ /* 0x000fe20000100800 */
[----:B------:R-:W-:-:S03]  /*5360*/  IMAD R0, R26, c[0x0][0x188], RZ ;  /* 0x000062001a007a24 */ /* 0x000fc600078e02ff */
[----:B------:R-:W-:Y:S04]  /*5370*/  STL [R1+0x2a0], RZ ;  /* 0x0002a0ff01007387 */ /* 0x000fe80000100800 */
[----:B------:R-:W-:Y:S04]  /*5380*/  STL [R1+0x2a4], RZ ;  /* 0x0002a4ff01007387 */ /* 0x000fe80000100800 */
[----:B------:R-:W-:Y:S04]  /*5390*/  STL [R1+0x2a8], RZ ;  /* 0x0002a8ff01007387 */ /* 0x000fe80000100800 */
[----:B------:R-:W-:Y:S04]  /*53a0*/  STL [R1+0x2ac], RZ ;  /* 0x0002acff01007387 */ /* 0x000fe80000100800 */
[----:B------:R-:W1:Y:S04]  /*53b0*/  S2R R26, SR_TID.X ;  /* 0x00000000001a7919 */ /* 0x000e680000002100 */
[----:B------:R-:W-:Y:S04]  /*53c0*/  STL [R1+0x290], RZ ;  /* 0x000290ff01007387 */ /* 0x000fe80000100800 */
[----:B------:R-:W-:Y:S04]  /*53d0*/  STL [R1+0x294], RZ ;  /* 0x000294ff01007387 */ /* 0x000fe80000100800 */
[----:B------:R-:W-:Y:S04]  /*53e0*/  STL [R1+0x298], RZ ;  /* 0x000298ff01007387 */ /* 0x000fe80000100800 */
[----:B------:R-:W-:Y:S04]  /*53f0*/  STL [R1+0x29c], RZ ;  /* 0x00029cff01007387 */ /* 0x000fe80000100800 */
[----:B------:R-:W-:Y:S01]  /*5400*/  STL [R1+0x110], RZ ;  /* 0x000110ff01007387 */ /* 0x000fe20000100800 */
[----:B0-----:R-:W-:-:S03]  /*5410*/  SHF.R.U32.HI R16, RZ, 0x7, R25 ;  /* 0x00000007ff107819 */ /* 0x001fc60000011619 */
        /* <DEDUP_REMOVED lines=8> */
[----:B------:R-:W-:-:S03]  /*54a0*/  IMAD R3, R17, c[0x0][0x188], RZ ;  /* 0x0000620011037a24 */ /* 0x000fc600078e02ff */
[----:B------:R-:W-:Y:S01]  /*54b0*/  STL [R1+0x140], RZ ;  /* 0x000140ff01007387 */ /* 0x000fe20000100800 */
[----:B------:R-:W-:-:S03]  /*54c0*/  SHF.R.U32.HI R25, RZ, 0x7, R25 ;  /* 0x00000007ff197819 */ /* 0x000fc60000011619 */
[----:B------:R-:W-:Y:S01]  /*54d0*/  STL [R1+0x144], RZ ;  /* 0x000144ff01007387 */ /* 0x000fe20000100800 */
[----:B------:R-:W-:-:S03]  /*54e0*/  LOP3.LUT R14, R16, 0x2a, RZ, 0xfc, !PT ;  /* 0x0000002a100e7812 */ /* 0x000fc600078efcff */
[----:B------:R-:W-:Y:S01]  /*54f0*/  STL [R1+0x148], RZ ;  /* 0x000148ff01007387 */ /* 0x000fe20000100800 */
[----:B------:R-:W-:-:S03]  /*5500*/  LOP3.LUT R17, R16, 0x28, RZ, 0xfc, !PT ;  /* 0x0000002810117812 */ /* 0x000fc600078efcff */
[----:B------:R-:W-:Y:S01]  /*5510*/  STL [R1+0x14c], RZ ;  /* 0x00014cff01007387 */ /* 0x000fe20000100800 */
[----:B------:R-:W-:-:S03]  /*5520*/  LOP3.LUT R16, R16, 0x26, RZ, 0xfc, !PT ;  /* 0x0000002610107812 */ /* 0x000fc600078efcff */
[----:B------:R-:W-:Y:S01]  /*5530*/  STL [R1+0x1c0], RZ ;  /* 0x0001c0ff01007387 */ /* 0x000fe20000100800 */
[----:B------:R-:W-:-:S03]  /*5540*/  SGXT.U32 R25, R25, 0x1 ;  /* 0x000000011919781a */ /* 0x000fc60000000000 */
[----:B------:R-:W-:Y:S04]  /*5550*/  STL [R1+0x1c4], RZ ;  /* 0x0001c4ff01007387 */ /* 0x000fe80000100800 */
[----:B------:R-:W-:Y:S01]  /*5560*/  STL [R1+0x1c8], RZ ;  /* 0x0001c8ff01007387 */ /* 0x000fe20000100800 */
[----:B------:R-:W-:-:S03]  /*5570*/  IMAD R3, R17, c[0x0][0x188], RZ ;  /* 0x0000620011037a24 */ /* 0x000fc600078e02ff */
[----:B------:R-:W-:Y:S01]  /*5580*/  STL [R1+0x1cc], RZ ;  /* 0x0001ccff01007387 */ /* 0x000fe20000100800 */
[----:B------:R-:W-:-:S03]  /*5590*/  IMAD R0, R16, c[0x0][0x188], RZ ;  /* 0x0000620010007a24 */ /* 0x000fc600078e02ff */
[----:B------:R-:W-:Y:S01]  /*55a0*/  STL [R1+0x1d0], RZ ;  /* 0x0001d0ff01007387 */ /* 0x000fe20000100800 */
[----:B------:R-:W-:-:S03]  /*55b0*/  LOP3.LUT R17, R25, 0x24, RZ, 0xfc, !PT ;  /* 0x0000002419117812 */ /* 0x000fc600078efcff */
[----:B------:R-:W-:Y:S01]  /*55c0*/  STL [R1+0x1d4], RZ ;  /* 0x0001d4ff01007387 */ /* 0x000fe20000100800 */
[----:B------:R-:W-:-:S03]  /*55d0*/  LOP3.LUT R16, R25, 0x22, RZ, 0xfc, !PT ;  /* 0x0000002219107812 */ /* 0x000fc600078efcff */
[----:B------:R-:W-:Y:S01]  /*55e0*/  STL [R1+0x1d8], RZ ;  /* 0x0001d8ff01007387 */ /* 0x000fe20000100800 */
[----:B-1----:R-:W-:-:S03]  /*55f0*/  SHF.R.U32.HI R25, RZ, 0x7, R26 ;  /* 0x00000007ff197819 */ /* 0x002fc6000001161a */
        /* <DEDUP_REMOVED lines=8> */
[----:B------:R-:W-:Y:S01]  /*5680*/  IMAD R0, R16, c[0x0][0x188], RZ ;  /* 0x0000620010007a24 */ /* 0x000fe200078e02ff */
[----:B------:R-:W-:Y:S02]  /*5690*/  SHF.R.U32.HI R26, RZ, 0x7, R26 ;  /* 0x00000007ff1a7819 */ /* 0x000fe4000001161a */
        /* <DEDUP_REMOVED lines=18> */
[----:B------:R-:W-:-:S03]  /*57c0*/  SHF.R.U32.HI R26, RZ, 0x7, R27 ;  /* 0x00000007ff1a7819 */ /* 0x000fc6000001161b */
[----:B------:R-:W-:Y:S04]  /*57d0*/  STL [R1+0x2ec], RZ ;  /* 0x0002ecff01007387 */ /* 0x000fe80000100800 */
[----:B------:R-:W2:Y:S01]  /*57e0*/  LDL.LU R9, [R1+0x154] ;  /* 0x0001540001097983 */ /* 0x000ea20000300800 */
[----:B------:R-:W-:Y:S01]  /*57f0*/  SGXT.U32 R26, R26, 0x1 ;  /* 0x000000011a1a781a */ /* 0x000fe20000000000 */
[----:B------:R-:W-:Y:S01]  /*5800*/  IMAD R3, R16, c[0x0][0x188], RZ ;  /* 0x0000620010037a24 */ /* 0x000fe200078e02ff */
[----:B------:R-:W-:Y:S01]  /*5810*/  SHF.R.U32.HI R27, RZ, 0x7, R27 ;  /* 0x00000007ff1b7819 */ /* 0x000fe2000001161b */
[----:B------:R-:W-:Y:S01]  /*5820*/  IMAD R0, R25, c[0x0][0x188], RZ ;  /* 0x0000620019007a24 */ /* 0x000fe200078e02ff */
[C---:B------:R-:W-:Y:S01]  /*5830*/  LOP3.LUT R16, R26.reuse, 0x16, RZ, 0xfc, !PT ;  /* 0x000000161a107812 */ /* 0x040fe200078efcff */
[----:B------:R-:W-:Y:S01]  /*5840*/  STL [R1+0x2d0], RZ ;  /* 0x0002d0ff01007387 */ /* 0x000fe20000100800 */
[----:B------:R-:W-:-:S02]  /*5850*/  LOP3.LUT R25, R26, 0x14, RZ, 0xfc, !PT ;  /* 0x000000141a197812 */ /* 0x000fc400078efcff */
[----:B------:R-:W-:Y:S01]  /*5860*/  LOP3.LUT R26, R26, 0x12, RZ, 0xfc, !PT ;  /* 0x000000121a1a7812 */ /* 0x000fe200078efcff */
[----:B------:R-:W-:Y:S01]  /*5870*/  STL [R1+0x2d4], RZ ;  /* 0x0002d4ff01007387 */ /* 0x000fe20000100800 */
[----:B------:R-:W-:-:S03]  /*5880*/  SGXT.U32 R27, R27, 0x1 ;  /* 0x000000011b1b781a */ /* 0x000fc60000000000 */
[----:B------:R-:W-:Y:S01]  /*5890*/  STL [R1+0x2d8], RZ ;  /* 0x0002d8ff01007387 */ /* 0x000fe20000100800 */
[----:B------:R-:W-:-:S03]  /*58a0*/  IMAD R5, R14, c[0x0][0x188], RZ ;  /* 0x000062000e057a24 */ /* 0x000fc600078e02ff */
[----:B------:R-:W-:Y:S01]  /*58b0*/  STL [R1+0x2dc], RZ ;  /* 0x0002dcff01007387 */ /* 0x000fe20000100800 */
[----:B------:R-:W-:Y:S01]  /*58c0*/  IMAD R3, R25, c[0x0][0x188], RZ ;  /* 0x0000620019037a24 */ /* 0x000fe200078e02ff */
[----:B------:R-:W-:Y:S02]  /*58d0*/  LOP3.LUT R25, R27, 0xe, RZ, 0xfc, !PT ;  /* 0x0000000e1b197812 */ /* 0x000fe400078efcff */
[----:B------:R-:W-:Y:S01]  /*58e0*/  STL [R1+0xc0], RZ ;  /* 0x0000c0ff01007387 */ /* 0x000fe20000100800 */
[----:B------:R-:W-:Y:S02]  /*58f0*/  IMAD R5, R17, c[0x0][0x188], RZ ;  /* 0x0000620011057a24 */ /* 0x000fe400078e02ff */
[----:B------:R-:W-:Y:S01]  /*5900*/  IMAD R0, R26, c[0x0][0x188], RZ ;  /* 0x000062001a007a24 */ /* 0x000fe200078e02ff */
[----:B------:R-:W-:Y:S01]  /*5910*/  STL [R1+0xc4], RZ ;  /* 0x0000c4ff01007387 */ /* 0x000fe20000100800 */
[----:B------:R-:W-:Y:S01]  /*5920*/  IMAD R5, R16, c[0x0][0x188], RZ ;  /* 0x0000620010057a24 */ /* 0x000fe200078e02ff */
[----:B------:R-:W-:-:S02]  /*5930*/  LOP3.LUT R26, R27, 0xc, RZ, 0xfc, !PT ;  /* 0x0000000c1b1a7812 */ /* 0x000fc400078efcff */
[----:B------:R-:W-:Y:S01]  /*5940*/  STL [R1+0xc8], RZ ;  /* 0x0000c8ff01007387 */ /* 0x000fe20000100800 */
[----:B------:R-:W-:-:S03]  /*5950*/  LOP3.LUT R16, R27, 0x10, RZ, 0xfc, !PT ;  /* 0x000000101b107812 */ /* 0x000fc600078efcff */
[----:B------:R-:W-:Y:S01]  /*5960*/  STL [R1+0xcc], RZ ;  /* 0x0000ccff01007387 */ /* 0x000fe20000100800 */
[----:B------:R-:W-:-:S03]  /*5970*/  LOP3.LUT R27, R27, 0xa, RZ, 0xfc, !PT ;  /* 0x0000000a1b1b7812 */ /* 0x000fc600078efcff */
[----:B------:R-:W3:Y:S01]  /*5980*/  LDL.LU R12, [R1+0x13c] ;  /* 0x00013c00010c7983 */ /* 0x000ee20000300800 */
[----:B------:R-:W-:-:S03]  /*5990*/  IMAD R5, R25, c[0x0][0x188], RZ ;  /* 0x0000620019057a24 */ /* 0x000fc600078e02ff */
[----:B------:R-:W4:Y:S01]  /*59a0*/  LDL.LU R13, [R1+0x138] ;  /* 0x00013800010d7983 */ /* 0x000f220000300800 */
[----:B------:R-:W-:Y:S01]  /*59b0*/  IMAD R3, R26, c[0x0][0x188], RZ ;  /* 0x000062001a037a24 */ /* 0x000fe200078e02ff */
[C---:B------:R-:W-:Y:S01]  /*59c0*/  LOP3.LUT R25, R29.reuse, 0x8, RZ, 0xfc, !PT ;  /* 0x000000081d197812 */ /* 0x040fe200078efcff */
[----:B------:R-:W-:Y:S01]  /*59d0*/  IMAD R0, R16, c[0x0][0x188], RZ ;  /* 0x0000620010007a24 */ /* 0x000fe200078e02ff */
[----:B------:R-:W4:Y:S01]  /*59e0*/  LDL.LU R14, [R1+0x134] ;  /* 0x00013400010e7983 */ /* 0x000f220000300800 */
[----:B------:R-:W-:Y:S01]  /*59f0*/  LOP3.LUT R26, R29, 0x6, RZ, 0xfc, !PT ;  /* 0x000000061d1a7812 */ /* 0x000fe200078efcff */
[----:B------:R-:W-:Y:S02]  /*5a00*/  IMAD R0, R27, c[0x0][0x188], RZ ;  /* 0x000062001b007a24 */ /* 0x000fe400078e02ff */
[----:B------:R-:W4:Y:S01]  /*5a10*/  LDL.LU R17, [R1+0x130] ;  /* 0x0001300001117983 */ /* 0x000f220000300800 */
[----:B------:R-:W-:Y:S01]  /*5a20*/  LOP3.LUT R27, R29, 0x4, RZ, 0xfc, !PT ;  /* 0x000000041d1b7812 */ /* 0x000fe200078efcff */
[----:B------:R-:W-:-:S02]  /*5a30*/  IMAD R0, R25, c[0x0][0x188], RZ ;  /* 0x0000620019007a24 */ /* 0x000fc400078e02ff */
[----:B------:R-:W4:Y:S01]  /*5a40*/  LDL.LU R16, [R1+0xec] ;  /* 0x0000ec0001107983 */ /* 0x000f220000300800 */
[----:B------:R-:W-:-:S03]  /*5a50*/  IMAD R5, R26, c[0x0][0x188], RZ ;  /* 0x000062001a057a24 */ /* 0x000fc600078e02ff */
[----:B------:R-:W4:Y:S01]  /*5a60*/  LDL.LU R25, [R1+0xe8] ;  /* 0x0000e80001197983 */ /* 0x000f220000300800 */
[----:B------:R-:W-:-:S03]  /*5a70*/  IMAD R3, R27, c[0x0][0x188], RZ ;  /* 0x000062001b037a24 */ /* 0x000fc600078e02ff */
[----:B------:R-:W4:Y:S04]  /*5a80*/  LDL.LU R26, [R1+0xe4] ;  /* 0x0000e400011a7983 */ /* 0x000f280000300800 */
[----:B------:R-:W4:Y:S01]  /*5a90*/  LDL.LU R27, [R1+0xe0] ;  /* 0x0000e000011b7983 */ /* 0x000f220000300800 */
[C---:B------:R-:W-:Y:S02]  /*5aa0*/  LOP3.LUT R2, R8.reuse, 0x3f, RZ, 0xc0, !PT ;  /* 0x0000003f08027812 */ /* 0x040fe400078ec0ff */
[----:B------:R-:W-:Y:S01]  /*5ab0*/  LOP3.LUT R29, R29, 0x2, RZ, 0xfc, !PT ;  /* 0x000000021d1d7812 */ /* 0x000fe200078efcff */
[----:B------:R-:W-:Y:S01]  /*5ac0*/  IMAD.SHL.U32 R18, R8, 0x2, RZ ;  /* 0x0000000208127824 */ /* 0x000fe200078e00ff */
[----:B------:R-:W-:Y:S01]  /*5ad0*/  ISETP.NE.AND P0, PT, RZ, c[0x0][0x178], PT ;  /* 0x00005e00ff007a0c */ /* 0x000fe20003f05270 */
[----:B------:R-:W-:-:S02]  /*5ae0*/  IMAD R3, R2, c[0x0][0x18c], RZ ;  /* 0x0000630002037a24 */ /* 0x000fc400078e02ff */
[----:B------:R-:W-:Y:S01]  /*5af0*/  IMAD R0, R29, c[0x0][0x188], RZ ;  /* 0x000062001d007a24 */ /* 0x000fe200078e02ff */
[----:B------:R-:W-:Y:S01]  /*5b00*/  LOP3.LUT R18, R18, 0x10, RZ, 0xc0, !PT ;  /* 0x0000001012127812 */ /* 0x000fe200078ec0ff */
[----:B------:R-:W4:Y:S01]  /*5b10*/  LDL.LU R29, [R1+0xac] ;  /* 0x0000ac00011d7983 */ /* 0x000f220000300800 */
[----:B------:R-:W-:-:S03]  /*5b20*/  SHF.R.S32.HI R0, RZ, 0x1f, R3 ;  /* 0x0000001fff007819 */ /* 0x000fc60000011403 */
[----:B------:R-:W-:Y:S04]  /*5b30*/  STL [R1+0xf0], RZ ;  /* 0x0000f0ff01007387 */ /* 0x000fe80000100800 */
[----:B------:R-:W-:Y:S04]  /*5b40*/  STL [R1+0xf4], RZ ;  /* 0x0000f4ff01007387 */ /* 0x000fe80000100800 */
[----:B------:R-:W-:Y:S01]  /*5b50*/  STL [R1+0xf8], RZ ;  /* 0x0000f8ff01007387 */ /* 0x000fe20000100800 */
[----:B------:R-:W-:-:S03]  /*5b60*/  IMAD.MOV.U32 R2, RZ, RZ, R28 ;  /* 0x000000ffff027224 */ /* 0x000fc600078e001c */
[----:B------:R-:W-:Y:S01]  /*5b70*/  STL [R1+0xfc], RZ ;  /* 0x0000fcff01007387 */ /* 0x000fe20000100800 */
[----:B------:R-:W-:-:S03]  /*5b80*/  SHF.L.U64.HI R0, R3, 0x1, R0 ;  /* 0x0000000103007819 */ /* 0x000fc60000010200 */
[----:B------:R-:W-:Y:S04]  /*5b90*/  STL [R1+0xb0], RZ ;  /* 0x0000b0ff01007387 */ /* 0x000fe80000100800 */
[----:B------:R-:W-:Y:S04]  /*5ba0*/  STL [R1+0xb4], RZ ;  /* 0x0000b4ff01007387 */ /* 0x000fe80000100800 */
[----:B------:R-:W-:Y:S01]  /*5bb0*/  STL [R1+0xb8], RZ ;  /* 0x0000b8ff01007387 */ /* 0x000fe20000100800 */
[----:B------:R-:W-:-:S03]  /*5bc0*/  @!P1 IMAD.MOV R2, RZ, RZ, -R2 ;  /* 0x000000ffff029224 */ /* 0x000fc600078e0a02 */
[----:B------:R-:W-:Y:S01]  /*5bd0*/  STL [R1+0xbc], RZ ;  /* 0x0000bcff01007387 */ /* 0x000fe20000100800 */
[----:B------:R-:W-:-:S03]  /*5be0*/  IMAD.SHL.U32 R28, R3, 0x2, RZ ;  /* 0x00000002031c7824 */ /* 0x000fc600078e00ff */
[----:B------:R-:W-:Y:S01]  /*5bf0*/  STL [R1+0xa0], RZ ;  /* 0x0000a0ff01007387 */ /* 0x000fe20000100800 */
[----:B------:R-:W-:-:S03]  /*5c00*/  @!P0 LOP3.LUT R2, RZ, c[0x0][0x178], RZ, 0x33, !PT ;  /* 0x00005e00ff028a12 */ /* 0x000fc600078e33ff */
[----:B------:R-:W-:Y:S01]  /*5c10*/  STL [R1+0xa4], RZ ;  /* 0x0000a4ff01007387 */ /* 0x000fe20000100800 */
[----:B--2---:R-:W-:Y:S02]  /*5c20*/  SHF.R.S32.HI R5, RZ, 0x6, R9 ;  /* 0x00000006ff057819 */ /* 0x004fe40000011409 */
[C---:B------:R-:W-:Y:S02]  /*5c30*/  LOP3.LUT R9, R8.reuse, 0x7, RZ, 0xc0, !PT ;  /* 0x0000000708097812 */ /* 0x040fe400078ec0ff */
[----:B------:R-:W-:-:S03]  /*5c40*/  LOP3.LUT R8, R8, 0x80, RZ, 0xc0, !PT ;  /* 0x0000008008087812 */ /* 0x000fc600078ec0ff */
[----:B------:R-:W-:Y:S01]  /*5c50*/  IMAD R9, R9, 0x110, RZ ;  /* 0x0000011009097824 */ /* 0x000fe200078e02ff */
[----:B------:R-:W-:Y:S01]  /*5c60*/  LEA.HI R8, R8, R18, RZ, 0x1e ;  /* 0x0000001208087211 */ /* 0x000fe200078ff0ff */
[----:B------:R-:W-:Y:S03]  /*5c70*/  STL [R1+0x380], R5 ;  /* 0x0003800501007387 */ /* 0x000fe60000100800 */
[----:B------:R-:W-:Y:S01]  /*5c80*/  LOP3.LUT R8, R9, R8, RZ, 0x3c, !PT ;  /* 0x0000000809087212 */ /* 0x000fe200078e3cff */
[----:B------:R0:W-:Y:S04]  /*5c90*/  STL [R1+0x6a0], R0 ;  /* 0x0006a00001007387 */ /* 0x0001e80000100800 */
[----:B------:R-:W-:Y:S01]  /*5ca0*/  STL [R1+0x6a4], R28 ;  /* 0x0006a41c01007387 */ /* 0x000fe20000100800 */
[----:B0-----:R-:W-:-:S03]  /*5cb0*/  LOP3.LUT R0, R8, 0x800, R4, 0xf8, !PT ;  /* 0x0000080008007812 */ /* 0x001fc600078ef804 */
[----:B------:R0:W-:Y:S04]  /*5cc0*/  STL [R1+0x760], R2 ;  /* 0x0007600201007387 */ /* 0x0001e80000100800 */
[----:B------:R1:W-:Y:S01]  /*5cd0*/  STL [R1+0x338], R0 ;  /* 0x0003380001007387 */ /* 0x0003e20000100800 */
[----:B---3--:R-:W-:Y:S02]  /*5ce0*/  IMAD R10, R12, c[0x0][0x190], RZ ;  /* 0x000064000c0a7a24 */ /* 0x008fe400078e02ff */
[----:B----4-:R-:W-:-:S03]  /*5cf0*/  IMAD R3, R13, c[0x0][0x190], RZ ;  /* 0x000064000d037a24 */ /* 0x010fc600078e02ff */
[----:B------:R-:W-:Y:S01]  /*5d00*/  STL [R1+0x764], R10 ;  /* 0x0007640a01007387 */ /* 0x000fe20000100800 */
[----:B0-----:R-:W-:-:S03]  /*5d10*/  IMAD R2, R14, c[0x0][0x190], RZ ;  /* 0x000064000e027a24 */ /* 0x001fc600078e02ff */
[----:B------:R0:W-:Y:S01]  /*5d20*/  STL [R1+0x40], R3 ;  /* 0x0000400301007387 */ /* 0x0001e20000100800 */
[----:B-1----:R-:W-:-:S03]  /*5d30*/  IMAD R0, R17, c[0x0][0x190], RZ ;  /* 0x0000640011007a24 */ /* 0x002fc600078e02ff */
[----:B------:R1:W-:Y:S01]  /*5d40*/  STL [R1+0x44], R2 ;  /* 0x0000440201007387 */ /* 0x0003e20000100800 */
[----:B0-----:R-:W-:-:S03]  /*5d50*/  IMAD R3, R16, c[0x0][0x190], RZ ;  /* 0x0000640010037a24 */ /* 0x001fc600078e02ff */
[----:B------:R0:W-:Y:S01]  /*5d60*/  STL [R1+0x48], R0 ;  /* 0x0000480001007387 */ /* 0x0001e20000100800 */
[----:B-1----:R-:W-:-:S03]  /*5d70*/  IMAD R2, R25, c[0x0][0x190], RZ ;  /* 0x0000640019027a24 */ /* 0x002fc600078e02ff */
[----:B------:R1:W-:Y:S01]  /*5d80*/  STL [R1+0x60], R3 ;  /* 0x0000600301007387 */ /* 0x0003e20000100800 */
[----:B0-----:R-:W-:-:S03]  /*5d90*/  IMAD R0, R26, c[0x0][0x190], RZ ;  /* 0x000064001a007a24 */ /* 0x001fc600078e02ff */
[----:B------:R-:W-:Y:S01]  /*5da0*/  STL [R1+0x68], R2 ;  /* 0x0000680201007387 */ /* 0x000fe20000100800 */
[----:B-1----:R-:W-:-:S03]  /*5db0*/  IMAD R3, R27, c[0x0][0x190], RZ ;  /* 0x000064001b037a24 */ /* 0x002fc600078e02ff */
[----:B------:R0:W-:Y:S04]  /*5dc0*/  STL [R1+0x78], R0 ;  /* 0x0000780001007387 */ /* 0x0001e80000100800 */
[----:B0-----:R-:W2:Y:S04]  /*5dd0*/  LDL.LU R0, [R1+0xa8] ;  /* 0x0000a80001007983 */ /* 0x001ea80000300800 */
[----:B------:R-:W-:Y:S04]  /*5de0*/  STL [R1+0x7c], R3 ;  /* 0x00007c0301007387 */ /* 0x000fe80000100800 */
[----:B------:R-:W3:Y:S01]  /*5df0*/  LDL.LU R10, [R1+0x98] ;  /* 0x00009800010a7983 */ /* 0x000ee20000300800 */
[----:B------:R-:W-:-:S05]  /*5e00*/  IMAD R2, R29, c[0x0][0x190], RZ ;  /* 0x000064001d027a24 */ /* 0x000fca00078e02ff */
[----:B------:R-:W-:Y:S04]  /*5e10*/  STL [R1+0x80], R2 ;  /* 0x0000800201007387 */ /* 0x000fe80000100800 */
[----:B---3--:R0:W-:Y:S04]  /*5e20*/  STL [R1+0x768], R10 ;  /* 0x0007680a01007387 */ /* 0x0081e80000100800 */
[----:B0-----:R-:W3:Y:S04]  /*5e30*/  LDL.LU R10, [R1+0x9c] ;  /* 0x00009c00010a7983 */ /* 0x001ee80000300800 */
[----:B------:R-:W4:Y:S04]  /*5e40*/  LDL.LU R2, [R1+0x94] ;  /* 0x0000940001027983 */ /* 0x000f280000300800 */
        /* <DEDUP_REMOVED lines=17> */
[----:B------:R-:W4:Y:S01]  /*5f60*/  LDL.LU R14, [R1+0x28] ;  /* 0x00002800010e7983 */ /* 0x000f220000300800 */
[----:B--2---:R-:W-:-:S03]  /*5f70*/  IMAD R0, R0, c[0x0][0x190], RZ ;  /* 0x0000640000007a24 */ /* 0x004fc600078e02ff */
[----:B------:R-:W2:Y:S04]  /*5f80*/  LDL.LU R17, [R1+0x24] ;  /* 0x0000240001117983 */ /* 0x000ea80000300800 */
[----:B------:R-:W2:Y:S04]  /*5f90*/  LDL.LU R16, [R1+0x20] ;  /* 0x0000200001107983 */ /* 0x000ea80000300800 */
[----:B------:R-:W2:Y:S04]  /*5fa0*/  LDL.LU R25, [R1+0x1c] ;  /* 0x00001c0001197983 */ /* 0x000ea80000300800 */
[----:B------:R-:W2:Y:S04]  /*5fb0*/  LDL.LU R26, [R1+0x18] ;  /* 0x00001800011a7983 */ /* 0x000ea80000300800 */
[----:B------:R-:W2:Y:S04]  /*5fc0*/  LDL.LU R27, [R1+0x14] ;  /* 0x00001400011b7983 */ /* 0x000ea80000300800 */
[----:B------:R-:W2:Y:S04]  /*5fd0*/  LDL.LU R29, [R1+0x10] ;  /* 0x00001000011d7983 */ /* 0x000ea80000300800 */
[----:B------:R-:W2:Y:S04]  /*5fe0*/  LDL.LU R28, [R1+0xc] ;  /* 0x00000c00011c7983 */ /* 0x000ea80000300800 */
[----:B------:R-:W2:Y:S04]  /*5ff0*/  LDL.LU R3, [R1+0x8] ;  /* 0x0000080001037983 */ /* 0x000ea80000300800 */
[----:B------:R0:W-:Y:S04]  /*6000*/  STL [R1+0x84], R0 ;  /* 0x0000840001007387 */ /* 0x0001e80000100800 */
[----:B0-----:R-:W2:Y:S01]  /*6010*/  LDL.LU R0, [R1+0x4] ;  /* 0x0000040001007983 */ /* 0x001ea20000300800 */
[----:B---3--:R-:W-:-:S05]  /*6020*/  IMAD R10, R10, c[0x0][0x190], RZ ;  /* 0x000064000a0a7a24 */ /* 0x008fca00078e02ff */
[----:B------:R0:W-:Y:S04]  /*6030*/  STL [R1+0x9c], R10 ;  /* 0x00009c0a01007387 */ /* 0x0001e80000100800 */
[----:B0-----:R-:W3:Y:S01]  /*6040*/  LDL.LU R10, [R1+0x768] ;  /* 0x00076800010a7983 */ /* 0x001ee20000300800 */
[----:B----4-:R-:W-:Y:S02]  /*6050*/  IMAD R2, R2, c[0x0][0x190], RZ ;  /* 0x0000640002027a24 */ /* 0x010fe400078e02ff */
[----:B------:R-:W-:Y:S02]  /*6060*/  IMAD R4, R4, c[0x0][0x190], RZ ;  /* 0x0000640004047a24 */ /* 0x000fe400078e02ff */
[----:B------:R-:W-:Y:S02]  /*6070*/  IMAD R5, R5, c[0x0][0x190], RZ ;  /* 0x0000640005057a24 */ /* 0x000fe400078e02ff */
[----:B------:R-:W-:-:S02]  /*6080*/  IMAD R15, R15, c[0x0][0x190], RZ ;  /* 0x000064000f0f7a24 */ /* 0x000fc400078e02ff */
[----:B------:R-:W-:Y:S02]  /*6090*/  IMAD R11, R11, c[0x0][0x190], RZ ;  /* 0x000064000b0b7a24 */ /* 0x000fe400078e02ff */
[----:B------:R-:W-:Y:S02]  /*60a0*/  IMAD R6, R6, c[0x0][0x190], RZ ;  /* 0x0000640006067a24 */ /* 0x000fe400078e02ff */
[----:B------:R-:W-:Y:S02]  /*60b0*/  IMAD R7, R7, c[0x0][0x190], RZ ;  /* 0x0000640007077a24 */ /* 0x000fe400078e02ff */
        /* <DEDUP_REMOVED lines=12> */
[----:B--2---:R-:W-:Y:S02]  /*6180*/  IMAD R17, R17, c[0x0][0x190], RZ ;  /* 0x0000640011117a24 */ /* 0x004fe400078e02ff */
[----:B------:R-:W-:Y:S02]  /*6190*/  IMAD R16, R16, c[0x0][0x190], RZ ;  /* 0x0000640010107a24 */ /* 0x000fe400078e02ff */
[----:B------:R-:W-:-:S02]  /*61a0*/  IMAD R25, R25, c[0x0][0x190], RZ ;  /* 0x0000640019197a24 */ /* 0x000fc400078e02ff */
[----:B------:R-:W-:Y:S02]  /*61b0*/  IMAD R26, R26, c[0x0][0x190], RZ ;  /* 0x000064001a1a7a24 */ /* 0x000fe400078e02ff */
[----:B------:R-:W-:Y:S02]  /*61c0*/  IMAD R27, R27, c[0x0][0x190], RZ ;  /* 0x000064001b1b7a24 */ /* 0x000fe400078e02ff */
[----:B------:R-:W-:Y:S02]  /*61d0*/  IMAD R29, R29, c[0x0][0x190], RZ ;  /* 0x000064001d1d7a24 */ /* 0x000fe400078e02ff */
[----:B---3--:R-:W-:-:S05]  /*61e0*/  IMAD R10, R10, c[0x0][0x190], RZ ;  /* 0x000064000a0a7a24 */ /* 0x008fca00078e02ff */
        /* <DEDUP_REMOVED lines=31> */
[----:B0-----:R-:W3:Y:S04]  /*63e0*/  LDL.LU R9, [R1+0x728] ;  /* 0x0007280001097983 */ /* 0x001ee80000300800 */
        /* <DEDUP_REMOVED lines=20> */
[----:B------:R-:W-:-:S02]  /*6530*/  IMAD R28, R28, c[0x0][0x190], RZ ;  /* 0x000064001c1c7a24 */ /* 0x000fc400078e02ff */
[----:B------:R-:W-:-:S03]  /*6540*/  IMAD R0, R0, c[0x0][0x190], RZ ;  /* 0x0000640000007a24 */ /* 0x000fc600078e02ff */
[----:B------:R0:W-:Y:S02]  /*6550*/  STL [R1+0xc], R28 ;  /* 0x00000c1c01007387 */ /* 0x0001e40000100800 */
[----:B0-----:R-:W-:-:S05]  /*6560*/  IMAD R28, R3, c[0x0][0x190], RZ ;  /* 0x00006400031c7a24 */ /* 0x001fca00078e02ff */
[----:B------:R0:W-:Y:S04]  /*6570*/  STL [R1+0x6c0], R28 ;  /* 0x0006c01c01007387 */ /* 0x0001e80000100800 */
[----:B------:R1:W-:Y:S04]  /*6580*/  STL [R1+0x6bc], R0 ;  /* 0x0006bc0001007387 */ /* 0x0003e80000100800 */
[----:B0-----:R-:W4:Y:S04]  /*6590*/  LDL.LU R28, [R1+0x98] ;  /* 0x00009800011c7983 */ /* 0x001f280000300800 */
[----:B-1----:R-:W4:Y:S01]  /*65a0*/  LDL.LU R0, [R1+0x94] ;  /* 0x0000940001007983 */ /* 0x002f220000300800 */
[----:B--2---:R-:W-:-:S02]  /*65b0*/  IMAD R18, R18, c[0x0][0x190], RZ ;  /* 0x0000640012127a24 */ /* 0x004fc400078e02ff */
[----:B---3--:R-:W-:Y:S02]  /*65c0*/  IMAD R9, R9, c[0x0][0x190], RZ ;  /* 0x0000640009097a24 */ /* 0x008fe400078e02ff */
[----:B----4-:R-:W-:Y:S02]  /*65d0*/  IMAD R8, R8, c[0x0][0x190], RZ ;  /* 0x0000640008087a24 */ /* 0x010fe400078e02ff */
        /* <DEDUP_REMOVED lines=8> */
[----:B------:R-:W-:-:S05]  /*6660*/  IMAD R29, R29, c[0x0][0x190], RZ ;  /* 0x000064001d1d7a24 */ /* 0x000fca00078e02ff */
        /* <DEDUP_REMOVED lines=21> */
[----:B0-----:R-:W3:Y:S04]  /*67c0*/  LDL.LU R9, [R1+0x44] ;  /* 0x0000440001097983 */ /* 0x001ee80000300800 */
[----:B------:R0:W-:Y:S04]  /*67d0*/  STL [R1+0x6dc], R18 ;  /* 0x0006dc1201007387 */ /* 0x0001e80000100800 */
[----:B0-----:R-:W4:Y:S01]  /*67e0*/  LDL.LU R18, [R1+0x40] ;  /* 0x0000400001127983 */ /* 0x001f220000300800 */
[----:B------:R-:W-:-:S02]  /*67f0*/  IMAD R19, R19, c[0x0][0x190], RZ ;  /* 0x0000640013137a24 */ /* 0x000fc400078e02ff */
[----:B------:R-:W-:Y:S02]  /*6800*/  IMAD R24, R24, c[0x0][0x190], RZ ;  /* 0x0000640018187a24 */ /* 0x000fe400078e02ff */
[----:B------:R-:W-:Y:S02]  /*6810*/  IMAD R21, R21, c[0x0][0x190], RZ ;  /* 0x0000640015157a24 */ /* 0x000fe400078e02ff */
[----:B------:R-:W-:Y:S01]  /*6820*/  IMAD R22, R22, c[0x0][0x190], RZ ;  /* 0x0000640016167a24 */ /* 0x000fe200078e02ff */
[----:B------:R-:W-:Y:S01]  /*6830*/  STL [R1+0x6e0], R19 ;  /* 0x0006e01301007387 */ /* 0x000fe20000100800 */
[----:B------:R-:W-:Y:S02]  /*6840*/  IMAD R23, R23, c[0x0][0x190], RZ ;  /* 0x0000640017177a24 */ /* 0x000fe400078e02ff */
[----:B------:R-:W-:Y:S01]  /*6850*/  IMAD R20, R20, c[0x0][0x190], RZ ;  /* 0x0000640014147a24 */ /* 0x000fe200078e02ff */
[----:B------:R-:W-:Y:S01]  /*6860*/  STL [R1+0x6e4], R24 ;  /* 0x0006e41801007387 */ /* 0x000fe20000100800 */
[----:B------:R-:W-:-:S02]  /*6870*/  IMAD R7, R7, c[0x0][0x190], RZ ;  /* 0x0000640007077a24 */ /* 0x000fc400078e02ff */
[----:B------:R-:W-:Y:S01]  /*6880*/  IMAD R6, R6, c[0x0][0x190], RZ ;  /* 0x0000640006067a24 */ /* 0x000fe200078e02ff */
[----:B------:R-:W-:Y:S04]  /*6890*/  STL [R1+0x6e8], R21 ;  /* 0x0006e81501007387 */ /* 0x000fe80000100800 */
[----:B------:R-:W-:Y:S04]  /*68a0*/  STL [R1+0x6ec], R22 ;  /* 0x0006ec1601007387 */ /* 0x000fe80000100800 */
[----:B------:R-:W-:Y:S04]  /*68b0*/  STL [R1+0x6f0], R23 ;  /* 0x0006f01701007387 */ /* 0x000fe80000100800 */
[----:B------:R-:W-:Y:S04]  /*68c0*/  STL [R1+0x6f4], R20 ;  /* 0x0006f41401007387 */ /* 0x000fe80000100800 */
[----:B------:R-:W-:Y:S04]  /*68d0*/  STL [R1+0x6f8], R7 ;  /* 0x0006f80701007387 */ /* 0x000fe80000100800 */
[----:B------:R0:W-:Y:S02]  /*68e0*/  STL [R1+0x6fc], R6 ;  /* 0x0006fc0601007387 */ /* 0x0001e40000100800 */
[----:B0-----:R-:W-:-:S05]  /*68f0*/  LEA R6, P0, R10, c[0x0][0x168], 0x1 ;  /* 0x00005a000a067a11 */ /* 0x001fca00078008ff */
[----:B------:R0:W-:Y:S04]  /*6900*/  STL [R1+0x484], R6 ;  /* 0x0004840601007387 */ /* 0x0001e80000100800 */
[----:B0-----:R-:W4:Y:S01]  /*6910*/  LDL.LU R6, [R1+0x88] ;  /* 0x0000880001067983 */ /* 0x001f220000300800 */
[----:B------:R-:W-:-:S05]  /*6920*/  IMAD R3, R2, c[0x0][0x184], RZ ;  /* 0x0000610002037a24 */ /* 0x000fca00078e02ff */
[----:B------:R-:W-:-:S04]  /*6930*/  LEA R2, P6, R3, c[0x0][0x160], 0x1 ;  /* 0x0000580003027a11 */ /* 0x000fc800078c08ff */
[----:B------:R-:W-:Y:S02]  /*6940*/  LEA.HI.X.SX32 R3, R3, c[0x0][0x164], 0x1, P6 ;  /* 0x0000590003037a11 */ /* 0x000fe400030f0eff */
[----:B------:R-:W-:Y:S02]  /*6950*/  LEA.HI.X.SX32 R10, R10, c[0x0][0x16c], 0x1, P0 ;  /* 0x00005b000a0a7a11 */ /* 0x000fe400000f0eff */
[----:B--2---:R-:W-:Y:S02]  /*6960*/  LEA R20, P4, R12, c[0x0][0x168], 0x1 ;  /* 0x00005a000c147a11 */ /* 0x004fe400078808ff */
[----:B---3--:R-:W-:Y:S02]  /*6970*/  LEA R19, P2, R9, c[0x0][0x168], 0x1 ;  /* 0x00005a0009137a11 */ /* 0x008fe400078408ff */
[----:B----4-:R-:W-:-:S05]  /*6980*/  LEA R7, P1, R18, c[0x0][0x168], 0x1 ;  /* 0x00005a0012077a11 */ /* 0x010fca00078208ff */
[----:B------:R0:W-:Y:S04]  /*6990*/  STL [R1+0x534], R7 ;  /* 0x0005340701007387 */ /* 0x0001e80000100800 */
[----:B------:R-:W-:Y:S01]  /*69a0*/  STL [R1+0x3d8], R19 ;  /* 0x0003d81301007387 */ /* 0x000fe20000100800 */
[----:B0-----:R-:W-:-:S05]  /*69b0*/  LEA R7, P3, R8, c[0x0][0x168], 0x1 ;  /* 0x00005a0008077a11 */ /* 0x001fca00078608ff */
[----:B------:R0:W-:Y:S04]  /*69c0*/  STL [R1+0x48c], R7 ;  /* 0x00048c0701007387 */ /* 0x0001e80000100800 */
[----:B0-----:R-:W2:Y:S01]  /*69d0*/  LDL.LU R7, [R1+0x74] ;  /* 0x0000740001077983 */ /* 0x001ea20000300800 */
[----:B------:R-:W-:-:S03]  /*69e0*/  LEA R19, P5, R13, c[0x0][0x168], 0x1 ;  /* 0x00005a000d137a11 */ /* 0x000fc600078a08ff */
[----:B------:R0:W-:Y:S04]  /*69f0*/  STL [R1+0x538], R20 ;  /* 0x0005381401007387 */ /* 0x0001e80000100800 */
[----:B------:R1:W-:Y:S04]  /*6a00*/  STL [R1+0x3e0], R19 ;  /* 0x0003e01301007387 */ /* 0x0003e80000100800 */
[----:B0-----:R-:W3:Y:S01]  /*6a10*/  LDL.LU R20, [R1+0x70] ;  /* 0x0000700001147983 */ /* 0x001ee20000300800 */
[----:B-1----:R-:W-:-:S05]  /*6a20*/  LEA R19, P6, R14, c[0x0][0x168], 0x1 ;  /* 0x00005a000e137a11 */ /* 0x002fca00078c08ff */
[----:B------:R0:W-:Y:S04]  /*6a30*/  STL [R1+0x494], R19 ;  /* 0x0004941301007387 */ /* 0x0001e80000100800 */
[----:B------:R1:W-:Y:S01]  /*6a40*/  STL [R1+0x3d4], R10 ;  /* 0x0003d40a01007387 */ /* 0x0003e20000100800 */
[----:B0-----:R-:W-:-:S05]  /*6a50*/  LEA R19, P0, R17, c[0x0][0x168], 0x1 ;  /* 0x00005a0011137a11 */ /* 0x001fca00078008ff */
[----:B------:R-:W-:Y:S04]  /*6a60*/  STL [R1+0x53c], R19 ;  /* 0x00053c1301007387 */ /* 0x000fe80000100800 */
[----:B------:R-:W4:Y:S01]  /*6a70*/  LDL.LU R23, [R1+0x6c] ;  /* 0x00006c0001177983 */ /* 0x000f220000300800 */
[----:B-1----:R-:W-:Y:S02]  /*6a80*/  LEA.HI.X.SX32 R10, R18, c[0x0][0x16c], 0x1, P1 ;  /* 0x00005b00120a7a11 */ /* 0x002fe400008f0eff */
[----:B------:R-:W-:-:S03]  /*6a90*/  LEA R18, P1, R16, c[0x0][0x168], 0x1 ;  /* 0x00005a0010127a11 */ /* 0x000fc600078208ff */
[----:B------:R0:W-:Y:S04]  /*6aa0*/  STL [R1+0x488], R10 ;  /* 0x0004880a01007387 */ /* 0x0001e80000100800 */
[----:B------:R-:W-:Y:S01]  /*6ab0*/  STL [R1+0x3e8], R18 ;  /* 0x0003e81201007387 */ /* 0x000fe20000100800 */
[----:B0-----:R-:W-:-:S05]  /*6ac0*/  LEA.HI.X.SX32 R10, R9, c[0x0][0x16c], 0x1, P2 ;  /* 0x00005b00090a7a11 */ /* 0x001fca00010f0eff */
[----:B------:R0:W-:Y:S04]  /*6ad0*/  STL [R1+0x384], R10 ;  /* 0x0003840a01007387 */ /* 0x0001e80000100800 */
[----:B------:R-:W4:Y:S01]  /*6ae0*/  LDL.LU R22, [R1+0x64] ;  /* 0x0000640001167983 */ /* 0x000f220000300800 */
[----:B------:R-:W-:Y:S02]  /*6af0*/  LEA R9, P2, R26, c[0x0][0x168], 0x1 ;  /* 0x00005a001a097a11 */ /* 0x000fe400078408ff */
[----:B------:R-:W-:Y:S02]  /*6b00*/  LEA.HI.X.SX32 R8, R8, c[0x0][0x16c], 0x1, P3 ;  /* 0x00005b0008087a11 */ /* 0x000fe400018f0eff */
[----:B0-----:R-:W-:Y:S01]  /*6b10*/  LEA R10, P3, R29, c[0x0][0x168], 0x1 ;  /* 0x00005a001d0a7a11 */ /* 0x001fe200078608ff */
[----:B------:R0:W-:Y:S04]  /*6b20*/  STL [R1+0x49c], R9 ;  /* 0x00049c0901007387 */ /* 0x0001e80000100800 */
[----:B------:R1:W-:Y:S04]  /*6b30*/  STL [R1+0x3dc], R8 ;  /* 0x0003dc0801007387 */ /* 0x0003e80000100800 */
[----:B------:R1:W-:Y:S04]  /*6b40*/  STL [R1+0x540], R10 ;  /* 0x0005400a01007387 */ /* 0x0003e80000100800 */
[----:B------:R-:W4:Y:S01]  /*6b50*/  LDL.LU R21, [R1+0x5c] ;  /* 0x00005c0001157983 */ /* 0x000f220000300800 */
[----:B0-----:R-:W-:-:S02]  /*6b60*/  LEA.HI.X.SX32 R9, R12, c[0x0][0x16c], 0x1, P4 ;  /* 0x00005b000c097a11 */ /* 0x001fc400020f0eff */
[----:B-1----:R-:W-:Y:S02]  /*6b70*/  LEA R8, P4, R28, c[0x0][0x168], 0x1 ;  /* 0x00005a001c087a11 */ /* 0x002fe400078808ff */
[----:B------:R-:W-:Y:S01]  /*6b80*/  LEA.HI.X.SX32 R10, R13, c[0x0][0x16c], 0x1, P5 ;  /* 0x00005b000d0a7a11 */ /* 0x000fe200028f0eff */
[----:B------:R0:W-:Y:S04]  /*6b90*/  STL [R1+0x490], R9 ;  /* 0x0004900901007387 */ /* 0x0001e80000100800 */
[----:B------:R1:W-:Y:S04]  /*6ba0*/  STL [R1+0x3f0], R8 ;  /* 0x0003f00801007387 */ /* 0x0003e80000100800 */
[----:B------:R1:W-:Y:S04]  /*6bb0*/  STL [R1+0x388], R10 ;  /* 0x0003880a01007387 */ /* 0x0003e80000100800 */
[----:B------:R-:W4:Y:S01]  /*6bc0*/  LDL.LU R24, [R1+0x58] ;  /* 0x0000580001187983 */ /* 0x000f220000300800 */
[----:B0-----:R-:W-:-:S02]  /*6bd0*/  LEA R9, P5, R0, c[0x0][0x168], 0x1 ;  /* 0x00005a0000097a11 */ /* 0x001fc400078a08ff */
[----:B-1----:R-:W-:Y:S02]  /*6be0*/  LEA.HI.X.SX32 R8, R14, c[0x0][0x16c], 0x1, P6 ;  /* 0x00005b000e087a11 */ /* 0x002fe400030f0eff */
[----:B------:R-:W-:Y:S01]  /*6bf0*/  LEA R10, P6, R27, c[0x0][0x168], 0x1 ;  /* 0x00005a001b0a7a11 */ /* 0x000fe200078c08ff */
[----:B------:R0:W-:Y:S04]  /*6c00*/  STL [R1+0x4a4], R9 ;  /* 0x0004a40901007387 */ /* 0x0001e80000100800 */
[----:B------:R1:W-:Y:S04]  /*6c10*/  STL [R1+0x3e4], R8 ;  /* 0x0003e40801007387 */ /* 0x0003e80000100800 */
[----:B------:R-:W-:Y:S01]  /*6c20*/  STL [R1+0x544], R10 ;  /* 0x0005440a01007387 */ /* 0x000fe20000100800 */
[----:B0-----:R-:W-:-:S03]  /*6c30*/  LEA.HI.X.SX32 R9, R17, c[0x0][0x16c], 0x1, P0 ;  /* 0x00005b0011097a11 */ /* 0x001fc600000f0eff */
[----:B------:R-:W4:Y:S01]  /*6c40*/  LDL.LU R19, [R1+0x54] ;  /* 0x0000540001137983 */ /* 0x000f220000300800 */
[----:B-1----:R-:W-:-:S03]  /*6c50*/  LEA R8, P0, R25, c[0x0][0x168], 0x1 ;  /* 0x00005a0019087a11 */ /* 0x002fc600078008ff */
[----:B------:R0:W-:Y:S04]  /*6c60*/  STL [R1+0x498], R9 ;  /* 0x0004980901007387 */ /* 0x0001e80000100800 */
[----:B------:R1:W-:Y:S04]  /*6c70*/  STL [R1+0x3f8], R8 ;  /* 0x0003f80801007387 */ /* 0x0003e80000100800 */
[----:B------:R-:W4:Y:S01]  /*6c80*/  LDL.LU R18, [R1+0x50] ;  /* 0x0000500001127983 */ /* 0x000f220000300800 */
[----:B0-----:R-:W-:-:S05]  /*6c90*/  LEA.HI.X.SX32 R9, R16, c[0x0][0x16c], 0x1, P1 ;  /* 0x00005b0010097a11 */ /* 0x001fca00008f0eff */
[----:B------:R0:W-:Y:S01]  /*6ca0*/  STL [R1+0x38c], R9 ;  /* 0x00038c0901007387 */ /* 0x0001e20000100800 */
[----:B-1----:R-:W-:-:S03]  /*6cb0*/  LEA R8, P1, R6, c[0x0][0x168], 0x1 ;  /* 0x00005a0006087a11 */ /* 0x002fc600078208ff */
[----:B0-----:R-:W4:Y:S01]  /*6cc0*/  LDL.LU R9, [R1+0x4c] ;  /* 0x00004c0001097983 */ /* 0x001f220000300800 */
[----:B------:R-:W-:-:S03]  /*6cd0*/  LEA.HI.X.SX32 R12, R26, c[0x0][0x16c], 0x1, P2 ;  /* 0x00005b001a0c7a11 */ /* 0x000fc600010f0eff */
[----:B------:R0:W-:Y:S04]  /*6ce0*/  STL [R1+0x4ac], R8 ;  /* 0x0004ac0801007387 */ /* 0x0001e80000100800 */
[----:B0-----:R-:W4:Y:S04]  /*6cf0*/  LDL.LU R8, [R1+0x3c] ;  /* 0x00003c0001087983 */ /* 0x001f280000300800 */
[----:B------:R0:W-:Y:S04]  /*6d00*/  STL [R1+0x3ec], R12 ;  /* 0x0003ec0c01007387 */ /* 0x0001e80000100800 */
[----:B0-----:R-:W4:Y:S01]  /*6d10*/  LDL.LU R12, [R1+0x38] ;  /* 0x00003800010c7983 */ /* 0x001f220000300800 */
[----:B------:R-:W-:-:S02]  /*6d20*/  LEA.HI.X.SX32 R14, R29, c[0x0][0x16c], 0x1, P3 ;  /* 0x00005b001d0e7a11 */ /* 0x000fc400018f0eff */
[----:B------:R-:W-:Y:S02]  /*6d30*/  LEA.HI.X.SX32 R16, R28, c[0x0][0x16c], 0x1, P4 ;  /* 0x00005b001c107a11 */ /* 0x000fe400020f0eff */
[----:B--2---:R-:W-:-:S05]  /*6d40*/  LEA R10, P2, R7, c[0x0][0x168], 0x1 ;  /* 0x00005a00070a7a11 */ /* 0x004fca00078408ff */
[----:B------:R3:W-:Y:S04]  /*6d50*/  STL [R1+0x548], R10 ;  /* 0x0005480a01007387 */ /* 0x0007e80000100800 */
[----:B------:R-:W2:Y:S04]  /*6d60*/  LDL.LU R13, [R1+0x34] ;  /* 0x00003400010d7983 */ /* 0x000ea80000300800 */
[----:B------:R0:W-:Y:S01]  /*6d70*/  STL [R1+0x4a0], R14 ;  /* 0x0004a00e01007387 */ /* 0x0001e20000100800 */
[----:B---3--:R-:W-:-:S03]  /*6d80*/  LEA R10, P3, R20, c[0x0][0x168], 0x1 ;  /* 0x00005a00140a7a11 */ /* 0x008fc600078608ff */
[----:B0-----:R-:W3:Y:S04]  /*6d90*/  LDL.LU R14, [R1+0x30] ;  /* 0x00003000010e7983 */ /* 0x001ee80000300800 */
[----:B------:R4:W-:Y:S04]  /*6da0*/  STL [R1+0x400], R10 ;  /* 0x0004000a01007387 */ /* 0x0009e80000100800 */
[----:B------:R-:W3:Y:S04]  /*6db0*/  LDL.LU R17, [R1+0x2c] ;  /* 0x00002c0001117983 */ /* 0x000ee80000300800 */
[----:B------:R0:W-:Y:S04]  /*6dc0*/  STL [R1+0x390], R16 ;  /* 0x0003901001007387 */ /* 0x0001e80000100800 */
[----:B------:R-:W3:Y:S01]  /*6dd0*/  LDL.LU R28, [R1+0x28] ;  /* 0x00002800011c7983 */ /* 0x000ee20000300800 */
[----:B----4-:R-:W-:-:S02]  /*6de0*/  LEA R10, P4, R23, c[0x0][0x168], 0x1 ;  /* 0x00005a00170a7a11 */ /* 0x010fc400078808ff */
[----:B0-----:R-:W-:-:S03]  /*6df0*/  LEA.HI.X.SX32 R16, R0, c[0x0][0x16c], 0x1, P5 ;  /* 0x00005b0000107a11 */ /* 0x001fc600028f0eff */
[----:B------:R0:W-:Y:S04]  /*6e00*/  STL [R1+0x4b4], R10 ;  /* 0x0004b40a01007387 */ /* 0x0001e80000100800 */
[----:B------:R-:W4:Y:S04]  /*6e10*/  LDL.LU R0, [R1+0x24] ;  /* 0x0000240001007983 */ /* 0x000f280000300800 */
[----:B------:R1:W-:Y:S04]  /*6e20*/  STL [R1+0x3f4], R16 ;  /* 0x0003f41001007387 */ /* 0x0003e80000100800 */
[----:B------:R-:W4:Y:S01]  /*6e30*/  LDL.LU R29, [R1+0x20] ;  /* 0x00002000011d7983 */ /* 0x000f220000300800 */
[----:B0-----:R-:W-:-:S02]  /*6e40*/  LEA R10, P5, R22, c[0x0][0x168], 0x1 ;  /* 0x00005a00160a7a11 */ /* 0x001fc400078a08ff */
[----:B-1----:R-:W-:-:S03]  /*6e50*/  LEA.HI.X.SX32 R16, R27, c[0x0][0x16c], 0x1, P6 ;  /* 0x00005b001b107a11 */ /* 0x002fc600030f0eff */
        /* <DEDUP_REMOVED lines=8> */
[----:B------:R1:W-:Y:S01]  /*6ee0*/  STL [R1+0x394], R16 ;  /* 0x0003941001007387 */ /* 0x0003e20000100800 */
[----:B0-----:R-:W-:-:S03]  /*6ef0*/  LEA R10, P0, R24, c[0x0][0x168], 0x1 ;  /* 0x00005a00180a7a11 */ /* 0x001fc600078008ff */
[----:B-1----:R-:W4:Y:S04]  /*6f00*/  LDL.LU R16, [R1+0x10] ;  /* 0x0000100001107983 */ /* 0x002f280000300800 */
[----:B------:R0:W-:Y:S04]  /*6f10*/  STL [R1+0x4bc], R10 ;  /* 0x0004bc0a01007387 */ /* 0x0001e80000100800 */
[----:B0-----:R-:W4:Y:S01]  /*6f20*/  LDL.LU R10, [R1+0xc] ;  /* 0x00000c00010a7983 */ /* 0x001f220000300800 */
[----:B------:R-:W-:Y:S02]  /*6f30*/  LEA.HI.X.SX32 R6, R6, c[0x0][0x16c], 0x1, P1 ;  /* 0x00005b0006067a11 */ /* 0x000fe400008f0eff */
[----:B------:R-:W-:-:S03]  /*6f40*/  LEA.HI.X.SX32 R7, R7, c[0x0][0x16c], 0x1, P2 ;  /* 0x00005b0007077a11 */ /* 0x000fc600010f0eff */
[----:B------:R0:W-:Y:S02]  /*6f50*/  STL [R1+0x3fc], R6 ;  /* 0x0003fc0601007387 */ /* 0x0001e40000100800 */
[----:B0-----:R-:W-:-:S05]  /*6f60*/  LEA R6, P1, R19, c[0x0][0x168], 0x1 ;  /* 0x00005a0013067a11 */ /* 0x001fca00078208ff */
[----:B------:R0:W-:Y:S01]  /*6f70*/  STL [R1+0x550], R6 ;  /* 0x0005500601007387 */ /* 0x0001e20000100800 */
[----:B------:R-:W-:-:S03]  /*6f80*/  LEA.HI.X.SX32 R20, R20, c[0x0][0x16c], 0x1, P3 ;  /* 0x00005b0014147a11 */ /* 0x000fc600018f0eff */
[----:B0-----:R-:W4:Y:S04]  /*6f90*/  LDL.LU R6, [R1+0x6fc] ;  /* 0x0006fc0001067983 */ /* 0x001f280000300800 */
        /* <DEDUP_REMOVED lines=20> */
[----:B------:R2:W-:Y:S01]  /*70e0*/  STL [R1+0x39c], R21 ;  /* 0x00039c1501007387 */ /* 0x0005e20000100800 */
[----:B------:R-:W-:Y:S02]  /*70f0*/  LEA.HI.X.SX32 R19, R19, c[0x0][0x16c], 0x1, P1 ;  /* 0x00005b0013137a11 */ /* 0x000fe400008f0eff */
[----:B------:R-:W-:Y:S02]  /*7100*/  LEA.HI.X.SX32 R18, R18, c[0x0][0x16c], 0x1, P2 ;  /* 0x00005b0012127a11 */ /* 0x000fe400010f0eff */
[----:B------:R-:W-:Y:S02]  /*7110*/  LEA.HI.X.SX32 R9, R9, c[0x0][0x16c], 0x1, P3 ;  /* 0x00005b0009097a11 */ /* 0x000fe400018f0eff */
[----:B--2---:R-:W-:-:S05]  /*7120*/  LEA R21, P6, R13, c[0x0][0x168], 0x1 ;  /* 0x00005a000d157a11 */ /* 0x004fca00078c08ff */
[----:B------:R0:W-:Y:S04]  /*7130*/  STL [R1+0x4cc], R21 ;  /* 0x0004cc1501007387 */ /* 0x0001e80000100800 */
[----:B0-----:R-:W2:Y:S04]  /*7140*/  LDL.LU R21, [R1+0x6e8] ;  /* 0x0006e80001157983 */ /* 0x001ea80000300800 */
[----:B------:R3:W-:Y:S02]  /*7150*/  STL [R1+0x40c], R24 ;  /* 0x00040c1801007387 */ /* 0x0007e40000100800 */
[----:B---3--:R-:W-:-:S05]  /*7160*/  LEA R24, P0, R14, c[0x0][0x168], 0x1 ;  /* 0x00005a000e187a11 */ /* 0x008fca00078008ff */
[----:B------:R0:W-:Y:S04]  /*7170*/  STL [R1+0x558], R24 ;  /* 0x0005581801007387 */ /* 0x0001e80000100800 */
[----:B0-----:R-:W3:Y:S04]  /*7180*/  LDL.LU R24, [R1+0x6e4] ;  /* 0x0006e40001187983 */ /* 0x001ee80000300800 */
[----:B------:R0:W-:Y:S02]  /*7190*/  STL [R1+0x4c0], R19 ;  /* 0x0004c01301007387 */ /* 0x0001e40000100800 */
[----:B0-----:R-:W-:-:S05]  /*71a0*/  LEA R19, P1, R17, c[0x0][0x168], 0x1 ;  /* 0x00005a0011137a11 */ /* 0x001fca00078208ff */
[----:B------:R0:W-:Y:S04]  /*71b0*/  STL [R1+0x420], R19 ;  /* 0x0004201301007387 */ /* 0x0001e80000100800 */
[----:B0-----:R-:W2:Y:S04]  /*71c0*/  LDL.LU R19, [R1+0x6e0] ;  /* 0x0006e00001137983 */ /* 0x001ea80000300800 */
[----:B------:R0:W-:Y:S02]  /*71d0*/  STL [R1+0x3a0], R18 ;  /* 0x0003a01201007387 */ /* 0x0001e40000100800 */
[----:B0-----:R-:W-:-:S05]  /*71e0*/  LEA R18, P2, R28, c[0x0][0x168], 0x1 ;  /* 0x00005a001c127a11 */ /* 0x001fca00078408ff */
[----:B------:R0:W-:Y:S01]  /*71f0*/  STL [R1+0x4d4], R18 ;  /* 0x0004d41201007387 */ /* 0x0001e20000100800 */
[----:B------:R-:W-:-:S03]  /*7200*/  LEA.HI.X.SX32 R8, R8, c[0x0][0x16c], 0x1, P4 ;  /* 0x00005b0008087a11 */ /* 0x000fc600020f0eff */
[----:B0-----:R-:W2:Y:S04]  /*7210*/  LDL.LU R18, [R1+0x6dc] ;  /* 0x0006dc0001127983 */ /* 0x001ea80000300800 */
[----:B------:R4:W-:Y:S02]  /*7220*/  STL [R1+0x414], R9 ;  /* 0x0004140901007387 */ /* 0x0009e40000100800 */
[----:B----4-:R-:W-:-:S05]  /*7230*/  LEA R9, P3, R0, c[0x0][0x168], 0x1 ;  /* 0x00005a0000097a11 */ /* 0x010fca00078608ff */
[----:B------:R0:W-:Y:S01]  /*7240*/  STL [R1+0x55c], R9 ;  /* 0x00055c0901007387 */ /* 0x0001e20000100800 */
[----:B------:R-:W-:-:S03]  /*7250*/  LEA.HI.X.SX32 R12, R12, c[0x0][0x16c], 0x1, P5 ;  /* 0x00005b000c0c7a11 */ /* 0x000fc600028f0eff */
[----:B0-----:R-:W4:Y:S04]  /*7260*/  LDL.LU R9, [R1+0x6d8] ;  /* 0x0006d80001097983 */ /* 0x001f280000300800 */
[----:B------:R0:W-:Y:S02]  /*7270*/  STL [R1+0x4c8], R8 ;  /* 0x0004c80801007387 */ /* 0x0001e40000100800 */
[----:B0-----:R-:W-:-:S05]  /*7280*/  LEA R8, P4, R29, c[0x0][0x168], 0x1 ;  /* 0x00005a001d087a11 */ /* 0x001fca00078808ff */
[----:B------:R0:W-:Y:S01]  /*7290*/  STL [R1+0x428], R8 ;  /* 0x0004280801007387 */ /* 0x0001e20000100800 */
[----:B------:R-:W-:-:S03]  /*72a0*/  LEA.HI.X.SX32 R13, R13, c[0x0][0x16c], 0x1, P6 ;  /* 0x00005b000d0d7a11 */ /* 0x000fc600030f0eff */
[----:B0-----:R-:W2:Y:S04]  /*72b0*/  LDL.LU R8, [R1+0x6d4] ;  /* 0x0006d40001087983 */ /* 0x001ea80000300800 */
        /* <DEDUP_REMOVED lines=17> */
[----:B------:R0:W-:Y:S04]  /*73d0*/  STL [R1+0x4e4], R17 ;  /* 0x0004e41101007387 */ /* 0x0001e80000100800 */
[----:B0-----:R-:W2:Y:S04]  /*73e0*/  LDL.LU R17, [R1+0x6c4] ;  /* 0x0006c40001117983 */ /* 0x001ea80000300800 */
[----:B------:R0:W-:Y:S02]  /*73f0*/  STL [R1+0x424], R28 ;  /* 0x0004241c01007387 */ /* 0x0001e40000100800 */
[----:B0-----:R-:W-:-:S05]  /*7400*/  LEA R28, P2, R10, c[0x0][0x168], 0x1 ;  /* 0x00005a000a1c7a11 */ /* 0x001fca00078408ff */
[----:B------:R0:W-:Y:S04]  /*7410*/  STL [R1+0x564], R28 ;  /* 0x0005641c01007387 */ /* 0x0001e80000100800 */
[----:B0-----:R-:W2:Y:S01]  /*7420*/  LDL.LU R28, [R1+0x6c0] ;  /* 0x0006c000011c7983 */ /* 0x001ea20000300800 */
[----:B------:R-:W-:-:S05]  /*7430*/  LEA.HI.X.SX32 R0, R0, c[0x0][0x16c], 0x1, P3 ;  /* 0x00005b0000007a11 */ /* 0x000fca00018f0eff */
[----:B------:R2:W-:Y:S02]  /*7440*/  STL [R1+0x4d8], R0 ;  /* 0x0004d80001007387 */ /* 0x0005e40000100800 */
[----:B--2---:R-:W-:-:S05]  /*7450*/  LEA R0, P3, R28, c[0x0][0x168], 0x1 ;  /* 0x00005a001c007a11 */ /* 0x004fca00078608ff */
        /* <DEDUP_REMOVED lines=28> */
[----:B------:R2:W-:Y:S01]  /*7620*/  STL [R1+0x4e8], R10 ;  /* 0x0004e80a01007387 */ /* 0x0005e20000100800 */
[----:B------:R-:W-:Y:S02]  /*7630*/  IMAD R11, R11, c[0x0][0x190], RZ ;  /* 0x000064000b0b7a24 */ /* 0x000fe400078e02ff */
[----:B------:R-:W-:Y:S02]  /*7640*/  IMAD R15, R15, c[0x0][0x190], RZ ;  /* 0x000064000f0f7a24 */ /* 0x000fe400078e02ff */
[----:B------:R-:W-:Y:S01]  /*7650*/  IMAD R5, R5, c[0x0][0x190], RZ ;  /* 0x0000640005057a24 */ /* 0x000fe200078e02ff */
[----:B--2---:R-:W-:-:S05]  /*7660*/  LEA R10, P2, R16, c[0x0][0x168], 0x1 ;  /* 0x00005a00100a7a11 */ /* 0x004fca00078408ff */
[----:B------:R0:W-:Y:S02]  /*7670*/  STL [R1+0x448], R10 ;  /* 0x0004480a01007387 */ /* 0x0001e40000100800 */
[----:B0-----:R-:W-:Y:S02]  /*7680*/  LEA.HI.X.SX32 R10, R28, c[0x0][0x16c], 0x1, P3 ;  /* 0x00005b001c0a7a11 */ /* 0x001fe400018f0eff */
[----:B------:R0:W5:Y:S04]  /*7690*/  LDL.LU R28, [R1+0x6a4] ;  /* 0x0006a400011c7983 */ /* 0x0001680000300800 */
[----:B------:R1:W-:Y:S02]  /*76a0*/  STL [R1+0x3b4], R10 ;  /* 0x0003b40a01007387 */ /* 0x0003e40000100800 */
[----:B-1----:R-:W-:-:S05]  /*76b0*/  LEA R10, P3, R17, c[0x0][0x168], 0x1 ;  /* 0x00005a00110a7a11 */ /* 0x002fca00078608ff */
[----:B------:R1:W-:Y:S02]  /*76c0*/  STL [R1+0x4fc], R10 ;  /* 0x0004fc0a01007387 */ /* 0x0003e40000100800 */
[----:B-1----:R-:W-:Y:S02]  /*76d0*/  LEA.HI.X.SX32 R10, R0, c[0x0][0x16c], 0x1, P4 ;  /* 0x00005b00000a7a11 */ /* 0x002fe400020f0eff */
[----:B------:R0:W5:Y:S04]  /*76e0*/  LDL.LU R0, [R1+0x6a0] ;  /* 0x0006a00001007983 */ /* 0x0001680000300800 */
[----:B------:R1:W-:Y:S02]  /*76f0*/  STL [R1+0x43c], R10 ;  /* 0x00043c0a01007387 */ /* 0x0003e40000100800 */
[----:B-1----:R-:W-:-:S05]  /*7700*/  LEA R10, P4, R14, c[0x0][0x168], 0x1 ;  /* 0x00005a000e0a7a11 */ /* 0x002fca00078808ff */
[----:B------:R1:W-:Y:S02]  /*7710*/  STL [R1+0x570], R10 ;  /* 0x0005700a01007387 */ /* 0x0003e40000100800 */
[----:B-1----:R-:W-:Y:S02]  /*7720*/  LEA.HI.X.SX32 R10, R29, c[0x0][0x16c], 0x1, P5 ;  /* 0x00005b001d0a7a11 */ /* 0x002fe400028f0eff */
[----:B------:R-:W2:Y:S04]  /*7730*/  LDL.LU R29, [R1+0x69c] ;  /* 0x00069c00011d7983 */ /* 0x000ea80000300800 */
[----:B------:R1:W-:Y:S02]  /*7740*/  STL [R1+0x4f0], R10 ;  /* 0x0004f00a01007387 */ /* 0x0003e40000100800 */
[----:B-1----:R-:W-:-:S05]  /*7750*/  LEA R10, P5, R13, c[0x0][0x168], 0x1 ;  /* 0x00005a000d0a7a11 */ /* 0x002fca00078a08ff */
[----:B------:R1:W-:Y:S02]  /*7760*/  STL [R1+0x450], R10 ;  /* 0x0004500a01007387 */ /* 0x0003e40000100800 */
[----:B-1----:R-:W-:Y:S02]  /*7770*/  LEA.HI.X.SX32 R10, R27, c[0x0][0x16c], 0x1, P6 ;  /* 0x00005b001b0a7a11 */ /* 0x002fe400030f0eff */
[----:B------:R-:W-:-:S03]  /*7780*/  LEA R27, P6, R12, c[0x0][0x168], 0x1 ;  /* 0x00005a000c1b7a11 */ /* 0x000fc600078c08ff */
[----:B------:R1:W-:Y:S04]  /*7790*/  STL [R1+0x3b8], R10 ;  /* 0x0003b80a01007387 */ /* 0x0003e80000100800 */
[----:B------:R0:W-:Y:S01]  /*77a0*/  STL [R1+0x504], R27 ;  /* 0x0005041b01007387 */ /* 0x0001e20000100800 */
[----:B-1----:R-:W-:Y:S02]  /*77b0*/  LEA.HI.X.SX32 R10, R26, c[0x0][0x16c], 0x1, P0 ;  /* 0x00005b001a0a7a11 */ /* 0x002fe400000f0eff */
[----:B------:R-:W-:Y:S02]  /*77c0*/  LEA.HI.X.SX32 R26, R25, c[0x0][0x16c], 0x1, P1 ;  /* 0x00005b00191a7a11 */ /* 0x000fe400008f0eff */
[----:B0-----:R-:W-:Y:S01]  /*77d0*/  LEA R27, P0, R8, c[0x0][0x168], 0x1 ;  /* 0x00005a00081b7a11 */ /* 0x001fe200078008ff */
[----:B------:R4:W-:Y:S01]  /*77e0*/  STL [R1+0x444], R10 ;  /* 0x0004440a01007387 */ /* 0x0009e20000100800 */
[----:B------:R-:W-:-:S03]  /*77f0*/  LEA.HI.X.SX32 R25, R16, c[0x0][0x16c], 0x1, P2 ;  /* 0x00005b0010197a11 */ /* 0x000fc600010f0eff */
[----:B------:R-:W-:Y:S01]  /*7800*/  STL [R1+0x574], R27 ;  /* 0x0005741b01007387 */ /* 0x000fe20000100800 */
[----:B------:R-:W-:Y:S02]  /*7810*/  LEA R16, P2, R18, c[0x0][0x168], 0x1 ;  /* 0x00005a0012107a11 */ /* 0x000fe400078408ff */
[----:B----4-:R-:W-:Y:S01]  /*7820*/  LEA R10, P1, R9, c[0x0][0x168], 0x1 ;  /* 0x00005a00090a7a11 */ /* 0x010fe200078208ff */
[----:B------:R-:W-:Y:S04]  /*7830*/  STL [R1+0x4f8], R26 ;  /* 0x0004f81a01007387 */ /* 0x000fe80000100800 */
[----:B------:R0:W-:Y:S04]  /*7840*/  STL [R1+0x458], R10 ;  /* 0x0004580a01007387 */ /* 0x0001e80000100800 */
[----:B------:R-:W-:Y:S01]  /*7850*/  STL [R1+0x3bc], R25 ;  /* 0x0003bc1901007387 */ /* 0x000fe20000100800 */
[----:B0-----:R-:W-:-:S03]  /*7860*/  LEA.HI.X.SX32 R10, R17, c[0x0][0x16c], 0x1, P3 ;  /* 0x00005b00110a7a11 */ /* 0x001fc600018f0eff */
[----:B------:R0:W-:Y:S01]  /*7870*/  STL [R1+0x50c], R16 ;  /* 0x00050c1001007387 */ /* 0x0001e20000100800 */
[----:B------:R-:W-:-:S03]  /*7880*/  LEA R17, P3, R19, c[0x0][0x168], 0x1 ;  /* 0x00005a0013117a11 */ /* 0x000fc600078608ff */
[----:B------:R3:W-:Y:S01]  /*7890*/  STL [R1+0x44c], R10 ;  /* 0x00044c0a01007387 */ /* 0x0007e20000100800 */
[----:B0-----:R-:W-:-:S03]  /*78a0*/  LEA.HI.X.SX32 R16, R14, c[0x0][0x16c], 0x1, P4 ;  /* 0x00005b000e107a11 */ /* 0x001fc600020f0eff */
[----:B------:R-:W-:Y:S01]  /*78b0*/  STL [R1+0x578], R17 ;  /* 0x0005781101007387 */ /* 0x000fe20000100800 */
[----:B---3--:R-:W-:-:S03]  /*78c0*/  LEA R10, P4, R24, c[0x0][0x168], 0x1 ;  /* 0x00005a00180a7a11 */ /* 0x008fc600078808ff */
[----:B------:R-:W-:Y:S01]  /*78d0*/  STL [R1+0x500], R16 ;  /* 0x0005001001007387 */ /* 0x000fe20000100800 */
[----:B------:R-:W-:Y:S02]  /*78e0*/  LEA.HI.X.SX32 R14, R13, c[0x0][0x16c], 0x1, P5 ;  /* 0x00005b000d0e7a11 */ /* 0x000fe400028f0eff */
[----:B------:R-:W-:Y:S01]  /*78f0*/  LEA R13, P5, R21, c[0x0][0x168], 0x1 ;  /* 0x00005a00150d7a11 */ /* 0x000fe200078a08ff */
[----:B------:R0:W-:Y:S01]  /*7900*/  STL [R1+0x460], R10 ;  /* 0x0004600a01007387 */ /* 0x0001e20000100800 */
[----:B------:R-:W-:-:S03]  /*7910*/  LEA.HI.X.SX32 R8, R8, c[0x0][0x16c], 0x1, P0 ;  /* 0x00005b0008087a11 */ /* 0x000fc600000f0eff */
[----:B------:R-:W-:Y:S01]  /*7920*/  STL [R1+0x3c0], R14 ;  /* 0x0003c00e01007387 */ /* 0x000fe20000100800 */
[----:B0-----:R-:W-:-:S03]  /*7930*/  LEA.HI.X.SX32 R10, R12, c[0x0][0x16c], 0x1, P6 ;  /* 0x00005b000c0a7a11 */ /* 0x001fc600030f0eff */
[----:B------:R-:W-:Y:S01]  /*7940*/  STL [R1+0x514], R13 ;  /* 0x0005140d01007387 */ /* 0x000fe20000100800 */
[----:B------:R-:W-:-:S03]  /*7950*/  LEA R12, P6, R22, c[0x0][0x168], 0x1 ;  /* 0x00005a00160c7a11 */ /* 0x000fc600078c08ff */
[----:B------:R0:W-:Y:S01]  /*7960*/  STL [R1+0x454], R10 ;  /* 0x0004540a01007387 */ /* 0x0001e20000100800 */
[----:B------:R-:W-:-:S03]  /*7970*/  LEA.HI.X.SX32 R9, R9, c[0x0][0x16c], 0x1, P1 ;  /* 0x00005b0009097a11 */ /* 0x000fc600008f0eff */
[----:B------:R-:W-:Y:S01]  /*7980*/  STL [R1+0x57c], R12 ;  /* 0x00057c0c01007387 */ /* 0x000fe20000100800 */
[----:B0-----:R-:W-:-:S03]  /*7990*/  LEA R10, P0, R23, c[0x0][0x168], 0x1 ;  /* 0x00005a00170a7a11 */ /* 0x001fc600078008ff */
[----:B------:R0:W-:Y:S04]  /*79a0*/  STL [R1+0x508], R8 ;  /* 0x0005080801007387 */ /* 0x0001e80000100800 */
[----:B------:R1:W-:Y:S04]  /*79b0*/  STL [R1+0x468], R10 ;  /* 0x0004680a01007387 */ /* 0x0003e80000100800 */
[----:B------:R3:W-:Y:S01]  /*79c0*/  STL [R1+0x3c4], R9 ;  /* 0x0003c40901007387 */ /* 0x0007e20000100800 */
[----:B0-----:R-:W-:Y:S02]  /*79d0*/  LEA R8, P1, R20, c[0x0][0x168], 0x1 ;  /* 0x00005a0014087a11 */ /* 0x001fe400078208ff */
[----:B-1----:R-:W-:-:S03]  /*79e0*/  LEA.HI.X.SX32 R10, R18, c[0x0][0x16c], 0x1, P2 ;  /* 0x00005b00120a7a11 */ /* 0x002fc600010f0eff */
[----:B------:R0:W-:Y:S01]  /*79f0*/  STL [R1+0x51c], R8 ;  /* 0x00051c0801007387 */ /* 0x0001e20000100800 */
[----:B---3--:R-:W-:-:S03]  /*7a00*/  LEA R9, P2, R7, c[0x0][0x168], 0x1 ;  /* 0x00005a0007097a11 */ /* 0x008fc600078408ff */
[----:B------:R1:W-:Y:S04]  /*7a10*/  STL [R1+0x45c], R10 ;  /* 0x00045c0a01007387 */ /* 0x0003e80000100800 */
[----:B------:R3:W-:Y:S01]  /*7a20*/  STL [R1+0x580], R9 ;  /* 0x0005800901007387 */ /* 0x0007e20000100800 */
[----:B0-----:R-:W-:Y:S02]  /*7a30*/  LEA.HI.X.SX32 R8, R19, c[0x0][0x16c], 0x1, P3 ;  /* 0x00005b0013087a11 */ /* 0x001fe400018f0eff */
[----:B-1----:R-:W-:-:S03]  /*7a40*/  LEA R10, P3, R6, c[0x0][0x168], 0x1 ;  /* 0x00005a00060a7a11 */ /* 0x002fc600078608ff */
[----:B------:R0:W-:Y:S01]  /*7a50*/  STL [R1+0x510], R8 ;  /* 0x0005100801007387 */ /* 0x0001e20000100800 */
[----:B---3--:R-:W-:-:S03]  /*7a60*/  LEA.HI.X.SX32 R9, R24, c[0x0][0x16c], 0x1, P4 ;  /* 0x00005b0018097a11 */ /* 0x008fc600020f0eff */
[----:B------:R1:W-:Y:S04]  /*7a70*/  STL [R1+0x470], R10 ;  /* 0x0004700a01007387 */ /* 0x0003e80000100800 */
[----:B------:R3:W-:Y:S01]  /*7a80*/  STL [R1+0x3c8], R9 ;  /* 0x0003c80901007387 */ /* 0x0007e20000100800 */
[----:B0-----:R-:W-:Y:S02]  /*7a90*/  LEA R8, P4, R11, c[0x0][0x168], 0x1 ;  /* 0x00005a000b087a11 */ /* 0x001fe400078808ff */
[----:B-1----:R-:W-:-:S03]  /*7aa0*/  LEA.HI.X.SX32 R10, R21, c[0x0][0x16c], 0x1, P5 ;  /* 0x00005b00150a7a11 */ /* 0x002fc600028f0eff */
[----:B------:R0:W-:Y:S01]  /*7ab0*/  STL [R1+0x524], R8 ;  /* 0x0005240801007387 */ /* 0x0001e20000100800 */
[----:B---3--:R-:W-:-:S03]  /*7ac0*/  LEA R9, P5, R15, c[0x0][0x168], 0x1 ;  /* 0x00005a000f097a11 */ /* 0x008fc600078a08ff */
[----:B------:R1:W-:Y:S04]  /*7ad0*/  STL [R1+0x464], R10 ;  /* 0x0004640a01007387 */ /* 0x0003e80000100800 */
[----:B------:R-:W3:Y:S01]  /*7ae0*/  LDL R26, [R1+0x330] ;  /* 0x00033000011a7983 */ /* 0x000ee20000100800 */
[----:B0-----:R-:W-:-:S03]  /*7af0*/  LEA.HI.X.SX32 R8, R22, c[0x0][0x16c], 0x1, P6 ;  /* 0x00005b0016087a11 */ /* 0x001fc600030f0eff */
[----:B------:R0:W-:Y:S01]  /*7b00*/  STL [R1+0x528], R9 ;  /* 0x0005280901007387 */ /* 0x0001e20000100800 */
[----:B-1----:R-:W-:-:S03]  /*7b10*/  LEA R10, P6, R5, c[0x0][0x168], 0x1 ;  /* 0x00005a00050a7a11 */ /* 0x002fc600078c08ff */
[----:B------:R-:W-:Y:S01]  /*7b20*/  STL [R1+0x518], R8 ;  /* 0x0005180801007387 */ /* 0x000fe20000100800 */
[----:B0-----:R-:W-:-:S03]  /*7b30*/  LEA.HI.X.SX32 R9, R23, c[0x0][0x16c], 0x1, P0 ;  /* 0x00005b0017097a11 */ /* 0x001fc600000f0eff */
[----:B------:R0:W-:Y:S04]  /*7b40*/  STL [R1+0x52c], R10 ;  /* 0x00052c0a01007387 */ /* 0x0001e80000100800 */
[----:B------:R-:W4:Y:S04]  /*7b50*/  LDL R27, [R1+0x334] ;  /* 0x00033400011b7983 */ /* 0x000f280000100800 */
[----:B------:R1:W-:Y:S04]  /*7b60*/  STL [R1+0x3cc], R9 ;  /* 0x0003cc0901007387 */ /* 0x0003e80000100800 */
[----:B0-----:R-:W2:Y:S01]  /*7b70*/  LDL R10, [R1+0x338] ;  /* 0x00033800010a7983 */ /* 0x001ea20000100800 */
[----:B------:R-:W-:Y:S01]  /*7b80*/  IMAD R4, R4, c[0x0][0x190], RZ ;  /* 0x0000640004047a24 */ /* 0x000fe200078e02ff */
[----:B------:R-:W-:-:S04]  /*7b90*/  LEA.HI.X.SX32 R12, R20, c[0x0][0x16c], 0x1, P1 ;  /* 0x00005b00140c7a11 */ /* 0x000fc800008f0eff */
[----:B------:R-:W-:Y:S02]  /*7ba0*/  LEA R8, P0, R4, c[0x0][0x168], 0x1 ;  /* 0x00005a0004087a11 */ /* 0x000fe400078008ff */
[----:B-1----:R-:W-:-:S03]  /*7bb0*/  LEA.HI.X.SX32 R9, R7, c[0x0][0x16c], 0x1, P2 ;  /* 0x00005b0007097a11 */ /* 0x002fc600010f0eff */
[----:B------:R0:W-:Y:S01]  /*7bc0*/  STL [R1+0x530], R8 ;  /* 0x0005300801007387 */ /* 0x0001e20000100800 */
[----:B------:R-:W-:Y:S02]  /*7bd0*/  LEA.HI.X.SX32 R7, R11, c[0x0][0x16c], 0x1, P4 ;  /* 0x00005b000b077a11 */ /* 0x000fe400020f0eff */
[----:B------:R-:W-:Y:S01]  /*7be0*/  LEA.HI.X.SX32 R5, R5, c[0x0][0x16c], 0x1, P6 ;  /* 0x00005b0005057a11 */ /* 0x000fe200030f0eff */
[----:B------:R-:W-:Y:S01]  /*7bf0*/  STL [R1+0x46c], R12 ;  /* 0x00046c0c01007387 */ /* 0x000fe20000100800 */
[----:B------:R-:W-:Y:S02]  /*7c00*/  LEA.HI.X.SX32 R4, R4, c[0x0][0x16c], 0x1, P0 ;  /* 0x00005b0004047a11 */ /* 0x000fe400000f0eff */
[----:B0-----:R-:W-:Y:S02]  /*7c10*/  LEA.HI.X.SX32 R8, R6, c[0x0][0x16c], 0x1, P3 ;  /* 0x00005b0006087a11 */ /* 0x001fe400018f0eff */
[----:B------:R-:W-:Y:S01]  /*7c20*/  LEA.HI.X.SX32 R6, R15, c[0x0][0x16c], 0x1, P5 ;  /* 0x00005b000f067a11 */ /* 0x000fe200028f0eff */
[----:B------:R-:W-:Y:S04]  /*7c30*/  STL [R1+0x520], R9 ;  /* 0x0005200901007387 */ /* 0x000fe80000100800 */
[----:B------:R-:W-:Y:S04]  /*7c40*/  STL [R1+0x3d0], R8 ;  /* 0x0003d00801007387 */ /* 0x000fe80000100800 */
[----:B------:R-:W-:Y:S04]  /*7c50*/  STL [R1+0x474], R7 ;  /* 0x0004740701007387 */ /* 0x000fe80000100800 */
[----:B------:R3:W-:Y:S04]  /*7c60*/  STL [R1+0x478], R6 ;  /* 0x0004780601007387 */ /* 0x0007e80000100800 */
[----:B------:R0:W-:Y:S04]  /*7c70*/  STL [R1+0x47c], R5 ;  /* 0x00047c0501007387 */ /* 0x0001e80000100800 */
[----:B------:R-:W-:Y:S04]  /*7c80*/  STL [R1+0xa8], RZ ;  /* 0x0000a8ff01007387 */ /* 0x000fe80000100800 */
[----:B------:R1:W-:Y:S04]  /*7c90*/  STL [R1+0x480], R4 ;  /* 0x0004800401007387 */ /* 0x0003e80000100800 */
[----:B------:R-:W-:Y:S04]  /*7ca0*/  STL [R1+0xac], RZ ;  /* 0x0000acff01007387 */ /* 0x000fe80000100800 */
        /* <DEDUP_REMOVED lines=15> */
[----:B------:R-:W-:Y:S01]  /*7da0*/  STL [R1+0x1ec], RZ ;  /* 0x0001ecff01007387 */ /* 0x000fe20000100800 */
[----:B---3--:R-:W-:-:S02]  /*7db0*/  LOP3.LUT R6, R26, 0x20, RZ, 0x3c, !PT ;  /* 0x000000201a067812 */ /* 0x008fc400078e3cff */
[C---:B0-----:R-:W-:Y:S02]  /*7dc0*/  LOP3.LUT R5, R26.reuse, 0x40, RZ, 0x3c, !PT ;  /* 0x000000401a057812 */ /* 0x041fe400078e3cff */
[----:B-1----:R-:W-:Y:S01]  /*7dd0*/  LOP3.LUT R4, R26, 0x60, RZ, 0x3c, !PT ;  /* 0x000000601a047812 */ /* 0x002fe200078e3cff */
[----:B------:R-:W-:Y:S04]  /*7de0*/  STL [R1+0x590], R6 ;  /* 0x0005900601007387 */ /* 0x000fe80000100800 */
[----:B------:R4:W-:Y:S04]  /*7df0*/  STL [R1+0x58c], R5 ;  /* 0x00058c0501007387 */ /* 0x0009e80000100800 */
[----:B------:R2:W-:Y:S01]  /*7e00*/  STL [R1+0x588], R4 ;  /* 0x0005880401007387 */ /* 0x0005e20000100800 */
[----:B----4-:R-:W-:-:S02]  /*7e10*/  LOP3.LUT R5, R27, 0x40, RZ, 0x3c, !PT ;  /* 0x000000401b057812 */ /* 0x010fc400078e3cff */
[----:B--2---:R-:W-:-:S05]  /*7e20*/  LOP3.LUT R4, R10, 0x40, RZ, 0x3c, !PT ;  /* 0x000000400a047812 */ /* 0x004fca00078e3cff */
[----:B------:R0:W-:Y:S04]  /*7e30*/  STL [R1+0x370], R4 ;  /* 0x0003700401007387 */ /* 0x0001e80000100800 */
[----:B------:R0:W-:Y:S01]  /*7e40*/  STL [R1+0x33c], R5 ;  /* 0x00033c0501007387 */ /* 0x0001e20000100800 */
[----:B------:R-:W-:-:S03]  /*7e50*/  LOP3.LUT R6, R29, 0x40, RZ, 0x3c, !PT ;  /* 0x000000401d067812 */ /* 0x000fc600078e3cff */
.L_x_3:
[----:B0-----:R-:W0:Y:S01]  /*7e60*/  S2R R4, SR_TID.X ;  /* 0x0000000000047919 */ /* 0x001e220000002100 */
[----:B------:R-:W-:-:S03]  /*7e70*/  PRMT R17, RZ, 0x7610, R17 ;  /* 0x00007610ff117816 */ /* 0x000fc60000000011 */
[----:B------:R-:W1:Y:S04]  /*7e80*/  S2R R6, SR_TID.X ;  /* 0x0000000000067919 */ /* 0x000e680000002100 */
[----:B------:R-:W2:Y:S04]  /*7e90*/  S2R R15, SR_TID.X ;  /* 0x00000000000f7919 */ /* 0x000ea80000002100 */
[----:B------:R-:W-:Y:S01]  /*7ea0*/  STL [R1+0x1020], R21 ;  /* 0x0010201501007387 */ /* 0x000fe20000100800 */
[----:B-----5:R-:W-:Y:S02]  /*7eb0*/  PRMT R13, RZ, 0x7610, R13 ;  /* 0x00007610ff0d7816 */ /* 0x020fe4000000000d */
[----:B------:R-:W-:-:S02]  /*7ec0*/  PRMT R12, RZ, 0x7610, R12 ;  /* 0x00007610ff0c7816 */ /* 0x000fc4000000000c */
[----:B------:R-:W-:Y:S01]  /*7ed0*/  PRMT R23, RZ, 0x7610, R23 ;  /* 0x00007610ff177816 */ /* 0x000fe20000000017 */
[----:B------:R-:W3:Y:S04]  /*7ee0*/  S2R R11, SR_TID.X ;  /* 0x00000000000b7919 */ /* 0x000ee80000002100 */
[----:B------:R-:W-:Y:S01]  /*7ef0*/  STL [R1+0x100c], R27 ;  /* 0x00100c1b01007387 */ /* 0x000fe20000100800 */
[----:B0-----:R-:W-:-:S03]  /*7f00*/  SHF.R.U32.HI R5, RZ, 0x7, R4 ;  /* 0x00000007ff057819 */ /* 0x001fc60000011604 */
[----:B------:R-:W-:Y:S01]  /*7f10*/  STL [R1+0x1014], R27 ;  /* 0x0010141b01007387 */ /* 0x000fe20000100800 */
[----:B------:R-:W-:Y:S02]  /*7f20*/  SGXT.U32 R5, R5, 0x1 ;  /* 0x000000010505781a */ /* 0x000fe40000000000 */
[----:B-1----:R-:W-:Y:S01]  /*7f30*/  SHF.R.U32.HI R6, RZ, 0x7, R6 ;  /* 0x00000007ff067819 */ /* 0x002fe20000011606 */
[----:B------:R-:W-:Y:S01]  /*7f40*/  STL [R1+0x1008], R26 ;  /* 0x0010081a01007387 */ /* 0x000fe20000100800 */
[C---:B------:R-:W-:Y:S01]  /*7f50*/  LOP3.LUT R7, R5.reuse, 0x8, RZ, 0xfc, !PT ;  /* 0x0000000805077812 */ /* 0x040fe200078efcff */
[----:B------:R-:W-:Y:S01]  /*7f60*/  IMAD R4, R5, c[0x0][0x188], RZ ;  /* 0x0000620005047a24 */ /* 0x000fe200078e02ff */
[----:B------:R-:W-:Y:S01]  /*7f70*/  SGXT.U32 R6, R6, 0x1 ;  /* 0x000000010606781a */ /* 0x000fe20000000000 */
[----:B------:R-:W-:Y:S01]  /*7f80*/  STL [R1+0x1010], R26 ;  /* 0x0010101a01007387 */ /* 0x000fe20000100800 */
[----:B------:R-:W-:Y:S01]  /*7f90*/  ISETP.GE.AND P1, PT, R7, UR4, PT ;  /* 0x0000000407007c0c */ /* 0x000fe2000bf26270 */
[----:B------:R-:W-:Y:S01]  /*7fa0*/  IMAD.WIDE R4, R4, 0x2, R2 ;  /* 0x0000000204047825 */ /* 0x000fe200078e0202 */
[C---:B------:R-:W-:Y:S01]  /*7fb0*/  LOP3.LUT R8, R6.reuse, 0x8, RZ, 0xfc, !PT ;  /* 0x0000000806087812 */ /* 0x040fe200078efcff */
[----:B------:R3:W-:Y:S01]  /*7fc0*/  STL [R1+0x1018], R26 ;  /* 0x0010181a01007387 */ /* 0x0007e20000100800 */
[----:B------:R-:W-:-:S02]  /*7fd0*/  LOP3.LUT R7, R6, 0x10, RZ, 0xfc, !PT ;  /* 0x0000001006077812 */ /* 0x000fc400078efcff */
[----:B--2---:R-:W-:Y:S01]  /*7fe0*/  SHF.R.U32.HI R14, RZ, 0x7, R15 ;  /* 0x00000007ff0e7819 */ /* 0x004fe2000001160f */
[----:B------:R-:W0:Y:S03]  /*7ff0*/  S2R R6, SR_TID.X ;  /* 0x0000000000067919 */ /* 0x000e260000002100 */
[----:B------:R-:W-:Y:S01]  /*8000*/  SGXT.U32 R14, R14, 0x1 ;  /* 0x000000010e0e781a */ /* 0x000fe20000000000 */
[----:B------:R-:W-:Y:S01]  /*8010*/  IMAD R8, R8, c[0x0][0x188], RZ ;  /* 0x0000620008087a24 */ /* 0x000fe200078e02ff */
[----:B------:R-:W-:Y:S01]  /*8020*/  PRMT R19, RZ, 0x7610, R19 ;  /* 0x00007610ff137816 */ /* 0x000fe20000000013 */
[----:B------:R-:W-:Y:S01]  /*8030*/  STL [R1+0x1004], R24 ;  /* 0x0010041801007387 */ /* 0x000fe20000100800 */
[----:B------:R-:W-:Y:S02]  /*8040*/  ISETP.GE.AND P0, PT, R14, UR4, PT ;  /* 0x000000040e007c0c */ /* 0x000fe4000bf06270 */
[----:B------:R-:W-:Y:S01]  /*8050*/  ISETP.GE.AND P2, PT, R7, UR4, PT ;  /* 0x0000000407007c0c */ /* 0x000fe2000bf46270 */
[----:B------:R1:W-:Y:S01]  /*8060*/  STL [R1+0x101c], R24 ;  /* 0x00101c1801007387 */ /* 0x0003e20000100800 */
[----:B---3--:R-:W-:-:S02]  /*8070*/  SHF.R.U32.HI R26, RZ, 0x7, R11 ;  /* 0x00000007ff1a7819 */ /* 0x008fc4000001160b */
[----:B------:R-:W-:Y:S01]  /*8080*/  PRMT R21, RZ, 0x7610, R21 ;  /* 0x00007610ff157816 */ /* 0x000fe20000000015 */
[----:B------:R-:W-:Y:S06]  /*8090*/  STL [R1+0x1000], R25 ;  /* 0x0010001901007387 */ /* 0x000fec0000100800 */
[----:B------:R2:W3:Y:S01]  /*80a0*/  @!P0 LDG.E.U16 R17, [R4.64] ;  /* 0x0000000604118981 */ /* 0x0004e2000c1e1500 */
[----:B0-----:R-:W-:-:S03]  /*80b0*/  SHF.R.U32.HI R7, RZ, 0x7, R6 ;  /* 0x00000007ff077819 */ /* 0x001fc60000011606 */
[----:B------:R-:W-:Y:S01]  /*80c0*/  STL [R1+0xffc], R22 ;  /* 0x000ffc1601007387 */ /* 0x000fe20000100800 */
[----:B------:R-:W-:-:S03]  /*80d0*/  SGXT.U32 R7, R7, 0x1 ;  /* 0x000000010707781a */ /* 0x000fc60000000000 */
[----:B-----5:R-:W-:Y:S01]  /*80e0*/  STL [R1+0xff8], R28 ;  /* 0x000ff81c01007387 */ /* 0x020fe20000100800 */
[----:B--2---:R-:W-:Y:S01]  /*80f0*/  IMAD.WIDE R4, R8, 0x2, R2 ;  /* 0x0000000208047825 */ /* 0x004fe200078e0202 */
[C---:B------:R-:W-:Y:S02]  /*8100*/  LOP3.LUT R9, R7.reuse, 0x10, RZ, 0xfc, !PT ;  /* 0x0000001007097812 */ /* 0x040fe400078efcff */
[----:B------:R-:W-:Y:S01]  /*8110*/  STL [R1+0xff4], R0 ;  /* 0x000ff40001007387 */ /* 0x000fe20000100800 */
[C---:B------:R-:W-:Y:S02]  /*8120*/  LOP3.LUT R8, R7.reuse, 0x2, RZ, 0xfc, !PT ;  /* 0x0000000207087812 */ /* 0x040fe400078efcff */
[----:B------:R-:W-:Y:S02]  /*8130*/  LOP3.LUT R7, R7, 0x18, RZ, 0xfc, !PT ;  /* 0x0000001807077812 */ /* 0x000fe400078efcff */
[----:B------:R-:W-:Y:S01]  /*8140*/  SHF.R.U32.HI R6, RZ, 0x7, R6 ;  /* 0x00000007ff067819 */ /* 0x000fe20000011606 */
[----:B------:R-:W-:Y:S01]  /*8150*/  IMAD R9, R9, c[0x0][0x188], RZ ;  /* 0x0000620009097a24 */ /* 0x000fe200078e02ff */
[----:B------:R-:W-:Y:S01]  /*8160*/  ISETP.GE.AND P3, PT, R7, UR4, PT ;  /* 0x0000000407007c0c */ /* 0x000fe2000bf66270 */
[----:B------:R0:W2:Y:S04]  /*8170*/  @!P1 LDG.E.U16 R13, [R4.64] ;  /* 0x00000006040d9981 */ /* 0x0000a8000c1e1500 */
[----:B------:R-:W4:Y:S01]  /*8180*/  S2R R7, SR_TID.X ;  /* 0x0000000000077919 */ /* 0x000f220000002100 */
[----:B------:R-:W-:-:S02]  /*8190*/  SGXT.U32 R6, R6, 0x1 ;  /* 0x000000010606781a */ /* 0x000fc40000000000 */
[----:B------:R-:W-:Y:S01]  /*81a0*/  ISETP.GE.AND P0, PT, R8, UR4, PT ;  /* 0x0000000408007c0c */ /* 0x000fe2000bf06270 */
[----:B------:R-:W-:Y:S01]  /*81b0*/  STL [R1+0xff0], R16 ;  /* 0x000ff01001007387 */ /* 0x000fe20000100800 */
[C---:B------:R-:W-:Y:S01]  /*81c0*/  LOP3.LUT R8, R6.reuse, 0x4, RZ, 0xfc, !PT ;  /* 0x0000000406087812 */ /* 0x040fe200078efcff */
[----:B0-----:R-:W-:Y:S01]  /*81d0*/  IMAD.WIDE R4, R9, 0x2, R2 ;  /* 0x0000000209047825 */ /* 0x001fe200078e0202 */
[----:B------:R-:W-:Y:S01]  /*81e0*/  LOP3.LUT R6, R6, 0x20, RZ, 0xfc, !PT ;  /* 0x0000002006067812 */ /* 0x000fe200078efcff */
[----:B------:R-:W-:Y:S04]  /*81f0*/  STL [R1+0xfec], R18 ;  /* 0x000fec1201007387 */ /* 0x000fe80000100800 */
[----:B------:R0:W2:Y:S01]  /*8200*/  @!P2 LDG.E.U16 R12, [R4.64] ;  /* 0x00000006040ca981 */ /* 0x0000a2000c1e1500 */
[----:B------:R-:W-:-:S02]  /*8210*/  ISETP.GE.AND P2, PT, R6, UR4, PT ;  /* 0x0000000406007c0c */ /* 0x000fc4000bf46270 */
[----:B----4-:R-:W-:Y:S01]  /*8220*/  SHF.R.U32.HI R7, RZ, 0x7, R7 ;  /* 0x00000007ff077819 */ /* 0x010fe20000011607 */
[----:B------:R-:W-:Y:S03]  /*8230*/  STL [R1+0xf84], R29 ;  /* 0x000f841d01007387 */ /* 0x000fe60000100800 */
[----:B------:R-:W-:Y:S01]  /*8240*/  SGXT.U32 R7, R7, 0x1 ;  /* 0x000000010707781a */ /* 0x000fe20000000000 */
[----:B------:R-:W-:Y:S03]  /*8250*/  STL [R1+0xf88], R29 ;  /* 0x000f881d01007387 */ /* 0x000fe60000100800 */
[----:B------:R-:W-:Y:S01]  /*8260*/  LOP3.LUT R6, R7, 0x2, RZ, 0xfc, !PT ;  /* 0x0000000207067812 */ /* 0x000fe200078efcff */
[----:B------:R-:W-:Y:S01]  /*8270*/  STL [R1+0xf8c], R29 ;  /* 0x000f8c1d01007387 */ /* 0x000fe20000100800 */
[----:B------:R-:W-:-:S03]  /*8280*/  ISETP.GE.AND P1, PT, R8, UR4, PT ;  /* 0x0000000408007c0c */ /* 0x000fc6000bf26270 */
[----:B------:R-:W-:Y:S01]  /*8290*/  IMAD R6, R6, c[0x0][0x188], RZ ;  /* 0x0000620006067a24 */ /* 0x000fe200078e02ff */
[C---:B------:R-:W-:Y:S01]  /*82a0*/  LOP3.LUT R8, R7.reuse, 0x18, RZ, 0xfc, !PT ;  /* 0x0000001807087812 */ /* 0x040fe200078efcff */
[----:B------:R-:W-:Y:S01]  /*82b0*/  STL [R1+0xf90], R29 ;  /* 0x000f901d01007387 */ /* 0x000fe20000100800 */
[----:B------:R-:W-:Y:S01]  /*82c0*/  LOP3.LUT R10, R7, 0x4, RZ, 0xfc, !PT ;  /* 0x00000004070a7812 */ /* 0x000fe200078efcff */
[----:B------:R-:W-:Y:S01]  /*82d0*/  IMAD.WIDE R6, R6, 0x2, R2 ;  /* 0x0000000206067825 */ /* 0x000fe200078e0202 */
[----:B------:R-:W-:Y:S01]  /*82e0*/  SGXT.U32 R26, R26, 0x1 ;  /* 0x000000011a1a781a */ /* 0x000fe20000000000 */
[----:B------:R-:W-:Y:S04]  /*82f0*/  STL [R1+0xfb0], R29 ;  /* 0x000fb01d01007387 */ /* 0x000fe80000100800 */
[----:B------:R4:W2:Y:S01]  /*8300*/  @!P0 LDG.E.U16 R23, [R6.64] ;  /* 0x0000000606178981 */ /* 0x0008a2000c1e1500 */
[----:B------:R-:W-:-:S02]  /*8310*/  IMAD R10, R10, c[0x0][0x188], RZ ;  /* 0x000062000a0a7a24 */ /* 0x000fc400078e02ff */
[----:B------:R-:W-:Y:S01]  /*8320*/  IMAD R8, R8, c[0x0][0x188], RZ ;  /* 0x0000620008087a24 */ /* 0x000fe200078e02ff */
[----:B------:R-:W-:Y:S01]  /*8330*/  STL [R1+0xfc4], R29 ;  /* 0x000fc41d01007387 */ /* 0x000fe20000100800 */
[----:B0-----:R-:W-:-:S03]  /*8340*/  IMAD.WIDE R4, R10, 0x2, R2 ;  /* 0x000000020a047825 */ /* 0x001fc600078e0202 */
[----:B------:R-:W0:Y:S01]  /*8350*/  S2R R10, SR_TID.X ;  /* 0x00000000000a7919 */ /* 0x000e220000002100 */
[----:B------:R-:W-:-:S03]  /*8360*/  IMAD.WIDE R8, R8, 0x2, R2 ;  /* 0x0000000208087825 */ /* 0x000fc600078e0202 */
[----:B------:R0:W2:Y:S04]  /*8370*/  @!P1 LDG.E.U16 R21, [R4.64] ;  /* 0x0000000604159981 */ /* 0x0000a8000c1e1500 */
[----:B------:R0:W2:Y:S02]  /*8380*/  @!P3 LDG.E.U16 R19, [R8.64] ;  /* 0x000000060813b981 */ /* 0x0000a4000c1e1500 */
[--C-:B0-----:R-:W-:Y:S02]  /*8390*/  SHF.R.U32.HI R11, RZ, 0x7, R10.reuse ;  /* 0x00000007ff0b7819 */ /* 0x101fe4000001160a */
[----:B------:R-:W-:Y:S02]  /*83a0*/  SHF.R.U32.HI R10, RZ, 0x7, R10 ;  /* 0x00000007ff0a7819 */ /* 0x000fe4000001160a */
[----:B------:R-:W-:-:S02]  /*83b0*/  SGXT.U32 R11, R11, 0x1 ;  /* 0x000000010b0b781a */ /* 0x000fc40000000000 */
[----:B------:R-:W-:Y:S02]  /*83c0*/  LOP3.LUT R9, R26, 0x20, RZ, 0xfc, !PT ;  /* 0x000000201a097812 */ /* 0x000fe400078efcff */
[C---:B------:R-:W-:Y:S02]  /*83d0*/  LOP3.LUT R26, R11.reuse, 0x6, RZ, 0xfc, !PT ;  /* 0x000000060b1a7812 */ /* 0x040fe400078efcff */
[----:B------:R-:W-:Y:S02]  /*83e0*/  SGXT.U32 R10, R10, 0x1 ;  /* 0x000000010a0a781a */ /* 0x000fe40000000000 */
[----:B------:R-:W-:Y:S02]  /*83f0*/  LOP3.LUT R11, R11, 0xa, RZ, 0xfc, !PT ;  /* 0x0000000a0b0b7812 */ /* 0x000fe400078efcff */
[----:B------:R-:W-:Y:S02]  /*8400*/  ISETP.GE.AND P0, PT, R26, UR4, PT ;  /* 0x000000041a007c0c */ /* 0x000fe4000bf06270 */
[----:B------:R-:W-:-:S02]  /*8410*/  ISETP.GE.AND P1, PT, R11, UR4, PT ;  /* 0x000000040b007c0c */ /* 0x000fc4000bf26270 */
[C---:B------:R-:W-:Y:S02]  /*8420*/  LOP3.LUT R26, R10.reuse, 0x28, RZ, 0xfc, !PT ;  /* 0x000000280a1a7812 */ /* 0x040fe400078efcff */
[----:B------:R-:W-:Y:S02]  /*8430*/  LOP3.LUT R11, R10, 0xc, RZ, 0xfc, !PT ;  /* 0x0000000c0a0b7812 */ /* 0x000fe400078efcff */
[----:B------:R-:W0:Y:S01]  /*8440*/  S2R R10, SR_TID.X ;  /* 0x00000000000a7919 */ /* 0x000e220000002100 */
[----:B------:R-:W-:Y:S01]  /*8450*/  ISETP.GE.AND P3, PT, R26, UR4, PT ;  /* 0x000000041a007c0c */ /* 0x000fe2000bf66270 */
[----:B------:R-:W-:Y:S01]  /*8460*/  IMAD R9, R9, c[0x0][0x188], RZ ;  /* 0x0000620009097a24 */ /* 0x000fe200078e02ff */
[----:B----4-:R-:W-:-:S03]  /*8470*/  PRMT R6, RZ, 0x7610, R6 ;  /* 0x00007610ff067816 */ /* 0x010fc60000000006 */
[----:B------:R-:W-:Y:S01]  /*8480*/  IMAD.WIDE R8, R9, 0x2, R2 ;  /* 0x0000000209087825 */ /* 0x000fe200078e0202 */
[----:B-1----:R-:W-:-:S04]  /*8490*/  PRMT R24, RZ, 0x7610, R24 ;  /* 0x00007610ff187816 */ /* 0x002fc80000000018 */
[----:B------:R1:W4:Y:S01]  /*84a0*/  @!P2 LDG.E.U16 R6, [R8.64] ;  /* 0x000000060806a981 */ /* 0x000322000c1e1500 */
[----:B0-----:R-:W-:-:S04]  /*84b0*/  SHF.R.U32.HI R26, RZ, 0x7, R10 ;  /* 0x00000007ff1a7819 */ /* 0x001fc8000001160a */
[----:B------:R-:W-:-:S04]  /*84c0*/  SGXT.U32 R26, R26, 0x1 ;  /* 0x000000011a1a781a */ /* 0x000fc80000000000 */
[----:B------:R-:W-:Y:S02]  /*84d0*/  LOP3.LUT R5, R26, 0x6, RZ, 0xfc, !PT ;  /* 0x000000061a057812 */ /* 0x000fe400078efcff */
[----:B------:R-:W-:-:S03]  /*84e0*/  ISETP.GE.AND P2, PT, R11, UR4, PT ;  /* 0x000000040b007c0c */ /* 0x000fc6000bf46270 */
[----:B------:R-:W-:Y:S01]  /*84f0*/  IMAD R5, R5, c[0x0][0x188], RZ ;  /* 0x0000620005057a24 */ /* 0x000fe200078e02ff */
[----:B------:R-:W-:-:S03]  /*8500*/  LOP3.LUT R11, R26, 0xa, RZ, 0xfc, !PT ;  /* 0x0000000a1a0b7812 */ /* 0x000fc600078efcff */
[----:B------:R-:W-:-:S04]  /*8510*/  IMAD.WIDE R4, R5, 0x2, R2 ;  /* 0x0000000205047825 */ /* 0x000fc800078e0202 */
[----:B------:R-:W-:Y:S01]  /*8520*/  IMAD R11, R11, c[0x0][0x188], RZ ;  /* 0x000062000b0b7a24 */ /* 0x000fe200078e02ff */
[----:B------:R-:W4:Y:S03]  /*8530*/  @!P0 LDG.E.U16 R24, [R4.64] ;  /* 0x0000000604188981 */ /* 0x000f26000c1e1500 */
[----:B-1----:R-:W-:Y:S01]  /*8540*/  IMAD.WIDE R8, R11, 0x2, R2 ;  /* 0x000000020b087825 */ /* 0x002fe200078e0202 */
[----:B---3--:R-:W-:Y:S04]  /*8550*/  STL [R1+0xfe4], R17 ;  /* 0x000fe41101007387 */ /* 0x008fe80000100800 */
[----:B------:R-:W-:Y:S04]  /*8560*/  STL [R1+0xfe8], R17 ;  /* 0x000fe81101007387 */ /* 0x000fe80000100800 */
[----:B--2---:R-:W-:Y:S04]  /*8570*/  STL [R1+0xfe0], R13 ;  /* 0x000fe00d01007387 */ /* 0x004fe80000100800 */
[----:B------:R-:W-:Y:S04]  /*8580*/  STL [R1+0xfcc], R23 ;  /* 0x000fcc1701007387 */ /* 0x000fe80000100800 */
[----:B------:R-:W-:Y:S04]  /*8590*/  STL [R1+0xfd0], R23 ;  /* 0x000fd01701007387 */ /* 0x000fe80000100800 */
[----:B------:R-:W-:Y:S04]  /*85a0*/  STL [R1+0xfd4], R23 ;  /* 0x000fd41701007387 */ /* 0x000fe80000100800 */
[----:B------:R-:W-:Y:S04]  /*85b0*/  STL [R1+0xfd8], R23 ;  /* 0x000fd81701007387 */ /* 0x000fe80000100800 */
[----:B------:R0:W-:Y:S02]  /*85c0*/  STL [R1+0xfdc], R23 ;  /* 0x000fdc1701007387 */ /* 0x0001e40000100800 */
[----:B0-----:R-:W-:-:S06]  /*85d0*/  PRMT R23, RZ, 0x7610, R23 ;  /* 0x00007610ff177816 */ /* 0x001fcc0000000017 */
[----:B------:R0:W2:Y:S01]  /*85e0*/  @!P1 LDG.E.U16 R23, [R8.64] ;  /* 0x0000000608179981 */ /* 0x0000a2000c1e1500 */
[C---:B------:R-:W-:Y:S02]  /*85f0*/  LOP3.LUT R10, R26.reuse, 0x28, RZ, 0xfc, !PT ;  /* 0x000000281a0a7812 */ /* 0x040fe400078efcff */
[----:B------:R-:W-:-:S04]  /*8600*/  LOP3.LUT R26, R26, 0x30, RZ, 0xfc, !PT ;  /* 0x000000301a1a7812 */ /* 0x000fc800078efcff */
[----:B------:R-:W-:Y:S02]  /*8610*/  ISETP.GE.AND P4, PT, R26, UR4, PT ;  /* 0x000000041a007c0c */ /* 0x000fe4000bf86270 */
[----:B------:R-:W1:Y:S04]  /*8620*/  S2R R26, SR_TID.X ;  /* 0x00000000001a7919 */ /* 0x000e680000002100 */
[----:B------:R3:W-:Y:S04]  /*8630*/  STL [R1+0x1c], R21 ;  /* 0x00001c1501007387 */ /* 0x0007e80000100800 */
[----:B---3--:R-:W3:Y:S04]  /*8640*/  LDL.LU R21, [R1+0x1020] ;  /* 0x0010200001157983 */ /* 0x008ee80000300800 */
[----:B----4-:R1:W-:Y:S02]  /*8650*/  STL [R1+0x7c], R24 ;  /* 0x00007c1801007387 */ /* 0x0103e40000100800 */
[----:B-1----:R-:W-:-:S02]  /*8660*/  SHF.R.U32.HI R24, RZ, 0x7, R26 ;  /* 0x00000007ff187819 */ /* 0x002fc4000001161a */
[----:B------:R-:W-:Y:S02]  /*8670*/  SHF.R.U32.HI R26, RZ, 0x7, R26 ;  /* 0x00000007ff1a7819 */ /* 0x000fe4000001161a */
[----:B------:R-:W-:Y:S02]  /*8680*/  SGXT.U32 R24, R24, 0x1 ;  /* 0x000000011818781a */ /* 0x000fe40000000000 */
[----:B------:R-:W-:Y:S02]  /*8690*/  SGXT.U32 R26, R26, 0x1 ;  /* 0x000000011a1a781a */ /* 0x000fe40000000000 */
[C---:B0-----:R-:W-:Y:S01]  /*86a0*/  LOP3.LUT R9, R24.reuse, 0x30, RZ, 0xfc, !PT ;  /* 0x0000003018097812 */ /* 0x041fe200078efcff */
[----:B--2---:R0:W-:Y:S02]  /*86b0*/  STL [R1+0x10], R23 ;  /* 0x0000101701007387 */ /* 0x0041e40000100800 */
[----:B0-----:R-:W-:Y:S02]  /*86c0*/  LOP3.LUT R23, R24, 0xc, RZ, 0xfc, !PT ;  /* 0x0000000c18177812 */ /* 0x001fe400078efcff */
[----:B------:R-:W-:-:S02]  /*86d0*/  LOP3.LUT R24, R26, 0xe, RZ, 0xfc, !PT ;  /* 0x0000000e1a187812 */ /* 0x000fc400078efcff */
[----:B------:R-:W-:Y:S02]  /*86e0*/  LOP3.LUT R26, R26, 0x12, RZ, 0xfc, !PT ;  /* 0x000000121a1a7812 */ /* 0x000fe400078efcff */
[----:B------:R-:W-:Y:S02]  /*86f0*/  ISETP.GE.AND P0, PT, R24, UR4, PT ;  /* 0x0000000418007c0c */ /* 0x000fe4000bf06270 */
[----:B------:R-:W2:Y:S01]  /*8700*/  LDL.LU R24, [R1+0x101c] ;  /* 0x00101c0001187983 */ /* 0x000ea20000300800 */
[----:B------:R-:W-:-:S03]  /*8710*/  ISETP.GE.AND P1, PT, R26, UR4, PT ;  /* 0x000000041a007c0c */ /* 0x000fc6000bf26270 */
[----:B------:R-:W4:Y:S01]  /*8720*/  LDL.LU R26, [R1+0x1018] ;  /* 0x00101800011a7983 */ /* 0x000f220000300800 */
[----:B------:R-:W-:Y:S01]  /*8730*/  IMAD R23, R23, c[0x0][0x188], RZ ;  /* 0x0000620017177a24 */ /* 0x000fe200078e02ff */
[----:B------:R-:W-:-:S03]  /*8740*/  PRMT R27, RZ, 0x7610, R27 ;  /* 0x00007610ff1b7816 */ /* 0x000fc6000000001b */
[----:B------:R-:W-:-:S05]  /*8750*/  IMAD.WIDE R4, R23, 0x2, R2 ;  /* 0x0000000217047825 */ /* 0x000fca00078e0202 */
[----:B------:R0:W2:Y:S04]  /*8760*/  @!P2 LDG.E.U16 R27, [R4.64] ;  /* 0x00000006041ba981 */ /* 0x0000a8000c1e1500 */
[----:B------:R-:W1:Y:S04]  /*8770*/  S2R R23, SR_TID.X ;  /* 0x0000000000177919 */ /* 0x000e680000002100 */
[----:B0-----:R-:W0:Y:S01]  /*8780*/  S2R R5, SR_TID.X ;  /* 0x0000000000057919 */ /* 0x001e220000002100 */
[----:B------:R-:W-:Y:S01]  /*8790*/  IMAD R9, R9, c[0x0][0x188], RZ ;  /* 0x0000620009097a24 */ /* 0x000fe200078e02ff */
[----:B---3--:R-:W-:-:S02]  /*87a0*/  PRMT R21, RZ, 0x7610, R21 ;  /* 0x00007610ff157816 */ /* 0x008fc40000000015 */
[----:B-1----:R-:W-:-:S04]  /*87b0*/  SHF.R.U32.HI R23, RZ, 0x7, R23 ;  /* 0x00000007ff177819 */ /* 0x002fc80000011617 */
[----:B------:R-:W-:Y:S02]  /*87c0*/  SGXT.U32 R23, R23, 0x1 ;  /* 0x000000011717781a */ /* 0x000fe40000000000 */
[----:B0-----:R-:W-:Y:S02]  /*87d0*/  SHF.R.U32.HI R5, RZ, 0x7, R5 ;  /* 0x00000007ff057819 */ /* 0x001fe40000011605 */
[----:B------:R-:W-:Y:S02]  /*87e0*/  LOP3.LUT R23, R23, 0x38, RZ, 0xfc, !PT ;  /* 0x0000003817177812 */ /* 0x000fe400078efcff */
[----:B------:R-:W-:Y:S02]  /*87f0*/  SGXT.U32 R5, R5, 0x1 ;  /* 0x000000010505781a */ /* 0x000fe40000000000 */
[----:B------:R-:W-:Y:S02]  /*8800*/  ISETP.GE.AND P2, PT, R23, UR4, PT ;  /* 0x0000000417007c0c */ /* 0x000fe4000bf46270 */
[----:B------:R-:W-:Y:S01]  /*8810*/  LOP3.LUT R23, R5, 0xe, RZ, 0xfc, !PT ;  /* 0x0000000e05177812 */ /* 0x000fe200078efcff */
[----:B------:R-:W-:-:S04]  /*8820*/  IMAD.WIDE R8, R9, 0x2, R2 ;  /* 0x0000000209087825 */ /* 0x000fc800078e0202 */
[----:B------:R-:W-:Y:S01]  /*8830*/  IMAD R23, R23, c[0x0][0x188], RZ ;  /* 0x0000620017177a24 */ /* 0x000fe200078e02ff */
[----:B------:R0:W3:Y:S02]  /*8840*/  @!P4 LDG.E.U16 R21, [R8.64] ;  /* 0x000000060815c981 */ /* 0x0000e4000c1e1500 */
[----:B0-----:R-:W-:Y:S01]  /*8850*/  LOP3.LUT R9, R5, 0x12, RZ, 0xfc, !PT ;  /* 0x0000001205097812 */ /* 0x001fe200078efcff */
[----:B------:R-:W-:Y:S01]  /*8860*/  IMAD.WIDE R4, R23, 0x2, R2 ;  /* 0x0000000217047825 */ /* 0x000fe200078e0202 */
[----:B----4-:R-:W-:-:S06]  /*8870*/  PRMT R26, RZ, 0x7610, R26 ;  /* 0x00007610ff1a7816 */ /* 0x010fcc000000001a */
[----:B------:R0:W4:Y:S04]  /*8880*/  @!P0 LDG.E.U16 R26, [R4.64] ;  /* 0x00000006041a8981 */ /* 0x000128000c1e1500 */
[----:B--2---:R1:W-:Y:S04]  /*8890*/  STL [R1+0x18], R27 ;  /* 0x0000181b01007387 */ /* 0x0043e80000100800 */
[----:B-1----:R-:W2:Y:S01]  /*88a0*/  LDL.LU R27, [R1+0x1014] ;  /* 0x00101400011b7983 */ /* 0x002ea20000300800 */
[----:B------:R-:W-:-:S03]  /*88b0*/  IMAD R9, R9, c[0x0][0x188], RZ ;  /* 0x0000620009097a24 */ /* 0x000fc600078e02ff */
[----:B------:R-:W1:Y:S01]  /*88c0*/  S2R R23, SR_TID.X ;  /* 0x0000000000177919 */ /* 0x000e620000002100 */
[----:B------:R-:W-:Y:S01]  /*88d0*/  IMAD.WIDE R8, R9, 0x2, R2 ;  /* 0x0000000209087825 */ /* 0x000fe200078e0202 */
[----:B0-----:R-:W-:Y:S02]  /*88e0*/  PRMT R5, RZ, 0x7610, R5 ;  /* 0x00007610ff057816 */ /* 0x001fe40000000005 */
[----:B----4-:R0:W-:Y:S04]  /*88f0*/  STL [R1+0x78], R26 ;  /* 0x0000781a01007387 */ /* 0x0101e80000100800 */
[----:B0-----:R-:W4:Y:S01]  /*8900*/  LDL.LU R26, [R1+0x1010] ;  /* 0x00101000011a7983 */ /* 0x001f220000300800 */
[----:B--2---:R-:W-:-:S06]  /*8910*/  PRMT R27, RZ, 0x7610, R27 ;  /* 0x00007610ff1b7816 */ /* 0x004fcc000000001b */
[----:B------:R1:W2:Y:S02]  /*8920*/  @!P1 LDG.E.U16 R27, [R8.64] ;  /* 0x00000006081b9981 */ /* 0x0002a4000c1e1500 */
[----:B-1----:R-:W-:-:S04]  /*8930*/  SHF.R.U32.HI R9, RZ, 0x7, R23 ;  /* 0x00000007ff097819 */ /* 0x002fc80000011617 */
[----:B------:R-:W-:-:S04]  /*8940*/  SGXT.U32 R9, R9, 0x1 ;  /* 0x000000010909781a */ /* 0x000fc80000000000 */
[C---:B------:R-:W-:Y:S02]  /*8950*/  LOP3.LUT R8, R9.reuse, 0x14, RZ, 0xfc, !PT ;  /* 0x0000001409087812 */ /* 0x040fe400078efcff */
[----:B------:R-:W-:Y:S02]  /*8960*/  LOP3.LUT R9, R9, 0x38, RZ, 0xfc, !PT ;  /* 0x0000003809097812 */ /* 0x000fe400078efcff */
[----:B------:R-:W-:-:S03]  /*8970*/  ISETP.GE.AND P0, PT, R8, UR4, PT ;  /* 0x0000000408007c0c */ /* 0x000fc6000bf06270 */
[----:B------:R-:W-:-:S04]  /*8980*/  IMAD R9, R9, c[0x0][0x188], RZ ;  /* 0x0000620009097a24 */ /* 0x000fc800078e02ff */
[----:B------:R-:W-:-:S05]  /*8990*/  IMAD.WIDE R8, R9, 0x2, R2 ;  /* 0x0000000209087825 */ /* 0x000fca00078e0202 */
[----:B------:R0:W2:Y:S01]  /*89a0*/  @!P2 LDG.E.U16 R5, [R8.64] ;  /* 0x000000060805a981 */ /* 0x0000a2000c1e1500 */
[----:B------:R-:W-:-:S03]  /*89b0*/  SHF.R.U32.HI R23, RZ, 0x7, R23 ;  /* 0x00000007ff177819 */ /* 0x000fc60000011617 */
[----:B0-----:R-:W0:Y:S01]  /*89c0*/  S2R R9, SR_TID.X ;  /* 0x0000000000097919 */ /* 0x001e220000002100 */
[----:B------:R-:W-:-:S04]  /*89d0*/  SGXT.U32 R23, R23, 0x1 ;  /* 0x000000011717781a */ /* 0x000fc80000000000 */
[----:B------:R-:W-:-:S04]  /*89e0*/  LOP3.LUT R23, R23, 0x16, RZ, 0xfc, !PT ;  /* 0x0000001617177812 */ /* 0x000fc800078efcff */
[----:B------:R-:W-:Y:S02]  /*89f0*/  ISETP.GE.AND P1, PT, R23, UR4, PT ;  /* 0x0000000417007c0c */ /* 0x000fe4000bf26270 */
[----:B------:R-:W1:Y:S01]  /*8a00*/  S2R R23, SR_TID.X ;  /* 0x0000000000177919 */ /* 0x000e620000002100 */
[----:B0-----:R-:W-:-:S04]  /*8a10*/  SHF.R.U32.HI R9, RZ, 0x7, R9 ;  /* 0x00000007ff097819 */ /* 0x001fc80000011609 */
[----:B------:R-:W-:-:S04]  /*8a20*/  SGXT.U32 R9, R9, 0x1 ;  /* 0x000000010909781a */ /* 0x000fc80000000000 */
[----:B------:R-:W-:-:S05]  /*8a30*/  LOP3.LUT R9, R9, 0x14, RZ, 0xfc, !PT ;  /* 0x0000001409097812 */ /* 0x000fca00078efcff */
[----:B------:R-:W-:-:S04]  /*8a40*/  IMAD R9, R9, c[0x0][0x188], RZ ;  /* 0x0000620009097a24 */ /* 0x000fc800078e02ff */
[----:B------:R-:W-:Y:S01]  /*8a50*/  IMAD.WIDE R8, R9, 0x2, R2 ;  /* 0x0000000209087825 */ /* 0x000fe200078e0202 */
[----:B------:R-:W-:Y:S02]  /*8a60*/  PRMT R24, RZ, 0x7610, R24 ;  /* 0x00007610ff187816 */ /* 0x000fe40000000018 */
[----:B------:R-:W-:Y:S02]  /*8a70*/  PRMT R29, RZ, 0x7610, R29 ;  /* 0x00007610ff1d7816 */ /* 0x000fe4000000001d */
[----:B------:R-:W-:Y:S02]  /*8a80*/  PRMT R25, RZ, 0x7610, R25 ;  /* 0x00007610ff197816 */ /* 0x000fe40000000019 */
[----:B----4-:R-:W-:-:S06]  /*8a90*/  PRMT R26, RZ, 0x7610, R26 ;  /* 0x00007610ff1a7816 */ /* 0x010fcc000000001a */
[----:B------:R1:W4:Y:S02]  /*8aa0*/  @!P0 LDG.E.U16 R26, [R8.64] ;  /* 0x00000006081a8981 */ /* 0x000324000c1e1500 */
[----:B-1----:R-:W-:-:S04]  /*8ab0*/  SHF.R.U32.HI R9, RZ, 0x7, R23 ;  /* 0x00000007ff097819 */ /* 0x002fc80000011617 */
[----:B------:R-:W-:-:S04]  /*8ac0*/  SGXT.U32 R9, R9, 0x1 ;  /* 0x000000010909781a */ /* 0x000fc80000000000 */
[C---:B------:R-:W-:Y:S02]  /*8ad0*/  LOP3.LUT R8, R9.reuse, 0x1a, RZ, 0xfc, !PT ;  /* 0x0000001a09087812 */ /* 0x040fe400078efcff */
[----:B------:R-:W-:Y:S02]  /*8ae0*/  LOP3.LUT R9, R9, 0x16, RZ, 0xfc, !PT ;  /* 0x0000001609097812 */ /* 0x000fe400078efcff */
[----:B------:R-:W-:-:S03]  /*8af0*/  ISETP.GE.AND P0, PT, R8, UR4, PT ;  /* 0x0000000408007c0c */ /* 0x000fc6000bf06270 */
[----:B------:R-:W-:-:S04]  /*8b00*/  IMAD R9, R9, c[0x0][0x188], RZ ;  /* 0x0000620009097a24 */ /* 0x000fc800078e02ff */
[----:B------:R-:W-:-:S05]  /*8b10*/  IMAD.WIDE R8, R9, 0x2, R2 ;  /* 0x0000000209087825 */ /* 0x000fca00078e0202 */
[----:B------:R0:W3:Y:S01]  /*8b20*/  @!P1 LDG.E.U16 R24, [R8.64] ;  /* 0x0000000608189981 */ /* 0x0000e2000c1e1500 */
        /* <DEDUP_REMOVED lines=10> */
[----:B------:R-:W-:-:S05]  /*8bd0*/  IMAD.WIDE R8, R9, 0x2, R2 ;  /* 0x0000000209087825 */ /* 0x000fca00078e0202 */
[----:B------:R1:W3:Y:S02]  /*8be0*/  @!P0 LDG.E.U16 R29, [R8.64] ;  /* 0x00000006081d8981 */ /* 0x0002e4000c1e1500 */
[----:B-1----:R-:W-:-:S04]  /*8bf0*/  SHF.R.U32.HI R9, RZ, 0x7, R23 ;  /* 0x00000007ff097819 */ /* 0x002fc80000011617 */
[----:B------:R-:W-:-:S04]  /*8c00*/  SGXT.U32 R9, R9, 0x1 ;  /* 0x000000010909781a */ /* 0x000fc80000000000 */
[C---:B------:R-:W-:Y:S02]  /*8c10*/  LOP3.LUT R23, R9.reuse, 0x1e, RZ, 0xfc, !PT ;  /* 0x0000001e09177812 */ /* 0x040fe400078efcff */
[----:B------:R-:W-:-:S05]  /*8c20*/  LOP3.LUT R9, R9, 0x1c, RZ, 0xfc, !PT ;  /* 0x0000001c09097812 */ /* 0x000fca00078efcff */
[----:B------:R-:W-:-:S04]  /*8c30*/  IMAD R9, R9, c[0x0][0x188], RZ ;  /* 0x0000620009097a24 */ /* 0x000fc800078e02ff */
[----:B------:R-:W-:-:S05]  /*8c40*/  IMAD.WIDE R8, R9, 0x2, R2 ;  /* 0x0000000209087825 */ /* 0x000fca00078e0202 */
[----:B------:R0:W3:Y:S01]  /*8c50*/  @!P1 LDG.E.U16 R25, [R8.64] ;  /* 0x0000000608199981 */ /* 0x0000e2000c1e1500 */
[----:B------:R-:W-:-:S03]  /*8c60*/  ISETP.GE.AND P0, PT, R23, UR4, PT ;  /* 0x0000000417007c0c */ /* 0x000fc6000bf06270 */
[----:B------:R-:W0:Y:S01]  /*8c70*/  S2R R23, SR_TID.X ;  /* 0x0000000000177919 */ /* 0x000e220000002100 */
[----:B------:R-:W-:-:S03]  /*8c80*/  PRMT R22, RZ, 0x7610, R22 ;  /* 0x00007610ff167816 */ /* 0x000fc60000000016 */
[----:B--2---:R1:W-:Y:S04]  /*8c90*/  STL [R1+0x4], R27 ;  /* 0x0000041b01007387 */ /* 0x0043e80000100800 */
[----:B-1----:R-:W2:Y:S01]  /*8ca0*/  LDL.LU R27, [R1+0x100c] ;  /* 0x00100c00011b7983 */ /* 0x002ea20000300800 */
[----:B0-----:R-:W-:-:S04]  /*8cb0*/  SHF.R.U32.HI R9, RZ, 0x7, R23 ;  /* 0x00000007ff097819 */ /* 0x001fc80000011617 */
[----:B------:R-:W-:-:S04]  /*8cc0*/  SGXT.U32 R9, R9, 0x1 ;  /* 0x000000010909781a */ /* 0x000fc80000000000 */
[C---:B------:R-:W-:Y:S02]  /*8cd0*/  LOP3.LUT R8, R9.reuse, 0x22, RZ, 0xfc, !PT ;  /* 0x0000002209087812 */ /* 0x040fe400078efcff */
[----:B------:R-:W-:Y:S02]  /*8ce0*/  LOP3.LUT R9, R9, 0x1e, RZ, 0xfc, !PT ;  /* 0x0000001e09097812 */ /* 0x000fe400078efcff */
[----:B------:R-:W-:-:S03]  /*8cf0*/  ISETP.GE.AND P1, PT, R8, UR4, PT ;  /* 0x0000000408007c0c */ /* 0x000fc6000bf26270 */
[----:B------:R-:W-:-:S04]  /*8d00*/  IMAD R9, R9, c[0x0][0x188], RZ ;  /* 0x0000620009097a24 */ /* 0x000fc800078e02ff */
[----:B------:R-:W-:-:S05]  /*8d10*/  IMAD.WIDE R8, R9, 0x2, R2 ;  /* 0x0000000209087825 */ /* 0x000fca00078e0202 */
[----:B------:R0:W2:Y:S04]  /*8d20*/  @!P0 LDG.E.U16 R22, [R8.64] ;  /* 0x0000000608168981 */ /* 0x0000a8000c1e1500 */
[----:B----4-:R1:W-:Y:S04]  /*8d30*/  STL [R1+0x14], R26 ;  /* 0x0000141a01007387 */ /* 0x0103e80000100800 */
[----:B-1----:R-:W4:Y:S04]  /*8d40*/  LDL.LU R26, [R1+0x1008] ;  /* 0x00100800011a7983 */ /* 0x002f280000300800 */
[----:B---3--:R1:W-:Y:S04]  /*8d50*/  STL [R1+0x2c], R24 ;  /* 0x00002c1801007387 */ /* 0x0083e80000100800 */
[----:B-1----:R-:W3:Y:S04]  /*8d60*/  LDL.LU R24, [R1+0x1004] ;  /* 0x0010040001187983 */ /* 0x002ee80000300800 */
[----:B------:R-:W-:Y:S04]  /*8d70*/  STL [R1+0xfc8], R29 ;  /* 0x000fc81d01007387 */ /* 0x000fe80000100800 */
[----:B------:R1:W-:Y:S04]  /*8d80*/  STL [R1+0xc], R25 ;  /* 0x00000c1901007387 */ /* 0x0003e80000100800 */
[----:B-1----:R-:W3:Y:S04]  /*8d90*/  LDL.LU R25, [R1+0x1000] ;  /* 0x0010000001197983 */ /* 0x002ee80000300800 */
[----:B0-----:R-:W0:Y:S01]  /*8da0*/  S2R R9, SR_TID.X ;  /* 0x0000000000097919 */ /* 0x001e220000002100 */
[----:B------:R-:W-:-:S04]  /*8db0*/  SHF.R.U32.HI R23, RZ, 0x7, R23 ;  /* 0x00000007ff177819 */ /* 0x000fc80000011617 */
[----:B------:R-:W-:-:S04]  /*8dc0*/  SGXT.U32 R23, R23, 0x1 ;  /* 0x000000011717781a */ /* 0x000fc80000000000 */
[----:B------:R-:W-:-:S04]  /*8dd0*/  LOP3.LUT R23, R23, 0x24, RZ, 0xfc, !PT ;  /* 0x0000002417177812 */ /* 0x000fc800078efcff */
[----:B------:R-:W-:Y:S02]  /*8de0*/  ISETP.GE.AND P0, PT, R23, UR4, PT ;  /* 0x0000000417007c0c */ /* 0x000fe4000bf06270 */
[----:B------:R-:W1:Y:S01]  /*8df0*/  S2R R23, SR_TID.X ;  /* 0x0000000000177919 */ /* 0x000e620000002100 */
[----:B0-----:R-:W-:-:S04]  /*8e00*/  SHF.R.U32.HI R9, RZ, 0x7, R9 ;  /* 0x00000007ff097819 */ /* 0x001fc80000011609 */
[----:B------:R-:W-:-:S04]  /*8e10*/  SGXT.U32 R9, R9, 0x1 ;  /* 0x000000010909781a */ /* 0x000fc80000000000 */
[----:B------:R-:W-:Y:S02]  /*8e20*/  LOP3.LUT R9, R9, 0x22, RZ, 0xfc, !PT ;  /* 0x0000002209097812 */ /* 0x000fe400078efcff */
[----:B--2---:R-:W-:-:S03]  /*8e30*/  PRMT R27, RZ, 0x7610, R27 ;  /* 0x00007610ff1b7816 */ /* 0x004fc6000000001b */
[----:B------:R-:W-:-:S04]  /*8e40*/  IMAD R9, R9, c[0x0][0x188], RZ ;  /* 0x0000620009097a24 */ /* 0x000fc800078e02ff */
[----:B------:R-:W-:Y:S01]  /*8e50*/  IMAD.WIDE R8, R9, 0x2, R2 ;  /* 0x0000000209087825 */ /* 0x000fe200078e0202 */
[----:B------:R0:W-:Y:S04]  /*8e60*/  STL [R1+0x28], R22 ;  /* 0x0000281601007387 */ /* 0x0001e80000100800 */
[----:B------:R1:W2:Y:S04]  /*8e70*/  @!P1 LDG.E.U16 R27, [R8.64] ;  /* 0x00000006081b9981 */ /* 0x0002a8000c1e1500 */
[----:B0-----:R-:W2:Y:S01]  /*8e80*/  LDL.LU R22, [R1+0xffc] ;  /* 0x000ffc0001167983 */ /* 0x001ea20000300800 */
[----:B-1----:R-:W-:-:S04]  /*8e90*/  SHF.R.U32.HI R9, RZ, 0x7, R23 ;  /* 0x00000007ff097819 */ /* 0x002fc80000011617 */
[----:B------:R-:W-:-:S04]  /*8ea0*/  SGXT.U32 R9, R9, 0x1 ;  /* 0x000000010909781a */ /* 0x000fc80000000000 */
[C---:B------:R-:W-:Y:S02]  /*8eb0*/  LOP3.LUT R8, R9.reuse, 0x26, RZ, 0xfc, !PT ;  /* 0x0000002609087812 */ /* 0x040fe400078efcff */
[----:B------:R-:W-:Y:S02]  /*8ec0*/  LOP3.LUT R9, R9, 0x24, RZ, 0xfc, !PT ;  /* 0x0000002409097812 */ /* 0x000fe400078efcff */
[----:B------:R-:W-:-:S03]  /*8ed0*/  ISETP.GE.AND P1, PT, R8, UR4, PT ;  /* 0x0000000408007c0c */ /* 0x000fc6000bf26270 */
[----:B------:R-:W-:Y:S01]  /*8ee0*/  IMAD R9, R9, c[0x0][0x188], RZ ;  /* 0x0000620009097a24 */ /* 0x000fe200078e02ff */
[----:B------:R-:W-:-:S03]  /*8ef0*/  PRMT R28, RZ, 0x7610, R28 ;  /* 0x00007610ff1c7816 */ /* 0x000fc6000000001c */
        /* <DEDUP_REMOVED lines=10> */
[----:B------:R-:W-:Y:S02]  /*8fa0*/  LOP3.LUT R9, R9, 0x26, RZ, 0xfc, !PT ;  /* 0x0000002609097812 */ /* 0x000fe400078efcff */
[----:B------:R-:W-:-:S03]  /*8fb0*/  PRMT R0, RZ, 0x7610, R0 ;  /* 0x00007610ff007816 */ /* 0x000fc60000000000 */
[----:B------:R-:W-:-:S04]  /*8fc0*/  IMAD R9, R9, c[0x0][0x188], RZ ;  /* 0x0000620009097a24 */ /* 0x000fc800078e02ff */
[----:B------:R-:W-:-:S05]  /*8fd0*/  IMAD.WIDE R8, R9, 0x2, R2 ;  /* 0x0000000209087825 */ /* 0x000fca00078e0202 */
[----:B------:R1:W2:Y:S02]  /*8fe0*/  @!P1 LDG.E.U16 R0, [R8.64] ;  /* 0x0000000608009981 */ /* 0x0002a4000c1e1500 */
[----:B-1----:R-:W-:-:S04]  /*8ff0*/  SHF.R.U32.HI R9, RZ, 0x7, R23 ;  /* 0x00000007ff097819 */ /* 0x002fc80000011617 */
[----:B------:R-:W-:-:S04]  /*9000*/  SGXT.U32 R9, R9, 0x1 ;  /* 0x000000010909781a */ /* 0x000fc80000000000 */
[C---:B------:R-:W-:Y:S02]  /*9010*/  LOP3.LUT R8, R9.reuse, 0x32, RZ, 0xfc, !PT ;  /* 0x0000003209087812 */ /* 0x040fe400078efcff */
[----:B------:R-:W-:Y:S02]  /*9020*/  LOP3.LUT R9, R9, 0x2a, RZ, 0xfc, !PT ;  /* 0x0000002a09097812 */ /* 0x000fe400078efcff */
[----:B------:R-:W-:-:S03]  /*9030*/  ISETP.GE.AND P1, PT, R8, UR4, PT ;  /* 0x0000000408007c0c */ /* 0x000fc6000bf26270 */
[----:B------:R-:W-:-:S04]  /*9040*/  IMAD R9, R9, c[0x0][0x188], RZ ;  /* 0x0000620009097a24 */ /* 0x000fc800078e02ff */
[----:B------:R-:W-:Y:S01]  /*9050*/  IMAD.WIDE R8, R9, 0x2, R2 ;  /* 0x0000000209087825 */ /* 0x000fe200078e0202 */
[----:B----4-:R-:W-:-:S06]  /*9060*/  PRMT R26, RZ, 0x7610, R26 ;  /* 0x00007610ff1a7816 */ /* 0x010fcc000000001a */
[----:B------:R0:W4:Y:S01]  /*9070*/  @!P0 LDG.E.U16 R26, [R8.64] ;  /* 0x00000006081a8981 */ /* 0x000122000c1e1500 */
        /* <DEDUP_REMOVED lines=9> */
[----:B---3--:R-:W-:-:S03]  /*9110*/  PRMT R24, RZ, 0x7610, R24 ;  /* 0x00007610ff187816 */ /* 0x008fc60000000018 */
[----:B------:R-:W-:-:S04]  /*9120*/  IMAD R9, R9, c[0x0][0x188], RZ ;  /* 0x0000620009097a24 */ /* 0x000fc800078e02ff */
[----:B------:R-:W-:-:S05]  /*9130*/  IMAD.WIDE R8, R9, 0x2, R2 ;  /* 0x0000000209087825 */ /* 0x000fca00078e0202 */
[----:B------:R1:W3:Y:S02]  /*9140*/  @!P1 LDG.E.U16 R24, [R8.64] ;  /* 0x0000000608189981 */ /* 0x0002e4000c1e1500 */
[----:B-1----:R-:W-:-:S04]  /*9150*/  SHF.R.U32.HI R9, RZ, 0x7, R23 ;  /* 0x00000007ff097819 */ /* 0x002fc80000011617 */
[----:B------:R-:W-:-:S04]  /*9160*/  SGXT.U32 R9, R9, 0x1 ;  /* 0x000000010909781a */ /* 0x000fc80000000000 */
[----:B------:R-:W-:-:S04]  /*9170*/  LOP3.LUT R23, R9, 0x3a, RZ, 0xfc, !PT ;  /* 0x0000003a09177812 */ /* 0x000fc800078efcff */
[----:B------:R-:W-:Y:S02]  /*9180*/  ISETP.GE.AND P1, PT, R23, UR4, PT ;  /* 0x0000000417007c0c */ /* 0x000fe4000bf26270 */
[----:B------:R-:W0:Y:S01]  /*9190*/  S2R R23, SR_TID.X ;  /* 0x0000000000177919 */ /* 0x000e220000002100 */
[----:B------:R-:W-:-:S05]  /*91a0*/  LOP3.LUT R9, R9, 0x2c, RZ, 0xfc, !PT ;  /* 0x0000002c09097812 */ /* 0x000fca00078efcff */
[----:B------:R-:W-:-:S04]  /*91b0*/  IMAD R9, R9, c[0x0][0x188], RZ ;  /* 0x0000620009097a24 */ /* 0x000fc800078e02ff */
[----:B------:R-:W-:Y:S01]  /*91c0*/  IMAD.WIDE R8, R9, 0x2, R2 ;  /* 0x0000000209087825 */ /* 0x000fe200078e0202 */
[----:B------:R-:W-:Y:S02]  /*91d0*/  PRMT R4, RZ, 0x7610, R4 ;  /* 0x00007610ff047816 */ /* 0x000fe40000000004 */
[----:B------:R-:W-:-:S06]  /*91e0*/  PRMT R25, RZ, 0x7610, R25 ;  /* 0x00007610ff197816 */ /* 0x000fcc0000000019 */
[----:B------:R0:W4:Y:S02]  /*91f0*/  @!P0 LDG.E.U16 R25, [R8.64] ;  /* 0x0000000608198981 */ /* 0x000124000c1e1500 */
[----:B0-----:R-:W-:-:S04]  /*9200*/  SHF.R.U32.HI R9, RZ, 0x7, R23 ;  /* 0x00000007ff097819 */ /* 0x001fc80000011617 */
[----:B------:R-:W-:-:S04]  /*9210*/  SGXT.U32 R9, R9, 0x1 ;  /* 0x000000010909781a */ /* 0x000fc80000000000 */
[C---:B------:R-:W-:Y:S02]  /*9220*/  LOP3.LUT R8, R9.reuse, 0x2e, RZ, 0xfc, !PT ;  /* 0x0000002e09087812 */ /* 0x040fe400078efcff */
[----:B------:R-:W-:Y:S02]  /*9230*/  LOP3.LUT R9, R9, 0x3a, RZ, 0xfc, !PT ;  /* 0x0000003a09097812 */ /* 0x000fe400078efcff */
[----:B------:R-:W-:-:S03]  /*9240*/  ISETP.GE.AND P0, PT, R8, UR4, PT ;  /* 0x0000000408007c0c */ /* 0x000fc6000bf06270 */
[----:B------:R-:W-:-:S04]  /*9250*/  IMAD R9, R9, c[0x0][0x188], RZ ;  /* 0x0000620009097a24 */ /* 0x000fc800078e02ff */
[----:B------:R-:W-:-:S05]  /*9260*/  IMAD.WIDE R8, R9, 0x2, R2 ;  /* 0x0000000209087825 */ /* 0x000fca00078e0202 */
[----:B------:R0:W4:Y:S04]  /*9270*/  @!P1 LDG.E.U16 R4, [R8.64] ;  /* 0x0000000608049981 */ /* 0x000128000c1e1500 */
[----:B0-----:R-:W0:Y:S01]  /*9280*/  S2R R9, SR_TID.X ;  /* 0x0000000000097919 */ /* 0x001e220000002100 */
[----:B------:R-:W-:Y:S02]  /*9290*/  PRMT R16, RZ, 0x7610, R16 ;  /* 0x00007610ff107816 */ /* 0x000fe40000000010 */
[----:B------:R-:W-:Y:S02]  /*92a0*/  SHF.R.U32.HI R23, RZ, 0x7, R23 ;  /* 0x00000007ff177819 */ /* 0x000fe40000011617 */
[----:B0-----:R-:W-:-:S04]  /*92b0*/  SHF.R.U32.HI R9, RZ, 0x7, R9 ;  /* 0x00000007ff097819 */ /* 0x001fc80000011609 */
[----:B------:R-:W-:-:S04]  /*92c0*/  SGXT.U32 R9, R9, 0x1 ;  /* 0x000000010909781a */ /* 0x000fc80000000000 */
[----:B------:R-:W-:-:S05]  /*92d0*/  LOP3.LUT R9, R9, 0x2e, RZ, 0xfc, !PT ;  /* 0x0000002e09097812 */ /* 0x000fca00078efcff */
[----:B------:R-:W-:-:S04]  /*92e0*/  IMAD R9, R9, c[0x0][0x188], RZ ;  /* 0x0000620009097a24 */ /* 0x000fc800078e02ff */
[----:B------:R-:W-:Y:S01]  /*92f0*/  IMAD.WIDE R8, R9, 0x2, R2 ;  /* 0x0000000209087825 */ /* 0x000fe200078e0202 */
[----:B------:R-:W-:-:S04]  /*9300*/  SGXT.U32 R23, R23, 0x1 ;  /* 0x000000011717781a */ /* 0x000fc80000000000 */
[----:B------:R0:W4:Y:S01]  /*9310*/  @!P0 LDG.E.U16 R16, [R8.64] ;  /* 0x0000000608108981 */ /* 0x000122000c1e1500 */
[----:B------:R-:W-:-:S03]  /*9320*/  LOP3.LUT R23, R23, 0x34, RZ, 0xfc, !PT ;  /* 0x0000003417177812 */ /* 0x000fc600078efcff */
[----:B0-----:R-:W0:Y:S01]  /*9330*/  S2R R9, SR_TID.X ;  /* 0x0000000000097919 */ /* 0x001e220000002100 */
[----:B------:R-:W-:-:S03]  /*9340*/  ISETP.GE.AND P1, PT, R23, UR4, PT ;  /* 0x0000000417007c0c */ /* 0x000fc6000bf26270 */
[----:B------:R-:W1:Y:S01]  /*9350*/  S2R R23, SR_TID.X ;  /* 0x0000000000177919 */ /* 0x000e620000002100 */
[----:B0-----:R-:W-:-:S04]  /*9360*/  SHF.R.U32.HI R9, RZ, 0x7, R9 ;  /* 0x00000007ff097819 */ /* 0x001fc80000011609 */
[----:B------:R-:W-:-:S04]  /*9370*/  SGXT.U32 R9, R9, 0x1 ;  /* 0x000000010909781a */ /* 0x000fc80000000000 */
[----:B------:R-:W-:Y:S02]  /*9380*/  LOP3.LUT R8, R9, 0x36, RZ, 0xfc, !PT ;  /* 0x0000003609087812 */ /* 0x000fe400078efcff */
[----:B-1----:R-:W-:-:S04]  /*9390*/  SHF.R.U32.HI R9, RZ, 0x7, R23 ;  /* 0x00000007ff097819 */ /* 0x002fc80000011617 */
[----:B------:R-:W-:-:S04]  /*93a0*/  SGXT.U32 R9, R9, 0x1 ;  /* 0x000000010909781a */ /* 0x000fc80000000000 */
[----:B------:R-:W-:Y:S02]  /*93b0*/  LOP3.LUT R9, R9, 0x34, RZ, 0xfc, !PT ;  /* 0x0000003409097812 */ /* 0x000fe400078efcff */
[----:B------:R-:W-:-:S03]  /*93c0*/  SHF.R.U32.HI R23, RZ, 0x7, R23 ;  /* 0x00000007ff177819 */ /* 0x000fc60000011617 */
[----:B------:R-:W-:Y:S01]  /*93d0*/  IMAD R9, R9, c[0x0][0x188], RZ ;  /* 0x0000620009097a24 */ /* 0x000fe200078e02ff */
[----:B------:R-:W-:Y:S02]  /*93e0*/  ISETP.GE.AND P0, PT, R8, UR4, PT ;  /* 0x0000000408007c0c */ /* 0x000fe4000bf06270 */
[----:B--2---:R-:W-:Y:S01]  /*93f0*/  PRMT R22, RZ, 0x7610, R22 ;  /* 0x00007610ff167816 */ /* 0x004fe20000000016 */
[----:B------:R-:W-:Y:S01]  /*9400*/  IMAD.WIDE R8, R9, 0x2, R2 ;  /* 0x0000000209087825 */ /* 0x000fe200078e0202 */
[----:B------:R-:W-:-:S03]  /*9410*/  SGXT.U32 R23, R23, 0x1 ;  /* 0x000000011717781a */ /* 0x000fc60000000000 */
[----:B------:R-:W-:Y:S01]  /*9420*/  IMAD R10, R10, c[0x0][0x188], RZ ;  /* 0x000062000a0a7a24 */ /* 0x000fe200078e02ff */
[----:B------:R0:W2:Y:S01]  /*9430*/  @!P1 LDG.E.U16 R22, [R8.64] ;  /* 0x0000000608169981 */ /* 0x0000a2000c1e1500 */
[----:B------:R-:W-:Y:S02]  /*9440*/  PRMT R20, RZ, 0x7610, R20 ;  /* 0x00007610ff147816 */ /* 0x000fe40000000014 */
[----:B------:R-:W-:-:S05]  /*9450*/  IMAD.WIDE R10, R10, 0x2, R2 ;  /* 0x000000020a0a7825 */ /* 0x000fca00078e0202 */
[----:B------:R1:W2:Y:S01]  /*9460*/  @!P3 LDG.E.U16 R20, [R10.64] ;  /* 0x000000060a14b981 */ /* 0x0002a2000c1e1500 */
[C---:B0-----:R-:W-:Y:S02]  /*9470*/  LOP3.LUT R9, R23.reuse, 0x3c, RZ, 0xfc, !PT ;  /* 0x0000003c17097812 */ /* 0x041fe400078efcff */
[----:B------:R-:W-:Y:S02]  /*9480*/  LOP3.LUT R23, R23, 0x36, RZ, 0xfc, !PT ;  /* 0x0000003617177812 */ /* 0x000fe400078efcff */
[----:B------:R-:W-:-:S03]  /*9490*/  ISETP.GE.AND P1, PT, R9, UR4, PT ;  /* 0x0000000409007c0c */ /* 0x000fc6000bf26270 */
[----:B------:R-:W-:Y:S01]  /*94a0*/  IMAD R23, R23, c[0x0][0x188], RZ ;  /* 0x0000620017177a24 */ /* 0x000fe200078e02ff */
[----:B-1----:R-:W-:-:S03]  /*94b0*/  PRMT R10, RZ, 0x7610, R10 ;  /* 0x00007610ff0a7816 */ /* 0x002fc6000000000a */
[----:B------:R-:W-:-:S05]  /*94c0*/  IMAD.WIDE R8, R23, 0x2, R2 ;  /* 0x0000000217087825 */ /* 0x000fca00078e0202 */
[----:B------:R0:W2:Y:S01]  /*94d0*/  @!P0 LDG.E.U16 R10, [R8.64] ;  /* 0x00000006080a8981 */ /* 0x0000a2000c1e1500 */
[----:B------:R-:W-:-:S04]  /*94e0*/  SHF.R.U32.HI R15, RZ, 0x7, R15 ;  /* 0x00000007ff0f7819 */ /* 0x000fc8000001160f */
[----:B------:R-:W-:-:S04]  /*94f0*/  SGXT.U32 R15, R15, 0x1 ;  /* 0x000000010f0f781a */ /* 0x000fc80000000000 */
[----:B------:R-:W-:Y:S01]  /*9500*/  LOP3.LUT R15, R15, 0x3e, RZ, 0xfc, !PT ;  /* 0x0000003e0f0f7812 */ /* 0x000fe200078efcff */
[----:B------:R1:W-:Y:S03]  /*9510*/  STL [R1+0x8], R28 ;  /* 0x0000081c01007387 */ /* 0x0003e60000100800 */
[----:B------:R-:W-:Y:S02]  /*9520*/  ISETP.GE.AND P0, PT, R15, UR4, PT ;  /* 0x000000040f007c0c */ /* 0x000fe4000bf06270 */
[C---:B------:R-:W-:Y:S01]  /*9530*/  LOP3.LUT R15, R14.reuse, 0x3c, RZ, 0xfc, !PT ;  /* 0x0000003c0e0f7812 */ /* 0x040fe200078efcff */
[----:B-1----:R-:W2:Y:S04]  /*9540*/  LDL.LU R28, [R1+0xff8] ;  /* 0x000ff800011c7983 */ /* 0x002ea80000300800 */
[----:B------:R-:W-:Y:S01]  /*9550*/  IMAD R15, R15, c[0x0][0x188], RZ ;  /* 0x000062000f0f7a24 */ /* 0x000fe200078e02ff */
[----:B------:R1:W-:Y:S01]  /*9560*/  STL [R1+0x24], R0 ;  /* 0x0000240001007387 */ /* 0x0003e20000100800 */
[----:B------:R-:W-:-:S02]  /*9570*/  LOP3.LUT R14, R14, 0x3e, RZ, 0xfc, !PT ;  /* 0x0000003e0e0e7812 */ /* 0x000fc400078efcff */
[----:B0-----:R-:W-:Y:S01]  /*9580*/  IMAD.WIDE R8, R15, 0x2, R2 ;  /* 0x000000020f087825 */ /* 0x001fe200078e0202 */
[----:B------:R-:W-:Y:S01]  /*9590*/  PRMT R11, RZ, 0x7610, R11 ;  /* 0x00007610ff0b7816 */ /* 0x000fe2000000000b */
[----:B-1----:R-:W2:Y:S02]  /*95a0*/  LDL.LU R0, [R1+0xff4] ;  /* 0x000ff40001007983 */ /* 0x002ea40000300800 */
[----:B------:R-:W-:-:S03]  /*95b0*/  IMAD R14, R14, c[0x0][0x188], RZ ;  /* 0x000062000e0e7a24 */ /* 0x000fc600078e02ff */
[----:B------:R0:W2:Y:S01]  /*95c0*/  @!P1 LDG.E.U16 R11, [R8.64] ;  /* 0x00000006080b9981 */ /* 0x0000a2000c1e1500 */
[----:B------:R-:W-:-:S03]  /*95d0*/  IMAD.WIDE R14, R14, 0x2, R2 ;  /* 0x000000020e0e7825 */ /* 0x000fc600078e0202 */
[----:B---3--:R-:W-:Y:S01]  /*95e0*/  STL [R1+0xfc0], R24 ;  /* 0x000fc01801007387 */ /* 0x008fe20000100800 */
[----:B0-----:R-:W-:-:S06]  /*95f0*/  PRMT R9, RZ, 0x7610, R9 ;  /* 0x00007610ff097816 */ /* 0x001fcc0000000009 */
[----:B------:R0:W3:Y:S04]  /*9600*/  @!P0 LDG.E.U16 R9, [R14.64] ;  /* 0x000000060e098981 */ /* 0x0000e8000c1e1500 */
[----:B----4-:R-:W-:Y:S04]  /*9610*/  STL [R1+0xfb4], R25 ;  /* 0x000fb41901007387 */ /* 0x010fe80000100800 */
[----:B------:R-:W-:Y:S04]  /*9620*/  STL [R1+0xfb8], R25 ;  /* 0x000fb81901007387 */ /* 0x000fe80000100800 */
[----:B------:R-:W-:Y:S04]  /*9630*/  STL [R1+0xfbc], R25 ;  /* 0x000fbc1901007387 */ /* 0x000fe80000100800 */
[----:B------:R1:W-:Y:S04]  /*9640*/  STL [R1+0x20], R16 ;  /* 0x0000201001007387 */ /* 0x0003e80000100800 */
[----:B-1----:R-:W4:Y:S04]  /*9650*/  LDL.LU R16, [R1+0xff0] ;  /* 0x000ff00001107983 */ /* 0x002f280000300800 */
[----:B--2---:R-:W-:Y:S04]  /*9660*/  STL [R1+0xfac], R22 ;  /* 0x000fac1601007387 */ /* 0x004fe80000100800 */
[----:B------:R-:W-:Y:S04]  /*9670*/  STL [R1+0xf94], R10 ;  /* 0x000f940a01007387 */ /* 0x000fe80000100800 */
[----:B------:R-:W-:Y:S04]  /*9680*/  STL [R1+0xf98], R10 ;  /* 0x000f980a01007387 */ /* 0x000fe80000100800 */
[----:B------:R-:W-:Y:S04]  /*9690*/  STL [R1+0xf9c], R10 ;  /* 0x000f9c0a01007387 */ /* 0x000fe80000100800 */
[----:B------:R-:W-:Y:S04]  /*96a0*/  STL [R1+0xfa0], R10 ;  /* 0x000fa00a01007387 */ /* 0x000fe80000100800 */
[----:B------:R-:W-:Y:S04]  /*96b0*/  STL [R1+0xfa4], R10 ;  /* 0x000fa40a01007387 */ /* 0x000fe80000100800 */
[----:B------:R-:W-:Y:S04]  /*96c0*/  STL [R1+0xfa8], R10 ;  /* 0x000fa80a01007387 */ /* 0x000fe80000100800 */
[----:B------:R1:W-:Y:S04]  /*96d0*/  STL [R1+0x6b4], R2 ;  /* 0x0006b40201007387 */ /* 0x0003e80000100800 */
[----:B-1----:R-:W2:Y:S04]  /*96e0*/  LDL.LU R2, [R1+0x478] ;  /* 0x0004780001027983 */ /* 0x002ea80000300800 */
[----:B------:R1:W-:Y:S04]  /*96f0*/  STL [R1+0x6b0], R3 ;  /* 0x0006b00301007387 */ /* 0x0003e80000100800 */
[----:B-1----:R-:W2:Y:S04]  /*9700*/  LDL.LU R3, [R1+0x528] ;  /* 0x0005280001037983 */ /* 0x002ea80000300800 */
[----:B0-----:R-:W2:Y:S04]  /*9710*/  LDL R15, [R1+0x484] ;  /* 0x00048400010f7983 */ /* 0x001ea80000100800 */
[----:B------:R-:W0:Y:S01]  /*9720*/  S2R R23, SR_TID.X ;  /* 0x0000000000177919 */ /* 0x000e220000002100 */
[----:B------:R-:W-:-:S03]  /*9730*/  PRMT R18, RZ, 0x7610, R18 ;  /* 0x00007610ff127816 */ /* 0x000fc60000000012 */
[----:B------:R-:W-:Y:S01]  /*9740*/  BAR.SYNC.DEFER_BLOCKING 0x0 ;  /* 0x0000000000007b1d */ /* 0x000fe20000010000 */
[----:B--2---:R-:W-:-:S05]  /*9750*/  IADD3 R14, P1, R15, R28, RZ ;  /* 0x0000001c0f0e7210 */ /* 0x004fca0007f3e0ff */
[----:B------:R-:W2:Y:S01]  /*9760*/  LDL R15, [R1+0x3d4] ;  /* 0x0003d400010f7983 */ /* 0x000ea20000100800 */
[----:B0-----:R-:W-:-:S04]  /*9770*/  LOP3.LUT R23, R23, 0x3f, RZ, 0xc0, !PT ;  /* 0x0000003f17177812 */ /* 0x001fc800078ec0ff */
[----:B------:R-:W-:Y:S02]  /*9780*/  ISETP.GE.AND P0, PT, R23, UR4, PT ;  /* 0x0000000417007c0c */ /* 0x000fe4000bf06270 */
[----:B------:R-:W3:Y:S01]  /*9790*/  LDL R23, [R1+0x470] ;  /* 0x0004700001177983 */ /* 0x000ee20000100800 */
[----:B--2---:R-:W-:-:S10]  /*97a0*/  IMAD.X R15, R15, 0x1, R0, P1 ;  /* 0x000000010f0f7824 */ /* 0x004fd400008e0600 */
[----:B------:R-:W2:Y:S04]  /*97b0*/  @!P0 LDG.E.U16 R18, [R14.64] ;  /* 0x000000060e128981 */ /* 0x000ea8000c1e1500 */
[----:B--2---:R0:W-:Y:S04]  /*97c0*/  STL [R1+0x80], R18 ;  /* 0x0000801201007387 */ /* 0x0041e80000100800 */
[----:B0-----:R-:W2:Y:S04]  /*97d0*/  LDL.LU R18, [R1+0xfec] ;  /* 0x000fec0001127983 */ /* 0x001ea80000300800 */
[----:B------:R-:W2:Y:S02]  /*97e0*/  LDL R15, [R1+0x530] ;  /* 0x00053000010f7983 */ /* 0x000ea40000100800 */
[----:B--2---:R-:W-:-:S02]  /*97f0*/  IADD3 R14, P1, R15, R28, RZ ;  /* 0x0000001c0f0e7210 */ /* 0x004fc40007f3e0ff */
[----:B------:R-:W2:Y:S01]  /*9800*/  LDL R15, [R1+0x480] ;  /* 0x00048000010f7983 */ /* 0x000ea20000100800 */
[----:B------:R-:W-:Y:S02]  /*9810*/  PRMT R8, RZ, 0x7610, R8 ;  /* 0x00007610ff087816 */ /* 0x000fe40000000008 */
[----:B------:R-:W-:Y:S01]  /*9820*/  PRMT R7, RZ, 0x7610, R7 ;  /* 0x00007610ff077816 */ /* 0x000fe20000000007 */
[----:B--2---:R-:W-:-:S05]  /*9830*/  IMAD.X R15, R15, 0x1, R0, P1 ;  /* 0x000000010f0f7824 */ /* 0x004fca00008e0600 */
[----:B------:R0:W2:Y:S02]  /*9840*/  @!P0 LDG.E.U16 R8, [R14.64] ;  /* 0x000000060e088981 */ /* 0x0000a4000c1e1500 */
[----:B0-----:R-:W-:-:S05]  /*9850*/  IADD3 R14, P1, R3, R28, RZ ;  /* 0x0000001c030e7210 */ /* 0x001fca0007f3e0ff */
[----:B------:R-:W-:-:S05]  /*9860*/  IMAD.X R15, R2, 0x1, R0, P1 ;  /* 0x00000001020f7824 */ /* 0x000fca00008e0600 */
[----:B------:R-:W2:Y:S04]  /*9870*/  @!P0 LDG.E.U16 R7, [R14.64] ;  /* 0x000000060e078981 */ /* 0x000ea8000c1e1500 */
[----:B------:R-:W-:Y:S04]  /*9880*/  STL [R1+0x6c8], R3 ;  /* 0x0006c80301007387 */ /* 0x000fe80000100800 */
[----:B------:R-:W-:Y:S04]  /*9890*/  STL [R1+0x6cc], R2 ;  /* 0x0006cc0201007387 */ /* 0x000fe80000100800 */
[----:B--2---:R-:W-:Y:S04]  /*98a0*/  STL [R1+0xf80], R7 ;  /* 0x000f800701007387 */ /* 0x004fe80000100800 */
[----:B------:R-:W2:Y:S01]  /*98b0*/  LDL R15, [R1+0x3d0] ;  /* 0x0003d000010f7983 */ /* 0x000ea20000100800 */
[----:B---3--:R-:W-:-:S02]  /*98c0*/  IADD3 R14, P1, R23, R28, RZ ;  /* 0x0000001c170e7210 */ /* 0x008fc40007f3e0ff */
[----:B----4-:R-:W-:Y:S01]  /*98d0*/  PRMT R16, RZ, 0x7610, R16 ;  /* 0x00007610ff107816 */ /* 0x010fe20000000010 */
[----:B------:R-:W3:Y:S02]  /*98e0*/  LDL R23, [R1+0x330] ;  /* 0x0003300001177983 */ /* 0x000ee40000100800 */
[----:B--2---:R-:W-:-:S05]  /*98f0*/  IMAD.X R15, R15, 0x1, R0, P1 ;  /* 0x000000010f0f7824 */ /* 0x004fca00008e0600 */
[----:B------:R0:W2:Y:S04]  /*9900*/  @!P0 LDG.E.U16 R16, [R14.64] ;  /* 0x000000060e108981 */ /* 0x0000a8000c1e1500 */
[----:B0-----:R-:W4:Y:S02]  /*9910*/  LDL R15, [R1+0x51c] ;  /* 0x00051c00010f7983 */ /* 0x001f240000100800 */
[----:B----4-:R-:W-:Y:S02]  /*9920*/  IADD3 R14, P1, R15, R28, RZ ;  /* 0x0000001c0f0e7210 */ /* 0x010fe40007f3e0ff */
[----:B------:R-:W4:Y:S01]  /*9930*/  LDL R15, [R1+0x46c] ;  /* 0x00046c00010f7983 */ /* 0x000f220000100800 */
[----:B------:R-:W-:Y:S02]  /*9940*/  PRMT R18, RZ, 0x7610, R18 ;  /* 0x00007610ff127816 */ /* 0x000fe40000000012 */
[----:B----4-:R-:W-:-:S05]  /*9950*/  IMAD.X R15, R15, 0x1, R0, P1 ;  /* 0x000000010f0f7824 */ /* 0x010fca00008e0600 */
[----:B------:R0:W4:Y:S04]  /*9960*/  @!P0 LDG.E.U16 R18, [R14.64] ;  /* 0x000000060e128981 */ /* 0x000128000c1e1500 */
[----:B0-----:R-:W2:Y:S02]  /*9970*/  LDL R15, [R1+0x57c] ;  /* 0x00057c00010f7983 */ /* 0x001ea40000100800 */
[----:B--2---:R-:W-:Y:S02]  /*9980*/  IADD3 R14, P1, R15, R28, RZ ;  /* 0x0000001c0f0e7210 */ /* 0x004fe40007f3e0ff */
[----:B------:R-:W2:Y:S01]  /*9990*/  LDL R15, [R1+0x518] ;  /* 0x00051800010f7983 */ /* 0x000ea20000100800 */
[----:B------:R-:W-:Y:S02]  /*99a0*/  PRMT R17, RZ, 0x7610, R17 ;  /* 0x00007610ff117816 */ /* 0x000fe40000000011 */
[----:B--2---:R-:W-:-:S05]  /*99b0*/  IMAD.X R15, R15, 0x1, R0, P1 ;  /* 0x000000010f0f7824 */ /* 0x004fca00008e0600 */
[----:B------:R-:W2:Y:S04]  /*99c0*/  @!P0 LDG.E.U16 R17, [R14.64] ;  /* 0x000000060e118981 */ /* 0x000ea8000c1e1500 */
[----:B--2---:R0:W-:Y:S04]  /*99d0*/  STL [R1+0x3c], R17 ;  /* 0x00003c1101007387 */ /* 0x0041e80000100800 */
[----:B0-----:R-:W2:Y:S04]  /*99e0*/  LDL.LU R17, [R1+0xfe8] ;  /* 0x000fe80001117983 */ /* 0x001ea80000300800 */
[----:B------:R-:W2:Y:S02]  /*99f0*/  LDL R15, [R1+0x460] ;  /* 0x00046000010f7983 */ /* 0x000ea40000100800 */
[----:B--2---:R-:W-:-:S02]  /*9a00*/  IADD3 R14, P1, R15, R28, RZ ;  /* 0x0000001c0f0e7210 */ /* 0x004fc40007f3e0ff */
[----:B------:R-:W2:Y:S01]  /*9a10*/  LDL R15, [R1+0x3c8] ;  /* 0x0003c800010f7983 */ /* 0x000ea20000100800 */
[----:B------:R-:W-:Y:S02]  /*9a20*/  PRMT R17, RZ, 0x7610, R17 ;  /* 0x00007610ff117816 */ /* 0x000fe40000000011 */
[----:B--2---:R-:W-:-:S05]  /*9a30*/  IMAD.X R15, R15, 0x1, R0, P1 ;  /* 0x000000010f0f7824 */ /* 0x004fca00008e0600 */
[----:B------:R-:W2:Y:S04]  /*9a40*/  @!P0 LDG.E.U16 R17, [R14.64] ;  /* 0x000000060e118981 */ /* 0x000ea8000c1e1500 */
[----:B--2---:R0:W-:Y:S04]  /*9a50*/  STL [R1+0x74], R17 ;  /* 0x0000741101007387 */ /* 0x0041e80000100800 */
[----:B0-----:R-:W3:Y:S04]  /*9a60*/  LDL.LU R17, [R1+0xfe4] ;  /* 0x000fe40001117983 */ /* 0x001ee80000300800 */
[----:B------:R-:W2:Y:S02]  /*9a70*/  LDL R15, [R1+0x50c] ;  /* 0x00050c00010f7983 */ /* 0x000ea40000100800 */
[----:B--2---:R-:W-:-:S02]  /*9a80*/  IADD3 R14, P1, R15, R28, RZ ;  /* 0x0000001c0f0e7210 */ /* 0x004fc40007f3e0ff */
[----:B------:R-:W2:Y:S01]  /*9a90*/  LDL R15, [R1+0x45c] ;  /* 0x00045c00010f7983 */ /* 0x000ea20000100800 */
[----:B------:R-:W-:Y:S02]  /*9aa0*/  PRMT R13, RZ, 0x7610, R13 ;  /* 0x00007610ff0d7816 */ /* 0x000fe4000000000d */
[----:B--2---:R-:W-:-:S05]  /*9ab0*/  IMAD.X R15, R15, 0x1, R0, P1 ;  /* 0x000000010f0f7824 */ /* 0x004fca00008e0600 */
[----:B------:R-:W2:Y:S04]  /*9ac0*/  @!P0 LDG.E.U16 R13, [R14.64] ;  /* 0x000000060e0d8981 */ /* 0x000ea8000c1e1500 */
[----:B--2---:R0:W-:Y:S04]  /*9ad0*/  STL [R1+0x70], R13 ;  /* 0x0000700d01007387 */ /* 0x0041e80000100800 */
[----:B0-----:R-:W2:Y:S04]  /*9ae0*/  LDL.LU R13, [R1+0xfe0] ;  /* 0x000fe000010d7983 */ /* 0x001ea80000300800 */
[----:B------:R-:W4:Y:S04]  /*9af0*/  LDL R15, [R1+0x574] ;  /* 0x00057400010f7983 */ /* 0x000f280000100800 */
[----:B---3--:R-:W-:Y:S04]  /*9b00*/  STS.U16 [R23+0x8000], R17 ;  /* 0x0080001117007388 */ /* 0x008fe80000000400 */
[----:B--2---:R0:W-:Y:S01]  /*9b10*/  STS.U16 [R23+0x8800], R13 ;  /* 0x0088000d17007388 */ /* 0x0041e20000000400 */
[----:B----4-:R-:W-:-:S03]  /*9b20*/  IADD3 R14, P1, R15, R28, RZ ;  /* 0x0000001c0f0e7210 */ /* 0x010fc60007f3e0ff */
[----:B------:R-:W2:Y:S04]  /*9b30*/  LDL R15, [R1+0x508] ;  /* 0x00050800010f7983 */ /* 0x000ea80000100800 */
[----:B0-----:R-:W3:Y:S04]  /*9b40*/  LDL R13, [R1+0x450] ;  /* 0x00045000010d7983 */ /* 0x001ee80000100800 */
[----:B------:R0:W-:Y:S04]  /*9b50*/  STS.U16 [R23+0x9000], R12 ;  /* 0x0090000c17007388 */ /* 0x0001e80000000400 */
[----:B0-----:R-:W4:Y:S01]  /*9b60*/  LDL.LU R23, [R1+0xfdc] ;  /* 0x000fdc0001177983 */ /* 0x001f220000300800 */
[----:B--2---:R-:W-:Y:S01]  /*9b70*/  IMAD.X R15, R15, 0x1, R0, P1 ;  /* 0x000000010f0f7824 */ /* 0x004fe200008e0600 */
[----:B---3--:R-:W-:-:S02]  /*9b80*/  IADD3 R12, P1, R13, R28, RZ ;  /* 0x0000001c0d0c7210 */ /* 0x008fc40007f3e0ff */
[----:B------:R-:W2:Y:S01]  /*9b90*/  LDL R13, [R1+0x3c0] ;  /* 0x0003c000010d7983 */ /* 0x000ea20000100800 */
[----:B----4-:R-:W-:Y:S02]  /*9ba0*/  PRMT R23, RZ, 0x7610, R23 ;  /* 0x00007610ff177816 */ /* 0x010fe40000000017 */
[----:B--2---:R-:W-:-:S05]  /*9bb0*/  IMAD.X R13, R13, 0x1, R0, P1 ;  /* 0x000000010d0d7824 */ /* 0x004fca00008e0600 */
[----:B------:R-:W2:Y:S04]  /*9bc0*/  @!P0 LDG.E.U16 R23, [R12.64] ;  /* 0x000000060c178981 */ /* 0x000ea8000c1e1500 */
[----:B--2---:R0:W-:Y:S04]  /*9bd0*/  STL [R1+0x6c], R23 ;  /* 0x00006c1701007387 */ /* 0x0041e80000100800 */
[----:B0-----:R-:W2:Y:S04]  /*9be0*/  LDL.LU R23, [R1+0xfd8] ;  /* 0x000fd80001177983 */ /* 0x001ea80000300800 */
[----:B------:R-:W3:Y:S04]  /*9bf0*/  LDL R12, [R1+0x330] ;  /* 0x00033000010c7983 */ /* 0x000ee80000100800 */
[----:B------:R-:W4:Y:S04]  /*9c00*/  LDL R13, [R1+0x4fc] ;  /* 0x0004fc00010d7983 */ /* 0x000f280000100800 */
[----:B---3--:R4:W-:Y:S02]  /*9c10*/  STS.U16 [R12+0x9800], R19 ;  /* 0x009800130c007388 */ /* 0x0089e40000000400 */
[----:B----4-:R-:W-:-:S02]  /*9c20*/  IADD3 R12, P1, R13, R28, RZ ;  /* 0x0000001c0d0c7210 */ /* 0x010fc40007f3e0ff */
[----:B------:R-:W3:Y:S01]  /*9c30*/  LDL R13, [R1+0x44c] ;  /* 0x00044c00010d7983 */ /* 0x000ee20000100800 */
[----:B--2---:R-:W-:Y:S02]  /*9c40*/  PRMT R23, RZ, 0x7610, R23 ;  /* 0x00007610ff177816 */ /* 0x004fe40000000017 */
[----:B---3--:R-:W-:-:S05]  /*9c50*/  IMAD.X R13, R13, 0x1, R0, P1 ;  /* 0x000000010d0d7824 */ /* 0x008fca00008e0600 */
        /* <DEDUP_REMOVED lines=8> */
[----:B------:R-:W-:Y:S02]  /*9ce0*/  PRMT R25, RZ, 0x7610, R25 ;  /* 0x00007610ff197816 */ /* 0x000fe40000000019 */
[----:B---3--:R-:W-:-:S05]  /*9cf0*/  IMAD.X R13, R13, 0x1, R0, P1 ;  /* 0x000000010d0d7824 */ /* 0x008fca00008e0600 */
[----:B------:R0:W3:Y:S04]  /*9d00*/  @!P0 LDG.E.U16 R25, [R12.64] ;  /* 0x000000060c198981 */ /* 0x0000e8000c1e1500 */
[----:B0-----:R-:W4:Y:S04]  /*9d10*/  LDL R12, [R1+0x330] ;  /* 0x00033000010c7983 */ /* 0x001f280000100800 */
[----:B------:R-:W2:Y:S04]  /*9d20*/  LDL R13, [R1+0x440] ;  /* 0x00044000010d7983 */ /* 0x000ea80000100800 */
[----:B---3--:R0:W-:Y:S04]  /*9d30*/  STL [R1+0x64], R25 ;  /* 0x0000641901007387 */ /* 0x0081e80000100800 */
[----:B----4-:R1:W-:Y:S01]  /*9d40*/  STS.U16 [R12+0xa800], R20 ;  /* 0x00a800140c007388 */ /* 0x0103e20000000400 */
[----:B--2---:R-:W-:-:S03]  /*9d50*/  PRMT R23, RZ, 0x7610, R23 ;  /* 0x00007610ff177816 */ /* 0x004fc60000000017 */
[----:B0-----:R-:W2:Y:S01]  /*9d60*/  LDL R25, [R1+0x590] ;  /* 0x0005900001197983 */ /* 0x001ea20000100800 */
[----:B-1----:R-:W-:-:S03]  /*9d70*/  IADD3 R12, P1, R13, R28, RZ ;  /* 0x0000001c0d0c7210 */ /* 0x002fc60007f3e0ff */
[----:B------:R-:W3:Y:S02]  /*9d80*/  LDL R13, [R1+0x3b8] ;  /* 0x0003b800010d7983 */ /* 0x000ee40000100800 */
[----:B---3--:R-:W-:-:S05]  /*9d90*/  IMAD.X R13, R13, 0x1, R0, P1 ;  /* 0x000000010d0d7824 */ /* 0x008fca00008e0600 */
[----:B------:R-:W3:Y:S04]  /*9da0*/  @!P0 LDG.E.U16 R23, [R12.64] ;  /* 0x000000060c178981 */ /* 0x000ee8000c1e1500 */
[----:B---3--:R0:W-:Y:S04]  /*9db0*/  STL [R1+0x60], R23 ;  /* 0x0000601701007387 */ /* 0x0081e80000100800 */
[----:B0-----:R-:W3:Y:S04]  /*9dc0*/  LDL.LU R23, [R1+0xfd0] ;  /* 0x000fd00001177983 */ /* 0x001ee80000300800 */
[----:B------:R-:W4:Y:S04]  /*9dd0*/  LDL R12, [R1+0x330] ;  /* 0x00033000010c7983 */ /* 0x000f280000100800 */
[----:B------:R-:W2:Y:S04]  /*9de0*/  LDL R13, [R1+0x4ec] ;  /* 0x0004ec00010d7983 */ /* 0x000ea80000100800 */
[----:B----4-:R2:W-:Y:S02]  /*9df0*/  STS.U16 [R12+0xb000], R21 ;  /* 0x00b000150c007388 */ /* 0x0105e40000000400 */
[----:B--2---:R-:W-:-:S02]  /*9e00*/  IADD3 R12, P1, R13, R28, RZ ;  /* 0x0000001c0d0c7210 */ /* 0x004fc40007f3e0ff */
[----:B------:R-:W2:Y:S01]  /*9e10*/  LDL R13, [R1+0x43c] ;  /* 0x00043c00010d7983 */ /* 0x000ea20000100800 */
[----:B---3--:R-:W-:Y:S02]  /*9e20*/  PRMT R23, RZ, 0x7610, R23 ;  /* 0x00007610ff177816 */ /* 0x008fe40000000017 */
[----:B--2---:R-:W-:-:S05]  /*9e30*/  IMAD.X R13, R13, 0x1, R0, P1 ;  /* 0x000000010d0d7824 */ /* 0x004fca00008e0600 */
[----:B------:R-:W2:Y:S04]  /*9e40*/  @!P0 LDG.E.U16 R23, [R12.64] ;  /* 0x000000060c178981 */ /* 0x000ea8000c1e1500 */
[----:B--2---:R0:W-:Y:S04]  /*9e50*/  STL [R1+0x5c], R23 ;  /* 0x00005c1701007387 */ /* 0x0041e80000100800 */
[----:B0-----:R-:W2:Y:S04]  /*9e60*/  LDL.LU R23, [R1+0xfcc] ;  /* 0x000fcc0001177983 */ /* 0x001ea80000300800 */
[----:B------:R-:W3:Y:S04]  /*9e70*/  LDL R12, [R1+0x330] ;  /* 0x00033000010c7983 */ /* 0x000ee80000100800 */
[----:B------:R-:W4:Y:S01]  /*9e80*/  LDL R13, [R1+0x564] ;  /* 0x00056400010d7983 */ /* 0x000f220000100800 */
[----:B------:R-:W-:-:S06]  /*9e90*/  PRMT R17, RZ, 0x7610, R17 ;  /* 0x00007610ff117816 */ /* 0x000fcc0000000011 */
[----:B------:R0:W2:Y:S04]  /*9ea0*/  @!P0 LDG.E.U16 R17, [R14.64] ;  /* 0x000000060e118981 */ /* 0x0000a8000c1e1500 */
[----:B---3--:R4:W-:Y:S02]  /*9eb0*/  STS.U16 [R12+0xb800], R5 ;  /* 0x00b800050c007388 */ /* 0x0089e40000000400 */
[----:B----4-:R-:W-:Y:S02]  /*9ec0*/  IADD3 R12, P1, R13, R28, RZ ;  /* 0x0000001c0d0c7210 */ /* 0x010fe40007f3e0ff */
[----:B------:R-:W3:Y:S01]  /*9ed0*/  LDL R13, [R1+0x4e8] ;  /* 0x0004e800010d7983 */ /* 0x000ee20000100800 */
[----:B0-----:R-:W-:Y:S02]  /*9ee0*/  PRMT R15, RZ, 0x7610, R15 ;  /* 0x00007610ff0f7816 */ /* 0x001fe4000000000f */
[----:B---3--:R-:W-:-:S05]  /*9ef0*/  IMAD.X R13, R13, 0x1, R0, P1 ;  /* 0x000000010d0d7824 */ /* 0x008fca00008e0600 */
[----:B------:R0:W3:Y:S04]  /*9f00*/  @!P0 LDG.E.U16 R15, [R12.64] ;  /* 0x000000060c0f8981 */ /* 0x0000e8000c1e1500 */
[----:B0-----:R-:W4:Y:S02]  /*9f10*/  LDL R13, [R1+0x430] ;  /* 0x00043000010d7983 */ /* 0x001f240000100800 */
[----:B----4-:R-:W-:Y:S02]  /*9f20*/  IADD3 R12, P1, R13, R28, RZ ;  /* 0x0000001c0d0c7210 */ /* 0x010fe40007f3e0ff */
[----:B------:R-:W4:Y:S01]  /*9f30*/  LDL R13, [R1+0x3b0] ;  /* 0x0003b000010d7983 */ /* 0x000f220000100800 */
[----:B------:R-:W-:Y:S02]  /*9f40*/  PRMT R6, RZ, 0x7610, R6 ;  /* 0x00007610ff067816 */ /* 0x000fe40000000006 */
[----:B----4-:R-:W-:-:S05]  /*9f50*/  IMAD.X R13, R13, 0x1, R0, P1 ;  /* 0x000000010d0d7824 */ /* 0x010fca00008e0600 */
[----:B------:R0:W4:Y:S04]  /*9f60*/  @!P0 LDG.E.U16 R6, [R12.64] ;  /* 0x000000060c068981 */ /* 0x000128000c1e1500 */
[----:B0-----:R-:W3:Y:S04]  /*9f70*/  LDL.LU R12, [R1+0x10] ;  /* 0x00001000010c7983 */ /* 0x001ee80000300800 */
[----:B------:R-:W4:Y:S04]  /*9f80*/  LDL R13, [R1+0x4dc] ;  /* 0x0004dc00010d7983 */ /* 0x000f280000100800 */
[----:B--2---:R-:W-:Y:S04]  /*9f90*/  STS.U16 [R25+0x8200], R23 ;  /* 0x0082001719007388 */ /* 0x004fe80000000400 */
[----:B---3--:R4:W-:Y:S02]  /*9fa0*/  STS.U16 [R25+0x8a00], R12 ;  /* 0x008a000c19007388 */ /* 0x0089e40000000400 */
[----:B----4-:R-:W-:-:S02]  /*9fb0*/  IADD3 R12, P1, R13, R28, RZ ;  /* 0x0000001c0d0c7210 */ /* 0x010fc40007f3e0ff */
[----:B------:R-:W2:Y:S01]  /*9fc0*/  LDL R13, [R1+0x42c] ;  /* 0x00042c00010d7983 */ /* 0x000ea20000100800 */
[----:B------:R-:W-:Y:S02]  /*9fd0*/  PRMT R14, RZ, 0x7610, R14 ;  /* 0x00007610ff0e7816 */ /* 0x000fe4000000000e */
[----:B--2---:R-:W-:-:S05]  /*9fe0*/  IMAD.X R13, R13, 0x1, R0, P1 ;  /* 0x000000010d0d7824 */ /* 0x004fca00008e0600 */
[----:B------:R0:W2:Y:S04]  /*9ff0*/  @!P0 LDG.E.U16 R14, [R12.64] ;  /* 0x000000060c0e8981 */ /* 0x0000a8000c1e1500 */
[----:B0-----:R-:W3:Y:S04]  /*a000*/  LDL.LU R12, [R1+0x4] ;  /* 0x00000400010c7983 */ /* 0x001ee80000300800 */
[----:B------:R-:W4:Y:S04]  /*a010*/  LDL R13, [R1+0x55c] ;  /* 0x00055c00010d7983 */ /* 0x000f280000100800 */
[----:B---3--:R4:W-:Y:S02]  /*a020*/  STS.U16 [R25+0x9200], R12 ;  /* 0x0092000c19007388 */ /* 0x0089e40000000400 */
[----:B----4-:R-:W-:-:S02]  /*a030*/  IADD3 R12, P1, R13, R28, RZ ;  /* 0x0000001c0d0c7210 */ /* 0x010fc40007f3e0ff */
[----:B------:R-:W3:Y:S01]  /*a040*/  LDL R13, [R1+0x4d8] ;  /* 0x0004d800010d7983 */ /* 0x000ee20000100800 */
[----:B------:R-:W-:Y:S02]  /*a050*/  PRMT R29, RZ, 0x7610, R29 ;  /* 0x00007610ff1d7816 */ /* 0x000fe4000000001d */
[----:B---3--:R-:W-:-:S05]  /*a060*/  IMAD.X R13, R13, 0x1, R0, P1 ;  /* 0x000000010d0d7824 */ /* 0x008fca00008e0600 */
[----:B------:R-:W3:Y:S04]  /*a070*/  @!P0 LDG.E.U16 R29, [R12.64] ;  /* 0x000000060c1d8981 */ /* 0x000ee8000c1e1500 */
[----:B---3--:R0:W-:Y:S04]  /*a080*/  STL [R1+0x58], R29 ;  /* 0x0000581d01007387 */ /* 0x0081e80000100800 */
[----:B0-----:R-:W3:Y:S04]  /*a090*/  LDL.LU R29, [R1+0xfc8] ;  /* 0x000fc800011d7983 */ /* 0x001ee80000300800 */
[----:B------:R-:W4:Y:S04]  /*a0a0*/  LDL R13, [R1+0x420] ;  /* 0x00042000010d7983 */ /* 0x000f280000100800 */
[----:B---3--:R0:W-:Y:S01]  /*a0b0*/  STS.U16 [R25+0x9a00], R29 ;  /* 0x009a001d19007388 */ /* 0x0081e20000000400 */
[----:B----4-:R-:W-:-:S03]  /*a0c0*/  IADD3 R12, P1, R13, R28, RZ ;  /* 0x0000001c0d0c7210 */ /* 0x010fc60007f3e0ff */
[----:B0-----:R-:W3:Y:S04]  /*a0d0*/  LDL.LU R29, [R1+0xfc4] ;  /* 0x000fc400011d7983 */ /* 0x001ee80000300800 */
[----:B------:R-:W4:Y:S01]  /*a0e0*/  LDL R13, [R1+0x3a8] ;  /* 0x0003a800010d7983 */ /* 0x000f220000100800 */
[----:B------:R-:W-:Y:S01]  /*a0f0*/  PRMT R5, RZ, 0x7610, R5 ;  /* 0x00007610ff057816 */ /* 0x000fe20000000005 */
[----:B----4-:R-:W-:-:S05]  /*a100*/  IMAD.X R13, R13, 0x1, R0, P1 ;  /* 0x000000010d0d7824 */ /* 0x010fca00008e0600 */
[----:B------:R0:W4:Y:S04]  /*a110*/  @!P0 LDG.E.U16 R5, [R12.64] ;  /* 0x000000060c058981 */ /* 0x000128000c1e1500 */
[----:B0-----:R-:W2:Y:S04]  /*a120*/  LDL R13, [R1+0x4cc] ;  /* 0x0004cc00010d7983 */ /* 0x001ea80000100800 */
[----:B----4-:R0:W-:Y:S01]  /*a130*/  STL [R1+0x54], R5 ;  /* 0x0000540501007387 */ /* 0x0101e20000100800 */
[----:B--2---:R-:W-:-:S03]  /*a140*/  IADD3 R12, P1, R13, R28, RZ ;  /* 0x0000001c0d0c7210 */ /* 0x004fc60007f3e0ff */
[----:B0-----:R-:W2:Y:S04]  /*a150*/  LDL R5, [R1+0x4bc] ;  /* 0x0004bc0001057983 */ /* 0x001ea80000100800 */
[----:B------:R-:W4:Y:S01]  /*a160*/  LDL R13, [R1+0x41c] ;  /* 0x00041c00010d7983 */ /* 0x000f220000100800 */
[----:B---3--:R-:W-:Y:S01]  /*a170*/  PRMT R29, RZ, 0x7610, R29 ;  /* 0x00007610ff1d7816 */ /* 0x008fe2000000001d */
[----:B----4-:R-:W-:-:S05]  /*a180*/  IMAD.X R13, R13, 0x1, R0, P1 ;  /* 0x000000010d0d7824 */ /* 0x010fca00008e0600 */
[----:B------:R0:W3:Y:S04]  /*a190*/  @!P0 LDG.E.U16 R29, [R12.64] ;  /* 0x000000060c1d8981 */ /* 0x0000e8000c1e1500 */
[----:B0-----:R-:W4:Y:S04]  /*a1a0*/  LDL R13, [R1+0x554] ;  /* 0x00055400010d7983 */ /* 0x001f280000100800 */
[----:B---3--:R0:W-:Y:S01]  /*a1b0*/  STL [R1+0x50], R29 ;  /* 0x0000501d01007387 */ /* 0x0081e20000100800 */
[----:B----4-:R-:W-:-:S03]  /*a1c0*/  IADD3 R12, P1, R13, R28, RZ ;  /* 0x0000001c0d0c7210 */ /* 0x010fc60007f3e0ff */
[----:B0-----:R-:W3:Y:S04]  /*a1d0*/  LDL R29, [R1+0x58c] ;  /* 0x00058c00011d7983 */ /* 0x001ee80000100800 */
[----:B------:R-:W4:Y:S01]  /*a1e0*/  LDL R13, [R1+0x4c8] ;  /* 0x0004c800010d7983 */ /* 0x000f220000100800 */
[----:B------:R-:W-:Y:S01]  /*a1f0*/  PRMT R24, RZ, 0x7610, R24 ;  /* 0x00007610ff187816 */ /* 0x000fe20000000018 */
[----:B----4-:R-:W-:-:S05]  /*a200*/  IMAD.X R13, R13, 0x1, R0, P1 ;  /* 0x000000010d0d7824 */ /* 0x010fca00008e0600 */
[----:B------:R-:W4:Y:S04]  /*a210*/  @!P0 LDG.E.U16 R24, [R12.64] ;  /* 0x000000060c188981 */ /* 0x000f28000c1e1500 */
[----:B----4-:R0:W-:Y:S04]  /*a220*/  STL [R1+0x4c], R24 ;  /* 0x00004c1801007387 */ /* 0x0101e80000100800 */
[----:B0-----:R-:W4:Y:S04]  /*a230*/  LDL.LU R24, [R1+0xfc0] ;  /* 0x000fc00001187983 */ /* 0x001f280000300800 */
[----:B------:R-:W2:Y:S02]  /*a240*/  LDL R13, [R1+0x410] ;  /* 0x00041000010d7983 */ /* 0x000ea40000100800 */
[----:B--2---:R-:W-:-:S02]  /*a250*/  IADD3 R12, P1, R13, R28, RZ ;  /* 0x0000001c0d0c7210 */ /* 0x004fc40007f3e0ff */
[----:B------:R-:W2:Y:S04]  /*a260*/  LDL R13, [R1+0x3a0] ;  /* 0x0003a000010d7983 */ /* 0x000ea80000100800 */
[----:B------:R-:W-:Y:S04]  /*a270*/  STS.U16 [R25+0xa200], R27 ;  /* 0x00a2001b19007388 */ /* 0x000fe80000000400 */
[----:B------:R-:W-:Y:S04]  /*a280*/  STS.U16 [R25+0xaa00], R26 ;  /* 0x00aa001a19007388 */ /* 0x000fe80000000400 */
[----:B----4-:R-:W-:Y:S04]  /*a290*/  STS.U16 [R25+0xb200], R24 ;  /* 0x00b2001819007388 */ /* 0x010fe80000000400 */
[----:B------:R0:W-:Y:S04]  /*a2a0*/  STS.U16 [R25+0xba00], R4 ;  /* 0x00ba000419007388 */ /* 0x0001e80000000400 */
[----:B0-----:R-:W4:Y:S01]  /*a2b0*/  LDL.LU R25, [R1+0xfbc] ;  /* 0x000fbc0001197983 */ /* 0x001f220000300800 */
[----:B--2---:R-:W-:Y:S01]  /*a2c0*/  IMAD.X R13, R13, 0x1, R0, P1 ;  /* 0x000000010d0d7824 */ /* 0x004fe200008e0600 */
[----:B------:R-:W-:-:S02]  /*a2d0*/  IADD3 R4, P1, R5, R28, RZ ;  /* 0x0000001c05047210 */ /* 0x000fc40007f3e0ff */
[----:B------:R-:W2:Y:S01]  /*a2e0*/  LDL R5, [R1+0x40c] ;  /* 0x00040c0001057983 */ /* 0x000ea20000100800 */
[----:B------:R-:W-:Y:S02]  /*a2f0*/  PRMT R3, RZ, 0x7610, R3 ;  /* 0x00007610ff037816 */ /* 0x000fe40000000003 */
[----:B--2---:R-:W-:-:S05]  /*a300*/  IMAD.X R5, R5, 0x1, R0, P1 ;  /* 0x0000000105057824 */ /* 0x004fca00008e0600 */
[----:B------:R0:W2:Y:S04]  /*a310*/  @!P0 LDG.E.U16 R3, [R4.64] ;  /* 0x0000000604038981 */ /* 0x0000a8000c1e1500 */
[----:B0-----:R-:W3:Y:S04]  /*a320*/  LDL.LU R4, [R1+0x1c] ;  /* 0x00001c0001047983 */ /* 0x001ee80000300800 */
[----:B------:R-:W4:Y:S04]  /*a330*/  LDL R5, [R1+0x54c] ;  /* 0x00054c0001057983 */ /* 0x000f280000100800 */
[----:B--2---:R0:W-:Y:S04]  /*a340*/  STL [R1+0x48], R3 ;  /* 0x0000480301007387 */ /* 0x0041e80000100800 */
[----:B---3--:R4:W-:Y:S01]  /*a350*/  STS.U16 [R29+0x8400], R4 ;  /* 0x008400041d007388 */ /* 0x0089e20000000400 */
[----:B------:R-:W-:-:S03]  /*a360*/  PRMT R23, RZ, 0x7610, R23 ;  /* 0x00007610ff177816 */ /* 0x000fc60000000017 */
[----:B0-----:R-:W2:Y:S01]  /*a370*/  LDL R3, [R1+0x544] ;  /* 0x0005440001037983 */ /* 0x001ea20000100800 */
[----:B----4-:R-:W-:-:S03]  /*a380*/  IADD3 R4, P1, R5, R28, RZ ;  /* 0x0000001c05047210 */ /* 0x010fc60007f3e0ff */
[----:B------:R-:W3:Y:S02]  /*a390*/  LDL R5, [R1+0x4b8] ;  /* 0x0004b80001057983 */ /* 0x000ee40000100800 */
[----:B---3--:R-:W-:-:S05]  /*a3a0*/  IMAD.X R5, R5, 0x1, R0, P1 ;  /* 0x0000000105057824 */ /* 0x008fca00008e0600 */
[----:B------:R0:W3:Y:S04]  /*a3b0*/  @!P0 LDG.E.U16 R23, [R4.64] ;  /* 0x0000000604178981 */ /* 0x0000e8000c1e1500 */
[----:B0-----:R-:W4:Y:S04]  /*a3c0*/  LDL.LU R4, [R1+0x18] ;  /* 0x0000180001047983 */ /* 0x001f280000300800 */
[----:B------:R-:W2:Y:S04]  /*a3d0*/  LDL R5, [R1+0x400] ;  /* 0x0004000001057983 */ /* 0x000ea80000100800 */
[----:B----4-:R2:W-:Y:S02]  /*a3e0*/  STS.U16 [R29+0x8c00], R4 ;  /* 0x008c00041d007388 */ /* 0x0105e40000000400 */
[----:B--2---:R-:W-:-:S02]  /*a3f0*/  IADD3 R4, P1, R5, R28, RZ ;  /* 0x0000001c05047210 */ /* 0x004fc40007f3e0ff */
[----:B------:R-:W2:Y:S01]  /*a400*/  LDL R5, [R1+0x398] ;  /* 0x0003980001057983 */ /* 0x000ea20000100800 */
[----:B------:R-:W-:Y:S02]  /*a410*/  PRMT R25, RZ, 0x7610, R25 ;  /* 0x00007610ff197816 */ /* 0x000fe40000000019 */
[----:B--2---:R-:W-:-:S05]  /*a420*/  IMAD.X R5, R5, 0x1, R0, P1 ;  /* 0x0000000105057824 */ /* 0x004fca00008e0600 */
[----:B------:R-:W2:Y:S04]  /*a430*/  @!P0 LDG.E.U16 R25, [R4.64] ;  /* 0x0000000604198981 */ /* 0x000ea8000c1e1500 */
[----:B--2---:R0:W-:Y:S04]  /*a440*/  STL [R1+0x44], R25 ;  /* 0x0000441901007387 */ /* 0x0041e80000100800 */
[----:B0-----:R-:W2:Y:S04]  /*a450*/  LDL.LU R25, [R1+0xfb8] ;  /* 0x000fb80001197983 */ /* 0x001ea80000300800 */
[----:B------:R-:W4:Y:S04]  /*a460*/  LDL.LU R4, [R1+0x14] ;  /* 0x0000140001047983 */ /* 0x000f280000300800 */
[----:B------:R-:W2:Y:S04]  /*a470*/  LDL R5, [R1+0x4ac] ;  /* 0x0004ac0001057983 */ /* 0x000ea80000100800 */
[----:B----4-:R2:W-:Y:S02]  /*a480*/  STS.U16 [R29+0x9400], R4 ;  /* 0x009400041d007388 */ /* 0x0105e40000000400 */
[----:B--2---:R-:W-:-:S02]  /*a490*/  IADD3 R4, P1, R5, R28, RZ ;  /* 0x0000001c05047210 */ /* 0x004fc40007f3e0ff */
[----:B------:R-:W2:Y:S01]  /*a4a0*/  LDL R5, [R1+0x3fc] ;  /* 0x0003fc0001057983 */ /* 0x000ea20000100800 */
[----:B------:R-:W-:Y:S02]  /*a4b0*/  PRMT R27, RZ, 0x7610, R27 ;  /* 0x00007610ff1b7816 */ /* 0x000fe4000000001b */
[----:B--2---:R-:W-:-:S05]  /*a4c0*/  IMAD.X R5, R5, 0x1, R0, P1 ;  /* 0x0000000105057824 */ /* 0x004fca00008e0600 */
[----:B------:R0:W2:Y:S04]  /*a4d0*/  @!P0 LDG.E.U16 R27, [R4.64] ;  /* 0x00000006041b8981 */ /* 0x0000a8000c1e1500 */
[----:B0-----:R-:W4:Y:S01]  /*a4e0*/  LDL.LU R5, [R1+0xc] ;  /* 0x00000c0001057983 */ /* 0x001f220000300800 */
[----:B------:R-:W-:-:S03]  /*a4f0*/  IADD3 R4, P1, R3, R28, RZ ;  /* 0x0000001c03047210 */ /* 0x000fc60007f3e0ff */
[----:B----4-:R0:W-:Y:S04]  /*a500*/  STS.U16 [R29+0x9c00], R5 ;  /* 0x009c00051d007388 */ /* 0x0101e80000000400 */
[----:B0-----:R-:W4:Y:S01]  /*a510*/  LDL R5, [R1+0x4a8] ;  /* 0x0004a80001057983 */ /* 0x001f220000100800 */
[----:B------:R-:W-:-:S03]  /*a520*/  PRMT R25, RZ, 0x7610, R25 ;  /* 0x00007610ff197816 */ /* 0x000fc60000000019 */
[----:B------:R-:W2:Y:S01]  /*a530*/  LDL.LU R3, [R1+0x78] ;  /* 0x0000780001037983 */ /* 0x000ea20000300800 */
[----:B----4-:R-:W-:-:S05]  /*a540*/  IMAD.X R5, R5, 0x1, R0, P1 ;  /* 0x0000000105057824 */ /* 0x010fca00008e0600 */
[----:B------:R-:W4:Y:S04]  /*a550*/  @!P0 LDG.E.U16 R25, [R4.64] ;  /* 0x0000000604198981 */ /* 0x000f28000c1e1500 */
[----:B----4-:R0:W-:Y:S04]  /*a560*/  STL [R1+0x40], R25 ;  /* 0x0000401901007387 */ /* 0x0101e80000100800 */
[----:B0-----:R-:W4:Y:S04]  /*a570*/  LDL.LU R25, [R1+0xfb4] ;  /* 0x000fb40001197983 */ /* 0x001f280000300800 */
[----:B------:R-:W2:Y:S04]  /*a580*/  LDL.LU R4, [R1+0x8] ;  /* 0x0000080001047983 */ /* 0x000ea80000300800 */
[----:B------:R-:W3:Y:S04]  /*a590*/  LDL R5, [R1+0x3f0] ;  /* 0x0003f00001057983 */ /* 0x000ee80000100800 */
[----:B--2---:R0:W-:Y:S04]  /*a5a0*/  STS.U16 [R29+0xa400], R4 ;  /* 0x00a400041d007388 */ /* 0x0041e80000000400 */
[----:B0-----:R-:W2:Y:S01]  /*a5b0*/  LDL.LU R29, [R1+0xfb0] ;  /* 0x000fb000011d7983 */ /* 0x001ea20000300800 */
[----:B---3--:R-:W-:-:S03]  /*a5c0*/  IADD3 R4, P1, R5, R28, RZ ;  /* 0x0000001c05047210 */ /* 0x008fc60007f3e0ff */
[----:B------:R-:W3:Y:S01]  /*a5d0*/  LDL R5, [R1+0x390] ;  /* 0x0003900001057983 */ /* 0x000ee20000100800 */
[----:B--2---:R-:W-:Y:S01]  /*a5e0*/  PRMT R29, RZ, 0x7610, R29 ;  /* 0x00007610ff1d7816 */ /* 0x004fe2000000001d */
[----:B---3--:R-:W-:-:S05]  /*a5f0*/  IMAD.X R5, R5, 0x1, R0, P1 ;  /* 0x0000000105057824 */ /* 0x008fca00008e0600 */
[----:B------:R0:W2:Y:S04]  /*a600*/  @!P0 LDG.E.U16 R29, [R4.64] ;  /* 0x00000006041d8981 */ /* 0x0000a8000c1e1500 */
[----:B0-----:R-:W4:Y:S04]  /*a610*/  LDL R4, [R1+0x58c] ;  /* 0x00058c0001047983 */ /* 0x001f280000100800 */
[----:B------:R-:W3:Y:S04]  /*a620*/  LDL R5, [R1+0x49c] ;  /* 0x00049c0001057983 */ /* 0x000ee80000100800 */
[----:B--2---:R0:W-:Y:S04]  /*a630*/  STL [R1+0x38], R29 ;  /* 0x0000381d01007387 */ /* 0x0041e80000100800 */
[----:B----4-:R3:W-:Y:S01]  /*a640*/  STS.U16 [R4+0xac00], R25 ;  /* 0x00ac001904007388 */ /* 0x0107e20000000400 */
[----:B------:R-:W-:-:S03]  /*a650*/  PRMT R22, RZ, 0x7610, R22 ;  /* 0x00007610ff167816 */ /* 0x000fc60000000016 */
[----:B0-----:R-:W2:Y:S01]  /*a660*/  LDL R29, [R1+0x588] ;  /* 0x00058800011d7983 */ /* 0x001ea20000100800 */
[----:B---3--:R-:W-:-:S03]  /*a670*/  IADD3 R4, P1, R5, R28, RZ ;  /* 0x0000001c05047210 */ /* 0x008fc60007f3e0ff */
[----:B------:R-:W3:Y:S02]  /*a680*/  LDL R5, [R1+0x3ec] ;  /* 0x0003ec0001057983 */ /* 0x000ee40000100800 */
[----:B---3--:R-:W-:-:S05]  /*a690*/  IMAD.X R5, R5, 0x1, R0, P1 ;  /* 0x0000000105057824 */ /* 0x008fca00008e0600 */
[----:B------:R-:W3:Y:S04]  /*a6a0*/  @!P0 LDG.E.U16 R22, [R4.64] ;  /* 0x0000000604168981 */ /* 0x000ee8000c1e1500 */
[----:B---3--:R0:W-:Y:S04]  /*a6b0*/  STL [R1+0x34], R22 ;  /* 0x0000341601007387 */ /* 0x0081e80000100800 */
[----:B0-----:R-:W3:Y:S04]  /*a6c0*/  LDL.LU R22, [R1+0xfac] ;  /* 0x000fac0001167983 */ /* 0x001ee80000300800 */
[----:B------:R-:W3:Y:S04]  /*a6d0*/  LDL R4, [R1+0x58c] ;  /* 0x00058c0001047983 */ /* 0x000ee80000100800 */
        /* <DEDUP_REMOVED lines=19> */
[----:B------:R-:W3:Y:S04]  /*a810*/  LDL.LU R4, [R1+0x7c] ;  /* 0x00007c0001047983 */ /* 0x000ee80000300800 */
        /* <DEDUP_REMOVED lines=8> */
[----:B------:R-:W-:Y:S04]  /*a8a0*/  STS.U16 [R29+0x8e00], R3 ;  /* 0x008e00031d007388 */ /* 0x000fe80000000400 */
[----:B---3--:R0:W-:Y:S04]  /*a8b0*/  STL [R1+0x18], R2 ;  /* 0x0000180201007387 */ /* 0x0081e80000100800 */
[----:B0-----:R-:W3:Y:S01]  /*a8c0*/  LDL.LU R2, [R1+0x520] ;  /* 0x0005200001027983 */ /* 0x001ee20000300800 */
[----:B----4-:R-:W-:-:S03]  /*a8d0*/  IADD3 R4, P1, R5, R28, RZ ;  /* 0x0000001c05047210 */ /* 0x010fc60007f3e0ff */
[----:B------:R-:W4:Y:S04]  /*a8e0*/  LDL.LU R3, [R1+0x580] ;  /* 0x0005800001037983 */ /* 0x000f280000300800 */
[----:B------:R-:W3:Y:S01]  /*a8f0*/  LDL R5, [R1+0x488] ;  /* 0x0004880001057983 */ /* 0x000ee20000100800 */
[----:B--2---:R-:W-:Y:S01]  /*a900*/  PRMT R10, RZ, 0x7610, R10 ;  /* 0x00007610ff0a7816 */ /* 0x004fe2000000000a */
[----:B---3--:R-:W-:-:S05]  /*a910*/  IMAD.X R5, R5, 0x1, R0, P1 ;  /* 0x0000000105057824 */ /* 0x008fca00008e0600 */
[----:B------:R-:W2:Y:S04]  /*a920*/  @!P0 LDG.E.U16 R10, [R4.64] ;  /* 0x00000006040a8981 */ /* 0x000ea8000c1e1500 */
[----:B--2---:R0:W-:Y:S04]  /*a930*/  STL [R1+0x14], R10 ;  /* 0x0000140a01007387 */ /* 0x0041e80000100800 */
[----:B0-----:R-:W2:Y:S04]  /*a940*/  LDL.LU R10, [R1+0xfa0] ;  /* 0x000fa000010a7983 */ /* 0x001ea80000300800 */
[----:B------:R-:W3:Y:S04]  /*a950*/  LDL.LU R4, [R1+0x2c] ;  /* 0x00002c0001047983 */ /* 0x000ee80000300800 */
[----:B------:R-:W2:Y:S04]  /*a960*/  LDL R5, [R1+0x52c] ;  /* 0x00052c0001057983 */ /* 0x000ea80000100800 */
[----:B---3--:R2:W-:Y:S02]  /*a970*/  STS.U16 [R29+0x9600], R4 ;  /* 0x009600041d007388 */ /* 0x0085e40000000400 */
[----:B--2---:R-:W-:-:S02]  /*a980*/  IADD3 R4, P1, R5, R28, RZ ;  /* 0x0000001c05047210 */ /* 0x004fc40007f3e0ff */
[----:B------:R-:W2:Y:S01]  /*a990*/  LDL R5, [R1+0x47c] ;  /* 0x00047c0001057983 */ /* 0x000ea20000100800 */
[----:B------:R-:W-:Y:S02]  /*a9a0*/  PRMT R10, RZ, 0x7610, R10 ;  /* 0x00007610ff0a7816 */ /* 0x000fe4000000000a */
[----:B--2---:R-:W-:-:S05]  /*a9b0*/  IMAD.X R5, R5, 0x1, R0, P1 ;  /* 0x0000000105057824 */ /* 0x004fca00008e0600 */
        /* <DEDUP_REMOVED lines=13> */
[----:B------:R-:W3:Y:S01]  /*aa90*/  LDL.LU R5, [R1+0x24] ;  /* 0x0000240001057983 */ /* 0x000ee20000300800 */
[----:B----4-:R-:W-:-:S02]  /*aaa0*/  IADD3 R4, P1, R3, R28, RZ ;  /* 0x0000001c03047210 */ /* 0x010fc40007f3e0ff */
[----:B--2---:R-:W-:Y:S01]  /*aab0*/  PRMT R10, RZ, 0x7610, R10 ;  /* 0x00007610ff0a7816 */ /* 0x004fe2000000000a */
[----:B---3--:R0:W-:Y:S02]  /*aac0*/  STS.U16 [R29+0xa600], R5 ;  /* 0x00a600051d007388 */ /* 0x0081e40000000400 */
[----:B0-----:R-:W-:-:S05]  /*aad0*/  IMAD.X R5, R2, 0x1, R0, P1 ;  /* 0x0000000102057824 */ /* 0x001fca00008e0600 */
[----:B------:R-:W2:Y:S04]  /*aae0*/  @!P0 LDG.E.U16 R10, [R4.64] ;  /* 0x00000006040a8981 */ /* 0x000ea8000c1e1500 */
[----:B------:R-:W-:Y:S04]  /*aaf0*/  STL [R1+0x6e8], R3 ;  /* 0x0006e80301007387 */ /* 0x000fe80000100800 */
[----:B------:R-:W-:Y:S04]  /*ab00*/  STL [R1+0x6ec], R2 ;  /* 0x0006ec0201007387 */ /* 0x000fe80000100800 */
[----:B--2---:R0:W-:Y:S04]  /*ab10*/  STL [R1+0x24], R10 ;  /* 0x0000240a01007387 */ /* 0x0041e80000100800 */
[----:B0-----:R-:W2:Y:S04]  /*ab20*/  LDL.LU R10, [R1+0xf94] ;  /* 0x000f9400010a7983 */ /* 0x001ea80000300800 */
[----:B------:R-:W3:Y:S04]  /*ab30*/  LDL.LU R4, [R1+0x20] ;  /* 0x0000200001047983 */ /* 0x000ee80000300800 */
[----:B------:R-:W4:Y:S04]  /*ab40*/  LDL R5, [R1+0x468] ;  /* 0x0004680001057983 */ /* 0x000f280000100800 */
[----:B---3--:R0:W-:Y:S04]  /*ab50*/  STS.U16 [R29+0xae00], R4 ;  /* 0x00ae00041d007388 */ /* 0x0081e80000000400 */
[----:B0-----:R-:W3:Y:S01]  /*ab60*/  LDL.LU R29, [R1+0xf90] ;  /* 0x000f9000011d7983 */ /* 0x001ee20000300800 */
[----:B----4-:R-:W-:-:S03]  /*ab70*/  IADD3 R4, P1, R5, R28, RZ ;  /* 0x0000001c05047210 */ /* 0x010fc60007f3e0ff */
[----:B------:R-:W4:Y:S01]  /*ab80*/  LDL R5, [R1+0x3cc] ;  /* 0x0003cc0001057983 */ /* 0x000f220000100800 */
[----:B---3--:R-:W-:Y:S01]  /*ab90*/  PRMT R29, RZ, 0x7610, R29 ;  /* 0x00007610ff1d7816 */ /* 0x008fe2000000001d */
[----:B----4-:R-:W-:-:S05]  /*aba0*/  IMAD.X R5, R5, 0x1, R0, P1 ;  /* 0x0000000105057824 */ /* 0x010fca00008e0600 */
[----:B------:R-:W3:Y:S04]  /*abb0*/  @!P0 LDG.E.U16 R29, [R4.64] ;  /* 0x00000006041d8981 */ /* 0x000ee8000c1e1500 */
[----:B---3--:R0:W-:Y:S04]  /*abc0*/  STL [R1+0x20], R29 ;  /* 0x0000201d01007387 */ /* 0x0081e80000100800 */
[----:B0-----:R-:W3:Y:S04]  /*abd0*/  LDL.LU R29, [R1+0xf8c] ;  /* 0x000f8c00011d7983 */ /* 0x001ee80000300800 */
[----:B------:R-:W2:Y:S04]  /*abe0*/  LDL R4, [R1+0x588] ;  /* 0x0005880001047983 */ /* 0x000ea80000100800 */
[----:B------:R-:W4:Y:S04]  /*abf0*/  LDL R5, [R1+0x514] ;  /* 0x0005140001057983 */ /* 0x000f280000100800 */
[----:B--2---:R4:W-:Y:S02]  /*ac00*/  STS.U16 [R4+0xb600], R10 ;  /* 0x00b6000a04007388 */ /* 0x0049e40000000400 */
[----:B----4-:R-:W-:-:S02]  /*ac10*/  IADD3 R4, P1, R5, R28, RZ ;  /* 0x0000001c05047210 */ /* 0x010fc40007f3e0ff */
[----:B------:R-:W2:Y:S01]  /*ac20*/  LDL R5, [R1+0x464] ;  /* 0x0004640001057983 */ /* 0x000ea20000100800 */
[----:B---3--:R-:W-:Y:S02]  /*ac30*/  PRMT R29, RZ, 0x7610, R29 ;  /* 0x00007610ff1d7816 */ /* 0x008fe4000000001d */
        /* <DEDUP_REMOVED lines=14> */
[----:B------:R-:W3:Y:S02]  /*ad20*/  LDL R5, [R1+0x458] ;  /* 0x0004580001057983 */ /* 0x000ee40000100800 */
[----:B---3--:R-:W-:-:S02]  /*ad30*/  IADD3 R4, P1, R5, R28, RZ ;  /* 0x0000001c05047210 */ /* 0x008fc40007f3e0ff */
[----:B------:R-:W3:Y:S01]  /*ad40*/  LDL R5, [R1+0x3c4] ;  /* 0x0003c40001057983 */ /* 0x000ee20000100800 */
[----:B------:R-:W-:Y:S02]  /*ad50*/  PRMT R7, RZ, 0x7610, R7 ;  /* 0x00007610ff077816 */ /* 0x000fe40000000007 */
[----:B---3--:R-:W-:-:S05]  /*ad60*/  IMAD.X R5, R5, 0x1, R0, P1 ;  /* 0x0000000105057824 */ /* 0x008fca00008e0600 */
[----:B------:R-:W3:Y:S04]  /*ad70*/  @!P0 LDG.E.U16 R7, [R4.64] ;  /* 0x0000000604078981 */ /* 0x000ee8000c1e1500 */
[----:B---3--:R0:W-:Y:S04]  /*ad80*/  STL [R1+0x8], R7 ;  /* 0x0000080701007387 */ /* 0x0081e80000100800 */
[----:B0-----:R-:W3:Y:S04]  /*ad90*/  LDL.LU R7, [R1+0xf80] ;  /* 0x000f800001077983 */ /* 0x001ee80000300800 */
[----:B------:R-:W4:Y:S02]  /*ada0*/  LDL R5, [R1+0x504] ;  /* 0x0005040001057983 */ /* 0x000f240000100800 */
[----:B----4-:R-:W-:-:S02]  /*adb0*/  IADD3 R4, P1, R5, R28, RZ ;  /* 0x0000001c05047210 */ /* 0x010fc40007f3e0ff */
[----:B------:R-:W4:Y:S01]  /*adc0*/  LDL R5, [R1+0x454] ;  /* 0x0004540001057983 */ /* 0x000f220000100800 */
[----:B------:R-:W-:Y:S02]  /*add0*/  PRMT R3, RZ, 0x7610, R3 ;  /* 0x00007610ff037816 */ /* 0x000fe40000000003 */
[----:B----4-:R-:W-:-:S05]  /*ade0*/  IMAD.X R5, R5, 0x1, R0, P1 ;  /* 0x0000000105057824 */ /* 0x010fca00008e0600 */
[----:B------:R0:W4:Y:S04]  /*adf0*/  @!P0 LDG.E.U16 R3, [R4.64] ;  /* 0x0000000604038981 */ /* 0x000128000c1e1500 */
[----:B0-----:R-:W2:Y:S04]  /*ae00*/  LDL R5, [R1+0x570] ;  /* 0x0005700001057983 */ /* 0x001ea80000100800 */
[----:B----4-:R0:W-:Y:S01]  /*ae10*/  STL [R1+0xf58], R3 ;  /* 0x000f580301007387 */ /* 0x0101e20000100800 */
[----:B--2---:R-:W-:-:S03]  /*ae20*/  IADD3 R4, P1, R5, R28, RZ ;  /* 0x0000001c05047210 */ /* 0x004fc60007f3e0ff */
[----:B0-----:R-:W2:Y:S04]  /*ae30*/  LDL R3, [R1+0x3bc] ;  /* 0x0003bc0001037983 */ /* 0x001ea80000100800 */
[----:B------:R-:W4:Y:S01]  /*ae40*/  LDL R5, [R1+0x500] ;  /* 0x0005000001057983 */ /* 0x000f220000100800 */
[----:B------:R-:W-:Y:S01]  /*ae50*/  PRMT R2, RZ, 0x7610, R2 ;  /* 0x00007610ff027816 */ /* 0x000fe20000000002 */
[----:B----4-:R-:W-:-:S05]  /*ae60*/  IMAD.X R5, R5, 0x1, R0, P1 ;  /* 0x0000000105057824 */ /* 0x010fca00008e0600 */
[----:B------:R0:W4:Y:S04]  /*ae70*/  @!P0 LDG.E.U16 R2, [R4.64] ;  /* 0x0000000604028981 */ /* 0x000128000c1e1500 */
[----:B0-----:R-:W2:Y:S01]  /*ae80*/  LDL R5, [R1+0x448] ;  /* 0x0004480001057983 */ /* 0x001ea20000100800 */
[----:B------:R-:W-:-:S03]  /*ae90*/  PRMT R26, RZ, 0x7610, R26 ;  /* 0x00007610ff1a7816 */ /* 0x000fc6000000001a */
[----:B----4-:R0:W-:Y:S01]  /*aea0*/  STL [R1+0xf5c], R2 ;  /* 0x000f5c0201007387 */ /* 0x0101e20000100800 */
[----:B--2---:R-:W-:-:S03]  /*aeb0*/  IADD3 R4, P1, R5, R28, RZ ;  /* 0x0000001c05047210 */ /* 0x004fc60007f3e0ff */
[----:B0-----:R-:W2:Y:S02]  /*aec0*/  LDL R2, [R1+0x568] ;  /* 0x0005680001027983 */ /* 0x001ea40000100800 */
[----:B------:R-:W-:Y:S02]  /*aed0*/  IMAD.X R5, R3, 0x1, R0, P1 ;  /* 0x0000000103057824 */ /* 0x000fe400008e0600 */
[----:B------:R-:W4:Y:S04]  /*aee0*/  LDL R3, [R1+0x3b4] ;  /* 0x0003b40001037983 */ /* 0x000f280000100800 */
[----:B------:R0:W2:Y:S04]  /*aef0*/  @!P0 LDG.E.U16 R26, [R4.64] ;  /* 0x00000006041a8981 */ /* 0x0000a8000c1e1500 */
[----:B0-----:R-:W3:Y:S04]  /*af00*/  LDL.LU R4, [R1+0x3c] ;  /* 0x00003c0001047983 */ /* 0x001ee80000300800 */
[----:B------:R-:W4:Y:S04]  /*af10*/  LDL R5, [R1+0x4f4] ;  /* 0x0004f40001057983 */ /* 0x000f280000100800 */
[----:B--2---:R0:W-:Y:S04]  /*af20*/  STL [R1+0xf60], R26 ;  /* 0x000f601a01007387 */ /* 0x0041e80000100800 */
[----:B---3--:R4:W-:Y:S04]  /*af30*/  STS.U16 [R29+0x1000], R4 ;  /* 0x001000041d007388 */ /* 0x0089e80000000400 */
[----:B0-----:R-:W2:Y:S01]  /*af40*/  LDL.LU R26, [R1+0x74] ;  /* 0x00007400011a7983 */ /* 0x001ea20000300800 */
[----:B----4-:R-:W-:-:S03]  /*af50*/  IADD3 R4, P1, R5, R28, RZ ;  /* 0x0000001c05047210 */ /* 0x010fc60007f3e0ff */
[----:B------:R-:W3:Y:S01]  /*af60*/  LDL R5, [R1+0x444] ;  /* 0x0004440001057983 */ /* 0x000ee20000100800 */
[----:B------:R-:W-:Y:S01]  /*af70*/  PRMT R24, RZ, 0x7610, R24 ;  /* 0x00007610ff187816 */ /* 0x000fe20000000018 */
[----:B---3--:R-:W-:-:S05]  /*af80*/  IMAD.X R5, R5, 0x1, R0, P1 ;  /* 0x0000000105057824 */ /* 0x008fca00008e0600 */
[----:B------:R-:W3:Y:S04]  /*af90*/  @!P0 LDG.E.U16 R24, [R4.64] ;  /* 0x0000000604188981 */ /* 0x000ee8000c1e1500 */
[----:B---3--:R0:W-:Y:S04]  /*afa0*/  STL [R1+0xf64], R24 ;  /* 0x000f641801007387 */ /* 0x0081e80000100800 */
[----:B------:R-:W3:Y:S01]  /*afb0*/  LDL R5, [R1+0x4f0] ;  /* 0x0004f00001057983 */ /* 0x000ee20000100800 */
[----:B------:R-:W-:Y:S02]  /*afc0*/  IADD3 R4, P1, R2, R28, RZ ;  /* 0x0000001c02047210 */ /* 0x000fe40007f3e0ff */
[----:B------:R-:W-:Y:S01]  /*afd0*/  PRMT R21, RZ, 0x7610, R21 ;  /* 0x00007610ff157816 */ /* 0x000fe20000000015 */
[----:B--2---:R1:W-:Y:S04]  /*afe0*/  STS.U16 [R29+0x1400], R26 ;  /* 0x0014001a1d007388 */ /* 0x0043e80000000400 */
[----:B0-----:R-:W2:Y:S04]  /*aff0*/  LDL R24, [R1+0x438] ;  /* 0x0004380001187983 */ /* 0x001ea80000100800 */
[----:B------:R-:W4:Y:S04]  /*b000*/  LDL R2, [R1+0x434] ;  /* 0x0004340001027983 */ /* 0x000f280000100800 */
[----:B-1----:R-:W2:Y:S01]  /*b010*/  LDL R26, [R1+0x4e4] ;  /* 0x0004e400011a7983 */ /* 0x002ea20000100800 */
[----:B---3--:R-:W-:-:S05]  /*b020*/  IMAD.X R5, R5, 0x1, R0, P1 ;  /* 0x0000000105057824 */ /* 0x008fca00008e0600 */
[----:B------:R0:W3:Y:S04]  /*b030*/  @!P0 LDG.E.U16 R21, [R4.64] ;  /* 0x0000000604158981 */ /* 0x0000e8000c1e1500 */
[----:B0-----:R-:W3:Y:S01]  /*b040*/  LDL.LU R5, [R1+0x70] ;  /* 0x0000700001057983 */ /* 0x001ee20000300800 */
[----:B--2---:R-:W-:Y:S02]  /*b050*/  IADD3 R4, P1, R24, R28, RZ ;  /* 0x0000001c18047210 */ /* 0x004fe40007f3e0ff */
[----:B------:R-:W-:Y:S01]  /*b060*/  PRMT R19, RZ, 0x7610, R19 ;  /* 0x00007610ff137816 */ /* 0x000fe20000000013 */
[----:B------:R0:W-:Y:S02]  /*b070*/  STS.U16 [R29+0x1c00], R17 ;  /* 0x001c00111d007388 */ /* 0x0001e40000000400 */
[----:B0-----:R-:W-:-:S02]  /*b080*/  PRMT R17, RZ, 0x7610, R17 ;  /* 0x00007610ff117816 */ /* 0x001fc40000000011 */
[----:B---3--:R0:W-:Y:S02]  /*b090*/  STS.U16 [R29+0x1800], R5 ;  /* 0x001800051d007388 */ /* 0x0081e40000000400 */
[----:B0-----:R-:W-:-:S05]  /*b0a0*/  IMAD.X R5, R3, 0x1, R0, P1 ;  /* 0x0000000103057824 */ /* 0x001fca00008e0600 */
[----:B------:R0:W2:Y:S02]  /*b0b0*/  @!P0 LDG.E.U16 R19, [R4.64] ;  /* 0x0000000604138981 */ /* 0x0000a4000c1e1500 */
[----:B0-----:R-:W-:-:S05]  /*b0c0*/  IADD3 R4, P1, R26, R28, RZ ;  /* 0x0000001c1a047210 */ /* 0x001fca0007f3e0ff */
[----:B----4-:R-:W-:-:S05]  /*b0d0*/  IMAD.X R5, R2, 0x1, R0, P1 ;  /* 0x0000000102057824 */ /* 0x010fca00008e0600 */
[----:B------:R0:W3:Y:S04]  /*b0e0*/  @!P0 LDG.E.U16 R17, [R4.64] ;  /* 0x0000000604118981 */ /* 0x0000e8000c1e1500 */
[----:B------:R1:W-:Y:S04]  /*b0f0*/  STL [R1+0xf68], R21 ;  /* 0x000f681501007387 */ /* 0x0003e80000100800 */
[----:B------:R-:W4:Y:S04]  /*b100*/  LDL R3, [R1+0x428] ;  /* 0x0004280001037983 */ /* 0x000f280000100800 */
[----:B-1----:R-:W4:Y:S04]  /*b110*/  LDL R21, [R1+0x560] ;  /* 0x0005600001157983 */ /* 0x002f280000100800 */
[----:B------:R-:W4:Y:S04]  /*b120*/  LDL.LU R24, [R1+0x60] ;  /* 0x0000600001187983 */ /* 0x000f280000300800 */
[----:B--2---:R1:W-:Y:S04]  /*b130*/  STL [R1+0xf6c], R19 ;  /* 0x000f6c1301007387 */ /* 0x0043e80000100800 */
[----:B-1----:R-:W2:Y:S04]  /*b140*/  LDL.LU R19, [R1+0x68] ;  /* 0x0000680001137983 */ /* 0x002ea80000300800 */
[----:B------:R-:W2:Y:S04]  /*b150*/  LDL R2, [R1+0x3ac] ;  /* 0x0003ac0001027983 */ /* 0x000ea80000100800 */
[----:B------:R-:W2:Y:S04]  /*b160*/  LDL.LU R26, [R1+0x5c] ;  /* 0x00005c00011a7983 */ /* 0x000ea80000300800 */
[----:B0-----:R-:W2:Y:S04]  /*b170*/  LDL.LU R5, [R1+0x6c] ;  /* 0x00006c0001057983 */ /* 0x001ea80000300800 */
[----:B---3--:R0:W-:Y:S04]  /*b180*/  STL [R1+0xf70], R17 ;  /* 0x000f701101007387 */ /* 0x0081e80000100800 */
[----:B0-----:R-:W3:Y:S01]  /*b190*/  LDL R17, [R1+0x4e0] ;  /* 0x0004e00001117983 */ /* 0x001ee20000100800 */
[----:B------:R-:W-:-:S02]  /*b1a0*/  PRMT R20, RZ, 0x7610, R20 ;  /* 0x00007610ff147816 */ /* 0x000fc40000000014 */
[----:B----4-:R-:W-:Y:S02]  /*b1b0*/  IADD3 R4, P1, R21, R28, RZ ;  /* 0x0000001c15047210 */ /* 0x010fe40007f3e0ff */
[----:B------:R-:W-:Y:S01]  /*b1c0*/  PRMT R11, RZ, 0x7610, R11 ;  /* 0x00007610ff0b7816 */ /* 0x000fe2000000000b */
[----:B------:R-:W4:Y:S04]  /*b1d0*/  LDL R21, [R1+0x424] ;  /* 0x0004240001157983 */ /* 0x000f280000100800 */
[----:B------:R0:W4:Y:S02]  /*b1e0*/  @!P0 LDG.E.U16 R20, [R12.64] ;  /* 0x000000060c148981 */ /* 0x000124000c1e1500 */
[----:B0-----:R-:W-:Y:S02]  /*b1f0*/  PRMT R12, RZ, 0x7610, R12 ;  /* 0x00007610ff0c7816 */ /* 0x001fe4000000000c */
[----:B--2---:R3:W-:Y:S02]  /*b200*/  STS.U16 [R29+0x2000], R5 ;  /* 0x002000051d007388 */ /* 0x0047e40000000400 */
[----:B---3--:R-:W-:-:S05]  /*b210*/  IMAD.X R5, R17, 0x1, R0, P1 ;  /* 0x0000000111057824 */ /* 0x008fca00008e0600 */
[----:B------:R0:W2:Y:S02]  /*b220*/  @!P0 LDG.E.U16 R12, [R4.64] ;  /* 0x00000006040c8981 */ /* 0x0000a4000c1e1500 */
[----:B0-----:R-:W-:Y:S02]  /*b230*/  IADD3 R4, P1, R3, R28, RZ ;  /* 0x0000001c03047210 */ /* 0x001fe40007f3e0ff */
[----:B------:R0:W-:Y:S03]  /*b240*/  STS.U16 [R29+0x2400], R19 ;  /* 0x002400131d007388 */ /* 0x0001e60000000400 */
[----:B------:R-:W-:-:S05]  /*b250*/  IMAD.X R5, R2, 0x1, R0, P1 ;  /* 0x0000000102057824 */ /* 0x000fca00008e0600 */
[----:B------:R1:W3:Y:S04]  /*b260*/  @!P0 LDG.E.U16 R11, [R4.64] ;  /* 0x00000006040b8981 */ /* 0x0002e8000c1e1500 */
[----:B--2---:R2:W-:Y:S04]  /*b270*/  STL [R1+0xf74], R12 ;  /* 0x000f740c01007387 */ /* 0x0045e80000100800 */
[----:B0-----:R-:W4:Y:S04]  /*b280*/  LDL R19, [R1+0x558] ;  /* 0x0005580001137983 */ /* 0x001f280000100800 */
[----:B------:R-:W4:Y:S04]  /*b290*/  LDL R3, [R1+0x4d0] ;  /* 0x0004d00001037983 */ /* 0x000f280000100800 */
[----:B--2---:R-:W2:Y:S04]  /*b2a0*/  LDL R12, [R1+0x4d4] ;  /* 0x0004d400010c7983 */ /* 0x004ea80000100800 */
[----:B------:R-:W4:Y:S04]  /*b2b0*/  LDL R17, [R1+0x418] ;  /* 0x0004180001117983 */ /* 0x000f280000100800 */
[----:B------:R-:W4:Y:S04]  /*b2c0*/  LDL R2, [R1+0x3a4] ;  /* 0x0003a40001027983 */ /* 0x000f280000100800 */
[----:B-1----:R-:W4:Y:S01]  /*b2d0*/  LDL.LU R5, [R1+0x64] ;  /* 0x0000640001057983 */ /* 0x002f220000300800 */
[----:B------:R-:W-:-:S03]  /*b2e0*/  PRMT R10, RZ, 0x7610, R10 ;  /* 0x00007610ff0a7816 */ /* 0x000fc6000000000a */
[----:B---3--:R0:W-:Y:S04]  /*b2f0*/  STL [R1+0xf78], R11 ;  /* 0x000f780b01007387 */ /* 0x0081e80000100800 */
[----:B0-----:R-:W3:Y:S01]  /*b300*/  LDL R11, [R1+0x4c4] ;  /* 0x0004c400010b7983 */ /* 0x001ee20000100800 */
[----:B--2---:R-:W-:-:S03]  /*b310*/  IADD3 R4, P1, R12, R28, RZ ;  /* 0x0000001c0c047210 */ /* 0x004fc60007f3e0ff */
[----:B----4-:R0:W-:Y:S02]  /*b320*/  STS.U16 [R29+0x2800], R5 ;  /* 0x002800051d007388 */ /* 0x0101e40000000400 */
[----:B0-----:R-:W-:-:S05]  /*b330*/  IMAD.X R5, R21, 0x1, R0, P1 ;  /* 0x0000000115057824 */ /* 0x001fca00008e0600 */
[----:B------:R0:W2:Y:S01]  /*b340*/  @!P0 LDG.E.U16 R10, [R4.64] ;  /* 0x00000006040a8981 */ /* 0x0000a2000c1e1500 */
[----:B------:R-:W-:Y:S02]  /*b350*/  PRMT R9, RZ, 0x7610, R9 ;  /* 0x00007610ff097816 */ /* 0x000fe40000000009 */
[----:B0-----:R-:W-:-:S05]  /*b360*/  IADD3 R4, P1, R19, R28, RZ ;  /* 0x0000001c13047210 */ /* 0x001fca0007f3e0ff */
[----:B------:R-:W-:Y:S01]  /*b370*/  IMAD.X R5, R3, 0x1, R0, P1 ;  /* 0x0000000103057824 */ /* 0x000fe200008e0600 */
[----:B------:R0:W-:Y:S04]  /*b380*/  STS.U16 [R29], R8 ;  /* 0x000000081d007388 */ /* 0x0001e80000000400 */
[----:B------:R1:W4:Y:S01]  /*b390*/  @!P0 LDG.E.U16 R9, [R4.64] ;  /* 0x0000000604098981 */ /* 0x000322000c1e1500 */
[----:B0-----:R-:W-:Y:S02]  /*b3a0*/  PRMT R8, RZ, 0x7610, R8 ;  /* 0x00007610ff087816 */ /* 0x001fe40000000008 */
[----:B-1----:R-:W-:-:S05]  /*b3b0*/  IADD3 R4, P1, R17, R28, RZ ;  /* 0x0000001c11047210 */ /* 0x002fca0007f3e0ff */
[----:B------:R-:W-:-:S05]  /*b3c0*/  IMAD.X R5, R2, 0x1, R0, P1 ;  /* 0x0000000102057824 */ /* 0x000fca00008e0600 */
[----:B------:R3:W4:Y:S02]  /*b3d0*/  @!P0 LDG.E.U16 R8, [R4.64] ;  /* 0x0000000604088981 */ /* 0x000724000c1e1500 */
[----:B---3--:R-:W-:Y:S02]  /*b3e0*/  IADD3 R4, P1, R11, R28, RZ ;  /* 0x0000001c0b047210 */ /* 0x008fe40007f3e0ff */
[----:B--2---:R0:W-:Y:S04]  /*b3f0*/  STL [R1+0xf7c], R10 ;  /* 0x000f7c0a01007387 */ /* 0x0041e80000100800 */
[----:B------:R-:W2:Y:S04]  /*b400*/  LDL R12, [R1+0x414] ;  /* 0x00041400010c7983 */ /* 0x000ea80000100800 */
[----:B------:R-:W3:Y:S04]  /*b410*/  LDL R3, [R1+0x550] ;  /* 0x0005500001037983 */ /* 0x000ee80000100800 */
[----:B------:R-:W3:Y:S04]  /*b420*/  LDL R2, [R1+0x4c0] ;  /* 0x0004c00001027983 */ /* 0x000ee80000100800 */
[----:B------:R-:W3:Y:S04]  /*b430*/  LDL.LU R19, [R1+0x54] ;  /* 0x0000540001137983 */ /* 0x000ee80000300800 */
[----:B------:R-:W4:Y:S04]  /*b440*/  LDL R11, [R1+0x408] ;  /* 0x00040800010b7983 */ /* 0x000f280000100800 */
[----:B0-----:R-:W4:Y:S04]  /*b450*/  LDL R10, [R1+0x39c] ;  /* 0x00039c00010a7983 */ /* 0x001f280000100800 */
[----:B------:R0:W-:Y:S04]  /*b460*/  STS.U16 [R29+0x400], R7 ;  /* 0x000400071d007388 */ /* 0x0001e80000000400 */
[----:B------:R1:W-:Y:S04]  /*b470*/  STS.U16 [R29+0x3800], R6 ;  /* 0x003800061d007388 */ /* 0x0003e80000000400 */
[----:B------:R4:W-:Y:S01]  /*b480*/  STS.U16 [R29+0x3c00], R14 ;  /* 0x003c000e1d007388 */ /* 0x0009e20000000400 */
[----:B0-----:R-:W-:-:S03]  /*b490*/  PRMT R7, RZ, 0x7610, R7 ;  /* 0x00007610ff077816 */ /* 0x001fc60000000007 */
[----:B------:R-:W-:Y:S01]  /*b4a0*/  STS.U16 [R29+0x3400], R15 ;  /* 0x0034000f1d007388 */ /* 0x000fe20000000400 */
[----:B-1----:R-:W-:-:S03]  /*b4b0*/  PRMT R6, RZ, 0x7610, R6 ;  /* 0x00007610ff067816 */ /* 0x002fc60000000006 */
[----:B------:R-:W4:Y:S04]  /*b4c0*/  LDL.LU R21, [R1+0x50] ;  /* 0x0000500001157983 */ /* 0x000f280000300800 */
[----:B------:R0:W-:Y:S04]  /*b4d0*/  STS.U16 [R29+0x2c00], R24 ;  /* 0x002c00181d007388 */ /* 0x0001e80000000400 */
[----:B------:R-:W4:Y:S04]  /*b4e0*/  LDL R17, [R1+0x4b4] ;  /* 0x0004b40001117983 */ /* 0x000f280000100800 */
[----:B------:R1:W-:Y:S01]  /*b4f0*/  STS.U16 [R29+0x3000], R26 ;  /* 0x0030001a1d007388 */ /* 0x0003e20000000400 */
[----:B--2---:R-:W-:-:S05]  /*b500*/  IMAD.X R5, R12, 0x1, R0, P1 ;  /* 0x000000010c057824 */ /* 0x004fca00008e0600 */
[----:B------:R3:W2:Y:S02]  /*b510*/  @!P0 LDG.E.U16 R7, [R4.64] ;  /* 0x0000000604078981 */ /* 0x0006a4000c1e1500 */
[-C--:B---3--:R-:W-:Y:S02]  /*b520*/  IADD3 R4, P1, R3, R28.reuse, RZ ;  /* 0x0000001c03047210 */ /* 0x088fe40007f3e0ff */
[----:B------:R-:W3:Y:S03]  /*b530*/  LDL R3, [R1+0x404] ;  /* 0x0004040001037983 */ /* 0x000ee60000100800 */
[--C-:B------:R-:W-:Y:S01]  /*b540*/  IMAD.X R5, R2, 0x1, R0.reuse, P1 ;  /* 0x0000000102057824 */ /* 0x100fe200008e0600 */
[----:B----4-:R-:W-:Y:S01]  /*b550*/  IADD3 R14, P1, R11, R28, RZ ;  /* 0x0000001c0b0e7210 */ /* 0x010fe20007f3e0ff */
[----:B0-----:R-:W4:Y:S04]  /*b560*/  LDL.LU R24, [R1+0x4c] ;  /* 0x00004c0001187983 */ /* 0x001f280000300800 */
[----:B------:R0:W2:Y:S01]  /*b570*/  @!P0 LDG.E.U16 R6, [R4.64] ;  /* 0x0000000604068981 */ /* 0x0000a2000c1e1500 */
[----:B------:R-:W-:-:S03]  /*b580*/  IMAD.X R15, R10, 0x1, R0, P1 ;  /* 0x000000010a0f7824 */ /* 0x000fc600008e0600 */
[----:B------:R-:W2:Y:S04]  /*b590*/  LDL R12, [R1+0x548] ;  /* 0x00054800010c7983 */ /* 0x000ea80000100800 */
[----:B------:R-:W2:Y:S01]  /*b5a0*/  LDL R2, [R1+0x4b0] ;  /* 0x0004b00001027983 */ /* 0x000ea20000100800 */
[----:B0-----:R-:W-:-:S03]  /*b5b0*/  PRMT R5, RZ, 0x7610, R5 ;  /* 0x00007610ff057816 */ /* 0x001fc60000000005 */
[----:B------:R-:W2:Y:S04]  /*b5c0*/  LDL R11, [R1+0x3f8] ;  /* 0x0003f800010b7983 */ /* 0x000ea80000100800 */
[----:B------:R-:W2:Y:S04]  /*b5d0*/  LDL R10, [R1+0x394] ;  /* 0x00039400010a7983 */ /* 0x000ea80000100800 */
[----:B-1----:R-:W2:Y:S04]  /*b5e0*/  LDL.LU R26, [R1+0x48] ;  /* 0x00004800011a7983 */ /* 0x002ea80000300800 */
[----:B------:R0:W2:Y:S04]  /*b5f0*/  @!P0 LDG.E.U16 R5, [R14.64] ;  /* 0x000000060e058981 */ /* 0x0000a8000c1e1500 */
[----:B0-----:R-:W2:Y:S01]  /*b600*/  LDL.LU R15, [R1+0x58] ;  /* 0x00005800010f7983 */ /* 0x001ea20000300800 */
[----:B------:R-:W-:-:S02]  /*b610*/  IADD3 R14, P1, R17, R28, RZ ;  /* 0x0000001c110e7210 */ /* 0x000fc40007f3e0ff */
[----:B------:R-:W-:Y:S01]  /*b620*/  PRMT R4, RZ, 0x7610, R4 ;  /* 0x00007610ff047816 */ /* 0x000fe20000000004 */
[----:B------:R-:W3:Y:S01]  /*b630*/  LDL R17, [R1+0x4a4] ;  /* 0x0004a40001117983 */ /* 0x000ee20000100800 */
[----:B------:R-:W-:-:S03]  /*b640*/  PRMT R13, RZ, 0x7610, R13 ;  /* 0x00007610ff0d7816 */ /* 0x000fc6000000000d */
[----:B--2---:R3:W-:Y:S02]  /*b650*/  STS.U16 [R29+0x4000], R15 ;  /* 0x0040000f1d007388 */ /* 0x0047e40000000400 */
[----:B---3--:R-:W-:Y:S02]  /*b660*/  IMAD.X R15, R3, 0x1, R0, P1 ;  /* 0x00000001030f7824 */ /* 0x008fe400008e0600 */
[----:B------:R-:W2:Y:S04]  /*b670*/  LDL R3, [R1+0x3f4] ;  /* 0x0003f40001037983 */ /* 0x000ea80000100800 */
[----:B------:R0:W3:Y:S02]  /*b680*/  @!P0 LDG.E.U16 R4, [R14.64] ;  /* 0x000000060e048981 */ /* 0x0000e4000c1e1500 */
[----:B0-----:R-:W-:-:S02]  /*b690*/  IADD3 R14, P1, R12, R28, RZ ;  /* 0x0000001c0c0e7210 */ /* 0x001fc40007f3e0ff */
[----:B------:R-:W3:Y:S03]  /*b6a0*/  LDL R12, [R1+0x4a0] ;  /* 0x0004a000010c7983 */ /* 0x000ee60000100800 */
[----:B------:R-:W-:Y:S02]  /*b6b0*/  IMAD.X R15, R2, 0x1, R0, P1 ;  /* 0x00000001020f7824 */ /* 0x000fe400008e0600 */
[----:B------:R-:W3:Y:S04]  /*b6c0*/  LDL R2, [R1+0x540] ;  /* 0x0005400001027983 */ /* 0x000ee80000100800 */
[----:B------:R0:W4:Y:S04]  /*b6d0*/  @!P0 LDG.E.U16 R13, [R14.64] ;  /* 0x000000060e0d8981 */ /* 0x000128000c1e1500 */
[----:B------:R1:W-:Y:S01]  /*b6e0*/  STS.U16 [R29+0x800], R16 ;  /* 0x000800101d007388 */ /* 0x0003e20000000400 */
[----:B0-----:R-:W-:-:S03]  /*b6f0*/  IADD3 R14, P1, R11, R28, RZ ;  /* 0x0000001c0b0e7210 */ /* 0x001fc60007f3e0ff */
[----:B------:R-:W4:Y:S01]  /*b700*/  LDL R11, [R1+0x3e8] ;  /* 0x0003e800010b7983 */ /* 0x000f220000100800 */
[----:B-1----:R-:W-:Y:S01]  /*b710*/  PRMT R16, RZ, 0x7610, R16 ;  /* 0x00007610ff107816 */ /* 0x002fe20000000010 */
[----:B------:R-:W-:Y:S02]  /*b720*/  IMAD.X R15, R10, 0x1, R0, P1 ;  /* 0x000000010a0f7824 */ /* 0x000fe400008e0600 */
[----:B------:R-:W4:Y:S04]  /*b730*/  LDL R10, [R1+0x38c] ;  /* 0x00038c00010a7983 */ /* 0x000f280000100800 */
[----:B------:R0:W4:Y:S04]  /*b740*/  @!P0 LDG.E.U16 R16, [R14.64] ;  /* 0x000000060e108981 */ /* 0x000128000c1e1500 */
[----:B------:R1:W-:Y:S01]  /*b750*/  STS.U16 [R29+0xc00], R18 ;  /* 0x000c00121d007388 */ /* 0x0003e20000000400 */
[----:B0-----:R-:W-:-:S02]  /*b760*/  IADD3 R14, P1, R17, R28, RZ ;  /* 0x0000001c110e7210 */ /* 0x001fc40007f3e0ff */
[----:B-1----:R-:W-:-:S03]  /*b770*/  PRMT R18, RZ, 0x7610, R18 ;  /* 0x00007610ff127816 */ /* 0x002fc60000000012 */
[--C-:B--2---:R-:W-:Y:S02]  /*b780*/  IMAD.X R15, R3, 0x1, R0.reuse, P1 ;  /* 0x00000001030f7824 */ /* 0x104fe400008e0600 */
[----:B------:R-:W2:Y:S04]  /*b790*/  LDL R3, [R1+0x494] ;  /* 0x0004940001037983 */ /* 0x000ea80000100800 */
[----:B------:R3:W2:Y:S02]  /*b7a0*/  @!P0 LDG.E.U16 R18, [R14.64] ;  /* 0x000000060e128981 */ /* 0x0006a4000c1e1500 */
[----:B---3--:R-:W-:Y:S02]  /*b7b0*/  IADD3 R14, P1, R2, R28, RZ ;  /* 0x0000001c020e7210 */ /* 0x008fe40007f3e0ff */
[----:B------:R-:W3:Y:S04]  /*b7c0*/  LDL R2, [R1+0x3e4] ;  /* 0x0003e40001027983 */ /* 0x000ee80000100800 */
[----:B------:R0:W-:Y:S01]  /*b7d0*/  STS.U16 [R29+0x5000], R20 ;  /* 0x005000141d007388 */ /* 0x0001e20000000400 */
[----:B------:R-:W-:Y:S01]  /*b7e0*/  IMAD.X R15, R12, 0x1, R0, P1 ;  /* 0x000000010c0f7824 */ /* 0x000fe200008e0600 */
[----:B0-----:R-:W-:-:S06]  /*b7f0*/  PRMT R20, RZ, 0x7610, R20 ;  /* 0x00007610ff147816 */ /* 0x001fcc0000000014 */
[----:B------:R4:W3:Y:S01]  /*b800*/  @!P0 LDG.E.U16 R20, [R14.64] ;  /* 0x000000060e148981 */ /* 0x0008e2000c1e1500 */
[----:B------:R-:W-:Y:S02]  /*b810*/  PRMT R22, RZ, 0x7610, R22 ;  /* 0x00007610ff167816 */ /* 0x000fe40000000016 */
[----:B----4-:R-:W-:-:S05]  /*b820*/  IADD3 R14, P1, R11, R28, RZ ;  /* 0x0000001c0b0e7210 */ /* 0x010fca0007f3e0ff */
[----:B------:R-:W-:Y:S02]  /*b830*/  IMAD.X R15, R10, 0x1, R0, P1 ;  /* 0x000000010a0f7824 */ /* 0x000fe400008e0600 */
[----:B------:R-:W4:Y:S04]  /*b840*/  LDL.LU R10, [R1+0x40] ;  /* 0x00004000010a7983 */ /* 0x000f280000300800 */
[----:B------:R2:W4:Y:S04]  /*b850*/  @!P0 LDG.E.U16 R22, [R14.64] ;  /* 0x000000060e168981 */ /* 0x000528000c1e1500 */
[----:B------:R-:W4:Y:S04]  /*b860*/  LDL.LU R11, [R1+0x38] ;  /* 0x00003800010b7983 */ /* 0x000f280000300800 */
[----:B------:R-:W4:Y:S04]  /*b870*/  LDL.LU R12, [R1+0x34] ;  /* 0x00003400010c7983 */ /* 0x000f280000300800 */
[----:B------:R0:W-:Y:S04]  /*b880*/  STS.U16 [R29+0x5800], R23 ;  /* 0x005800171d007388 */ /* 0x0001e80000000400 */
[----:B------:R1:W-:Y:S04]  /*b890*/  STS.U16 [R29+0x4400], R19 ;  /* 0x004400131d007388 */ /* 0x0003e80000000400 */
[----:B------:R-:W4:Y:S01]  /*b8a0*/  LDL.LU R17, [R1+0x30] ;  /* 0x0000300001117983 */ /* 0x000f220000300800 */
[----:B0-----:R-:W-:-:S03]  /*b8b0*/  PRMT R23, RZ, 0x7610, R23 ;  /* 0x00007610ff177816 */ /* 0x001fc60000000017 */
[----:B------:R0:W-:Y:S04]  /*b8c0*/  STS.U16 [R29+0x4800], R21 ;  /* 0x004800151d007388 */ /* 0x0001e80000000400 */
[----:B-1----:R-:W4:Y:S04]  /*b8d0*/  LDL.LU R19, [R1+0x18] ;  /* 0x0000180001137983 */ /* 0x002f280000300800 */
[----:B------:R1:W-:Y:S04]  /*b8e0*/  STS.U16 [R29+0x4c00], R24 ;  /* 0x004c00181d007388 */ /* 0x0003e80000000400 */
[----:B0-----:R-:W4:Y:S04]  /*b8f0*/  LDL.LU R21, [R1+0x14] ;  /* 0x0000140001157983 */ /* 0x001f280000300800 */
[----:B------:R0:W-:Y:S04]  /*b900*/  STS.U16 [R29+0x5400], R26 ;  /* 0x0054001a1d007388 */ /* 0x0001e80000000400 */
[----:B-1----:R-:W4:Y:S04]  /*b910*/  LDL.LU R24, [R1+0x80] ;  /* 0x0000800001187983 */ /* 0x002f280000300800 */
[----:B0-----:R-:W4:Y:S01]  /*b920*/  LDL.LU R26, [R1+0x2c] ;  /* 0x00002c00011a7983 */ /* 0x001f220000300800 */
[----:B--2---:R-:W-:-:S05]  /*b930*/  IADD3 R14, P1, R3, R28, RZ ;  /* 0x0000001c030e7210 */ /* 0x004fca0007f3e0ff */
[----:B---3--:R-:W-:Y:S02]  /*b940*/  IMAD.X R15, R2, 0x1, R0, P1 ;  /* 0x00000001020f7824 */ /* 0x008fe400008e0600 */
[----:B------:R-:W2:Y:S04]  /*b950*/  LDL.LU R2, [R1+0x28] ;  /* 0x0000280001027983 */ /* 0x000ea80000300800 */
[----:B------:R-:W3:Y:S04]  /*b960*/  LDL.LU R3, [R1+0x24] ;  /* 0x0000240001037983 */ /* 0x000ee80000300800 */
[----:B------:R0:W2:Y:S04]  /*b970*/  @!P0 LDG.E.U16 R23, [R14.64] ;  /* 0x000000060e178981 */ /* 0x0000a8000c1e1500 */
[----:B0-----:R-:W2:Y:S04]  /*b980*/  LDL.LU R14, [R1+0x44] ;  /* 0x00004400010e7983 */ /* 0x001ea80000300800 */
[----:B------:R-:W3:Y:S04]  /*b990*/  LDL R15, [R1+0x538] ;  /* 0x00053800010f7983 */ /* 0x000ee80000100800 */
[----:B--2---:R3:W-:Y:S02]  /*b9a0*/  STS.U16 [R29+0x5c00], R14 ;  /* 0x005c000e1d007388 */ /* 0x0047e40000000400 */
[----:B---3--:R-:W-:-:S02]  /*b9b0*/  IADD3 R14, P1, R15, R28, RZ ;  /* 0x0000001c0f0e7210 */ /* 0x008fc40007f3e0ff */
[----:B------:R-:W2:Y:S01]  /*b9c0*/  LDL R15, [R1+0x490] ;  /* 0x00049000010f7983 */ /* 0x000ea20000100800 */
[----:B------:R-:W-:Y:S02]  /*b9d0*/  PRMT R25, RZ, 0x7610, R25 ;  /* 0x00007610ff197816 */ /* 0x000fe40000000019 */
[----:B--2---:R-:W-:-:S05]  /*b9e0*/  IMAD.X R15, R15, 0x1, R0, P1 ;  /* 0x000000010f0f7824 */ /* 0x004fca00008e0600 */
[----:B------:R0:W2:Y:S04]  /*b9f0*/  @!P0 LDG.E.U16 R25, [R14.64] ;  /* 0x000000060e198981 */ /* 0x0000a8000c1e1500 */
[----:B0-----:R-:W3:Y:S02]  /*ba00*/  LDL R15, [R1+0x3d8] ;  /* 0x0003d800010f7983 */ /* 0x001ee40000100800 */
[----:B---3--:R-:W-:Y:S02]  /*ba10*/  IADD3 R14, P1, R15, R28, RZ ;  /* 0x0000001c0f0e7210 */ /* 0x008fe40007f3e0ff */
[----:B------:R-:W3:Y:S04]  /*ba20*/  LDL R15, [R1+0x384] ;  /* 0x00038400010f7983 */ /* 0x000ee80000100800 */
[----:B------:R0:W-:Y:S04]  /*ba30*/  STL [R1+0x6f0], R28 ;  /* 0x0006f01c01007387 */ /* 0x0001e80000100800 */
[----:B0-----:R-:W2:Y:S04]  /*ba40*/  LDL.LU R28, [R1+0x1c] ;  /* 0x00001c00011c7983 */ /* 0x001ea80000300800 */
[----:B------:R0:W-:Y:S04]  /*ba50*/  STS.U16 [R29+0x6000], R27 ;  /* 0x0060001b1d007388 */ /* 0x0001e80000000400 */
[----:B------:R1:W-:Y:S01]  /*ba60*/  STL [R1+0x6f4], R0 ;  /* 0x0006f40001007387 */ /* 0x0003e20000100800 */
[----:B0-----:R-:W-:-:S03]  /*ba70*/  PRMT R27, RZ, 0x7610, R27 ;  /* 0x00007610ff1b7816 */ /* 0x001fc6000000001b */
[----:B----4-:R0:W-:Y:S04]  /*ba80*/  STS.U16 [R29+0x6400], R10 ;  /* 0x0064000a1d007388 */ /* 0x0101e80000000400 */
[----:B------:R4:W-:Y:S04]  /*ba90*/  STS.U16 [R29+0x6800], R11 ;  /* 0x0068000b1d007388 */ /* 0x0009e80000000400 */
[----:B------:R0:W-:Y:S04]  /*baa0*/  STS.U16 [R29+0x6c00], R12 ;  /* 0x006c000c1d007388 */ /* 0x0001e80000000400 */
[----:B------:R0:W-:Y:S04]  /*bab0*/  STS.U16 [R29+0x7000], R17 ;  /* 0x007000111d007388 */ /* 0x0001e80000000400 */
[----:B------:R-:W-:Y:S04]  /*bac0*/  STS.U16 [R29+0x7800], R19 ;  /* 0x007800131d007388 */ /* 0x000fe80000000400 */
[----:B------:R-:W-:Y:S01]  /*bad0*/  STS.U16 [R29+0x7c00], R21 ;  /* 0x007c00151d007388 */ /* 0x000fe20000000400 */
[----:B---3--:R-:W-:-:S03]  /*bae0*/  IMAD.X R15, R15, 0x1, R0, P1 ;  /* 0x000000010f0f7824 */ /* 0x008fc600008e0600 */
[----:B-1----:R-:W3:Y:S04]  /*baf0*/  LDL.LU R0, [R1+0x8] ;  /* 0x0000080001007983 */ /* 0x002ee80000300800 */
[----:B------:R1:W3:Y:S04]  /*bb00*/  @!P0 LDG.E.U16 R27, [R14.64] ;  /* 0x000000060e1b8981 */ /* 0x0002e8000c1e1500 */
[----:B-1----:R-:W3:Y:S04]  /*bb10*/  LDL.LU R14, [R1+0x10] ;  /* 0x00001000010e7983 */ /* 0x002ee80000300800 */
[----:B------:R-:W3:Y:S04]  /*bb20*/  LDL.LU R15, [R1+0xc] ;  /* 0x00000c00010f7983 */ /* 0x000ee80000300800 */
[----:B0-----:R-:W3:Y:S04]  /*bb30*/  LDL.LU R10, [R1+0xf7c] ;  /* 0x000f7c00010a7983 */ /* 0x001ee80000300800 */
[----:B----4-:R-:W4:Y:S04]  /*bb40*/  LDL.LU R11, [R1+0xf78] ;  /* 0x000f7800010b7983 */ /* 0x010f280000300800 */
[----:B--2---:R0:W-:Y:S04]  /*bb50*/  STS.U16 [R29+0x7400], R28 ;  /* 0x0074001c1d007388 */ /* 0x0041e80000000400 */
[----:B------:R-:W2:Y:S04]  /*bb60*/  LDL.LU R12, [R1+0xf74] ;  /* 0x000f7400010c7983 */ /* 0x000ea80000300800 */
[----:B------:R-:W2:Y:S01]  /*bb70*/  LDL.LU R17, [R1+0xf70] ;  /* 0x000f700001117983 */ /* 0x000ea20000300800 */
[----:B0-----:R-:W-:-:S03]  /*bb80*/  LOP3.LUT R28, R29, 0x40, RZ, 0x3c, !PT ;  /* 0x000000401d1c7812 */ /* 0x001fc600078e3cff */
[----:B------:R-:W2:Y:S04]  /*bb90*/  LDL.LU R19, [R1+0xf6c] ;  /* 0x000f6c0001137983 */ /* 0x000ea80000300800 */
[----:B------:R-:W2:Y:S04]  /*bba0*/  LDL.LU R21, [R1+0xf68] ;  /* 0x000f680001157983 */ /* 0x000ea80000300800 */
[----:B------:R0:W-:Y:S04]  /*bbb0*/  STL [R1+0x6f8], R29 ;  /* 0x0006f81d01007387 */ /* 0x0001e80000100800 */
[----:B------:R1:W-:Y:S04]  /*bbc0*/  STS.U16 [R28+0x7e00], R24 ;  /* 0x007e00181c007388 */ /* 0x0003e80000000400 */
[----:B------:R1:W-:Y:S04]  /*bbd0*/  STS.U16 [R28+0x200], R26 ;  /* 0x0002001a1c007388 */ /* 0x0003e80000000400 */
[----:B0-----:R-:W2:Y:S04]  /*bbe0*/  LDL.LU R29, [R1+0x20] ;  /* 0x00002000011d7983 */ /* 0x001ea80000300800 */
[----:B-1----:R-:W3:Y:S04]  /*bbf0*/  LDL.LU R24, [R1+0xf64] ;  /* 0x000f640001187983 */ /* 0x002ee80000300800 */
[----:B------:R-:W4:Y:S04]  /*bc00*/  LDL.LU R26, [R1+0xf60] ;  /* 0x000f6000011a7983 */ /* 0x000f280000300800 */
[----:B------:R0:W-:Y:S04]  /*bc10*/  STS.U16 [R28+0x600], R2 ;  /* 0x000600021c007388 */ /* 0x0001e80000000400 */
[----:B------:R1:W-:Y:S04]  /*bc20*/  STS.U16 [R28+0xa00], R3 ;  /* 0x000a00031c007388 */ /* 0x0003e80000000400 */
[----:B0-----:R-:W4:Y:S04]  /*bc30*/  LDL.LU R2, [R1+0xf5c] ;  /* 0x000f5c0001027983 */ /* 0x001f280000300800 */
[----:B-1----:R-:W4:Y:S04]  /*bc40*/  LDL.LU R3, [R1+0xf58] ;  /* 0x000f580001037983 */ /* 0x002f280000300800 */
[----:B--2---:R-:W-:Y:S04]  /*bc50*/  STS.U16 [R28+0xe00], R29 ;  /* 0x000e001d1c007388 */ /* 0x004fe80000000400 */
[----:B---3--:R-:W-:Y:S04]  /*bc60*/  STS.U16 [R28+0x1200], R14 ;  /* 0x0012000e1c007388 */ /* 0x008fe80000000400 */
[----:B------:R-:W-:Y:S04]  /*bc70*/  STS.U16 [R28+0x1600], R15 ;  /* 0x0016000f1c007388 */ /* 0x000fe80000000400 */
[----:B------:R0:W-:Y:S04]  /*bc80*/  STS.U16 [R28+0x1a00], R0 ;  /* 0x001a00001c007388 */ /* 0x0001e80000000400 */
[----:B0-----:R-:W2:Y:S04]  /*bc90*/  LDL R0, [R1+0x370] ;  /* 0x0003700001007983 */ /* 0x001ea80000100800 */
[----:B----4-:R0:W-:Y:S04]  /*bca0*/  STS.U16 [R28+0x1e00], R3 ;  /* 0x001e00031c007388 */ /* 0x0101e80000000400 */
[----:B------:R1:W-:Y:S04]  /*bcb0*/  STS.U16 [R28+0x2200], R2 ;  /* 0x002200021c007388 */ /* 0x0003e80000000400 */
[----:B0-----:R-:W3:Y:S04]  /*bcc0*/  LDL R3, [R1+0x334] ;  /* 0x0003340001037983 */ /* 0x001ee80000100800 */
[----:B-1----:R-:W4:Y:S04]  /*bcd0*/  LDL R2, [R1+0x338] ;  /* 0x0003380001027983 */ /* 0x002f280000100800 */
[----:B------:R-:W-:Y:S04]  /*bce0*/  STS.U16 [R28+0x2600], R26 ;  /* 0x0026001a1c007388 */ /* 0x000fe80000000400 */
        /* <DEDUP_REMOVED lines=21> */
[----:B------:R-:W-:Y:S06]  /*be40*/  BAR.SYNC.DEFER_BLOCKING 0x0 ;  /* 0x0000000000007b1d */ /* 0x000fec0000010000 */
[----:B--2---:R-:W0:Y:S04]  /*be50*/  LDSM.16.MT88.4 R20, [R0+0x8000] ;  /* 0x008000000014783b */ /* 0x004e280000004200 */
[----:B---3--:R-:W1:Y:S04]  /*be60*/  LDSM.16.M88.4 R4, [R3] ;  /* 0x000000000304783b */ /* 0x008e680000000200 */
[----:B----4-:R-:W2:Y:S04]  /*be70*/  LDSM.16.MT88.4 R16, [R2+0x8080] ;  /* 0x008080000210783b */ /* 0x010ea80000004200 */
[----:B------:R-:W3:Y:S04]  /*be80*/  LDSM.16.MT88.4 R24, [R2+0x8000] ;  /* 0x008000000218783b */ /* 0x000ee80000004200 */
[----:B------:R-:W-:Y:S04]  /*be90*/  LDSM.16.M88.4 R8, [R3+0x2000] ;  /* 0x002000000308783b */ /* 0x000fe80000000200 */
[----:B0-----:R-:W-:Y:S04]  /*bea0*/  STL.64 [R1+0xf40], R22 ;  /* 0x000f401601007387 */ /* 0x001fe80000100a00 */
[----:B-1----:R-:W-:Y:S04]  /*beb0*/  STL.64 [R1+0x50], R4 ;  /* 0x0000500401007387 */ /* 0x002fe80000100a00 */
[----:B------:R-:W-:Y:S04]  /*bec0*/  STL.64 [R1+0x58], R6 ;  /* 0x0000580601007387 */ /* 0x000fe80000100a00 */
[----:B------:R0:W-:Y:S04]  /*bed0*/  STL.64 [R1+0xf38], R20 ;  /* 0x000f381401007387 */ /* 0x0001e80000100a00 */
[----:B------:R-:W1:Y:S04]  /*bee0*/  LDSM.16.MT88.4 R4, [R0+0x8080] ;  /* 0x008080000004783b */ /* 0x000e680000004200 */
[----:B0-----:R-:W3:Y:S04]  /*bef0*/  LDL.LU.64 R20, [R1+0x50] ;  /* 0x0000500001147983 */ /* 0x001ee80000300a00 */
[----:B--2---:R-:W-:Y:S04]  /*bf00*/  STL.64 [R1+0xf50], R18 ;  /* 0x000f501201007387 */ /* 0x004fe80000100a00 */
[----:B------:R0:W-:Y:S04]  /*bf10*/  STL.64 [R1+0xf48], R16 ;  /* 0x000f481001007387 */ /* 0x0001e80000100a00 */
[----:B0-----:R-:W3:Y:S04]  /*bf20*/  LDL.LU.64 R16, [R1+0x2b0] ;  /* 0x0002b00001107983 */ /* 0x001ee80000300a00 */
[----:B------:R-:W3:Y:S04]  /*bf30*/  LDL.LU.64 R18, [R1+0x2b8] ;  /* 0x0002b80001127983 */ /* 0x000ee80000300a00 */
[----:B------:R-:W2:Y:S04]  /*bf40*/  LDL.LU.64 R12, [R1+0x2c0] ;  /* 0x0002c000010c7983 */ /* 0x000ea80000300a00 */
[----:B------:R-:W4:Y:S04]  /*bf50*/  LDL.LU.64 R14, [R1+0x2c8] ;  /* 0x0002c800010e7983 */ /* 0x000f280000300a00 */
[----:B----4-:R-:W-:Y:S04]  /*bf60*/  STL.64 [R1+0xed0], R14 ;  /* 0x000ed00e01007387 */ /* 0x010fe80000100a00 */
[----:B--2---:R0:W-:Y:S04]  /*bf70*/  STL.64 [R1+0xec8], R12 ;  /* 0x000ec80c01007387 */ /* 0x0041e80000100a00 */
[----:B0-----:R-:W2:Y:S04]  /*bf80*/  LDL.LU.64 R12, [R1+0xf0] ;  /* 0x0000f000010c7983 */ /* 0x001ea80000300a00 */
[----:B------:R-:W4:Y:S01]  /*bf90*/  LDL.LU.64 R14, [R1+0xf8] ;  /* 0x0000f800010e7983 */ /* 0x000f220000300a00 */
[----:B---3--:R-:W-:Y:S01]  /*bfa0*/  HMMA.16816.F32.BF16 R16, R24, R20, R16 ;  /* 0x000000141810723c */ /* 0x008fe20000041810 */
[----:B------:R-:W-:-:S02]  /*bfb0*/  IMAD.MOV.U32 R29, RZ, RZ, R20 ;  /* 0x000000ffff1d7224 */ /* 0x000fc400078e0014 */
[----:B------:R-:W-:Y:S01]  /*bfc0*/  IMAD.MOV.U32 R28, RZ, RZ, R21 ;  /* 0x000000ffff1c7224 */ /* 0x000fe200078e0015 */
[----:B----4-:R-:W-:Y:S04]  /*bfd0*/  STL.64 [R1+0xee0], R14 ;  /* 0x000ee00e01007387 */ /* 0x010fe80000100a00 */
[----:B--2---:R-:W-:Y:S04]  /*bfe0*/  STL.64 [R1+0xed8], R12 ;  /* 0x000ed80c01007387 */ /* 0x004fe80000100a00 */
[----:B------:R-:W0:Y:S04]  /*bff0*/  LDSM.16.M88.4 R12, [R3+0x1000] ;  /* 0x00100000030c783b */ /* 0x000e280000000200 */
[----:B-1----:R-:W-:Y:S04]  /*c000*/  STL.64 [R1+0xf30], R6 ;  /* 0x000f300601007387 */ /* 0x002fe80000100a00 */
[----:B------:R1:W-:Y:S04]  /*c010*/  STL.64 [R1+0xf28], R4 ;  /* 0x000f280401007387 */ /* 0x0003e80000100a00 */
[----:B-1----:R-:W2:Y:S04]  /*c020*/  LDL.LU.64 R4, [R1+0x140] ;  /* 0x0001400001047983 */ /* 0x002ea80000300a00 */
[----:B------:R-:W2:Y:S04]  /*c030*/  LDL.LU.64 R6, [R1+0x148] ;  /* 0x0001480001067983 */ /* 0x000ea80000300a00 */
[----:B------:R-:W-:Y:S04]  /*c040*/  STL [R1+0xcd8], R0 ;  /* 0x000cd80001007387 */ /* 0x000fe80000100800 */
[----:B------:R-:W-:Y:S04]  /*c050*/  STL.64 [R1+0x38], R10 ;  /* 0x0000380a01007387 */ /* 0x000fe80000100a00 */
[----:B------:R-:W-:Y:S04]  /*c060*/  STL.64 [R1+0xe0], R16 ;  /* 0x0000e01001007387 */ /* 0x000fe80000100a00 */
[----:B------:R1:W-:Y:S04]  /*c070*/  STL.64 [R1+0xe8], R18 ;  /* 0x0000e81201007387 */ /* 0x0003e80000100a00 */
[----:B-1----:R-:W2:Y:S04]  /*c080*/  LDL.LU.64 R18, [R1+0xf50] ;  /* 0x000f500001127983 */ /* 0x002ea80000300a00 */
[----:B------:R-:W2:Y:S04]  /*c090*/  LDL.LU.64 R16, [R1+0xf48] ;  /* 0x000f480001107983 */ /* 0x000ea80000300a00 */
[----:B------:R-:W3:Y:S04]  /*c0a0*/  LDL.LU.64 R22, [R1+0xf40] ;  /* 0x000f400001167983 */ /* 0x000ee80000300a00 */
[----:B------:R-:W3:Y:S04]  /*c0b0*/  LDL.LU.64 R20, [R1+0xf38] ;  /* 0x000f380001147983 */ /* 0x000ee80000300a00 */
[----:B------:R-:W-:Y:S04]  /*c0c0*/  STL.64 [R1+0xf18], R26 ;  /* 0x000f181a01007387 */ /* 0x000fe80000100a00 */
[----:B------:R-:W-:Y:S04]  /*c0d0*/  STL.64 [R1+0xf10], R24 ;  /* 0x000f101801007387 */ /* 0x000fe80000100a00 */
[----:B0-----:R-:W-:Y:S04]  /*c0e0*/  STL.64 [R1+0x48], R14 ;  /* 0x0000480e01007387 */ /* 0x001fe80000100a00 */
[----:B------:R0:W-:Y:S04]  /*c0f0*/  STL.64 [R1+0xf20], R12 ;  /* 0x000f200c01007387 */ /* 0x0001e80000100a00 */
[----:B0-----:R-:W3:Y:S04]  /*c100*/  LDL.LU.64 R12, [R1+0xd0] ;  /* 0x0000d000010c7983 */ /* 0x001ee80000300a00 */
[----:B------:R-:W3:Y:S01]  /*c110*/  LDL.LU.64 R14, [R1+0xd8] ;  /* 0x0000d800010e7983 */ /* 0x000ee20000300a00 */
[----:B------:R-:W-:-:S02]  /*c120*/  IMAD.MOV.U32 R24, RZ, RZ, R29 ;  /* 0x000000ffff187224 */ /* 0x000fc400078e001d */
[----:B------:R-:W-:-:S07]  /*c130*/  IMAD.MOV.U32 R25, RZ, RZ, R28 ;  /* 0x000000ffff197224 */ /* 0x000fce00078e001c */
[-C--:B--2---:R-:W-:Y:S08]  /*c140*/  HMMA.16816.F32.BF16 R4, R16, R24.reuse, R4 ;  /* 0x000000181004723c */ /* 0x084ff00000041804 */
[----:B---3--:R-:W-:Y:S11]  /*c150*/  HMMA.16816.F32.BF16 R12, R20, R24, R12 ;  /* 0x00000018140c723c */ /* 0x008ff6000004180c */
[----:B------:R-:W-:Y:S11]  /*c160*/  @!UPT UIADD3 URZ, URZ, URZ, URZ ;  /* 0x0000003f3f3ff290 */ /* 0x000ff6000fffe03f */
[----:B------:R-:W-:Y:S01]  /*c170*/  @!UPT UIADD3 URZ, URZ, URZ, URZ ;  /* 0x0000003f3f3ff290 */ /* 0x000fe2000fffe03f */
[----:B------:R0:W-:Y:S04]  /*c180*/  STL.64 [R1+0x160], R12 ;  /* 0x0001600c01007387 */ /* 0x0001e80000100a00 */
[----:B------:R1:W-:Y:S04]  /*c190*/  STL.64 [R1+0x168], R14 ;  /* 0x0001680e01007387 */ /* 0x0003e80000100a00 */
[----:B0-----:R-:W2:Y:S04]  /*c1a0*/  LDL.LU.64 R12, [R1+0xc0] ;  /* 0x0000c000010c7983 */ /* 0x001ea80000300a00 */
[----:B-1----:R-:W2:Y:S04]  /*c1b0*/  LDL.LU.64 R14, [R1+0xc8] ;  /* 0x0000c800010e7983 */ /* 0x002ea80000300a00 */
[----:B------:R-:W-:Y:S04]  /*c1c0*/  STL.64 [R1+0xf08], R22 ;  /* 0x000f081601007387 */ /* 0x000fe80000100a00 */
[----:B------:R0:W-:Y:S04]  /*c1d0*/  STL.64 [R1+0xf00], R20 ;  /* 0x000f001401007387 */ /* 0x0001e80000100a00 */
[----:B0-----:R-:W3:Y:S04]  /*c1e0*/  LDL.LU.64 R20, [R1+0x170] ;  /* 0x0001700001147983 */ /* 0x001ee80000300a00 */
[----:B------:R-:W3:Y:S04]  /*c1f0*/  LDL.LU.64 R22, [R1+0x178] ;  /* 0x0001780001167983 */ /* 0x000ee80000300a00 */
[----:B------:R-:W-:Y:S04]  /*c200*/  STL.64 [R1+0x150], R4 ;  /* 0x0001500401007387 */ /* 0x000fe80000100a00 */
[----:B------:R0:W-:Y:S04]  /*c210*/  STL.64 [R1+0x158], R6 ;  /* 0x0001580601007387 */ /* 0x0001e80000100a00 */
[----:B0-----:R-:W2:Y:S04]  /*c220*/  LDL.LU.64 R6, [R1+0xf30] ;  /* 0x000f300001067983 */ /* 0x001ea80000300a00 */
[----:B------:R-:W2:Y:S01]  /*c230*/  LDL.LU.64 R4, [R1+0xf28] ;  /* 0x000f280001047983 */ /* 0x000ea20000300a00 */
[----:B------:R-:W-:-:S02]  /*c240*/  IMAD.MOV.U32 R2, RZ, RZ, R8 ;  /* 0x000000ffff027224 */ /* 0x000fc400078e0008 */
[----:B------:R-:W-:Y:S02]  /*c250*/  IMAD.MOV.U32 R0, RZ, RZ, R9 ;  /* 0x000000ffff007224 */ /* 0x000fe400078e0009 */
[----:B------:R-:W0:Y:S04]  /*c260*/  LDSM.16.M88.4 R8, [R3+0x3000] ;  /* 0x003000000308783b */ /* 0x000e280000000200 */
[----:B------:R-:W-:Y:S04]  /*c270*/  STL.64 [R1+0xef8], R18 ;  /* 0x000ef81201007387 */ /* 0x000fe80000100a00 */
[----:B------:R1:W-:Y:S04]  /*c280*/  STL.64 [R1+0xef0], R16 ;  /* 0x000ef01001007387 */ /* 0x0003e80000100a00 */
[----:B-1----:R-:W4:Y:S04]  /*c290*/  LDL.LU.64 R16, [R1+0x120] ;  /* 0x0001200001107983 */ /* 0x002f280000300a00 */
[----:B------:R-:W4:Y:S04]  /*c2a0*/  LDL.LU.64 R18, [R1+0x128] ;  /* 0x0001280001127983 */ /* 0x000f280000300a00 */
[----:B0-----:R-:W-:Y:S04]  /*c2b0*/  STL.64 [R1+0x28], R10 ;  /* 0x0000280a01007387 */ /* 0x001fe80000100a00 */
[----:B------:R0:W-:Y:S02]  /*c2c0*/  STL.64 [R1+0xe90], R8 ;  /* 0x000e900801007387 */ /* 0x0001e40000100a00 */
[----:B0-----:R-:W-:-:S02]  /*c2d0*/  IMAD.MOV.U32 R8, RZ, RZ, R2 ;  /* 0x000000ffff087224 */ /* 0x001fc400078e0002 */
[----:B------:R-:W-:-:S05]  /*c2e0*/  IMAD.MOV.U32 R9, RZ, RZ, R0 ;  /* 0x000000ffff097224 */ /* 0x000fca00078e0000 */
[----:B------:R0:W-:Y:S04]  /*c2f0*/  STL.64 [R1+0xee8], R8 ;  /* 0x000ee80801007387 */ /* 0x0001e80000100a00 */
[----:B0-----:R-:W3:Y:S04]  /*c300*/  LDL.LU.64 R8, [R1+0x1c0] ;  /* 0x0001c00001087983 */ /* 0x001ee80000300a00 */
[----:B------:R-:W3:Y:S01]  /*c310*/  LDL.LU.64 R10, [R1+0x1c8] ;  /* 0x0001c800010a7983 */ /* 0x000ee20000300a00 */
[----:B--2---:R-:W-:Y:S03]  /*c320*/  HMMA.16816.F32.BF16 R24, R4, R24, R12 ;  /* 0x000000180418723c */ /* 0x004fe6000004180c */
[----:B------:R-:W3:Y:S11]  /*c330*/  LDL.LU.64 R12, [R1+0xf20] ;  /* 0x000f2000010c7983 */ /* 0x000ef60000300a00 */
[----:B------:R-:W-:Y:S09]  /*c340*/  @!UPT UIADD3 URZ, URZ, URZ, URZ ;  /* 0x0000003f3f3ff290 */ /* 0x000ff2000fffe03f */
[----:B------:R-:W-:Y:S04]  /*c350*/  STL.64 [R1+0x1f0], R24 ;  /* 0x0001f01801007387 */ /* 0x000fe80000100a00 */
[----:B------:R0:W-:Y:S04]  /*c360*/  STL.64 [R1+0x1f8], R26 ;  /* 0x0001f81a01007387 */ /* 0x0001e80000100a00 */
[----:B0-----:R-:W3:Y:S04]  /*c370*/  LDL.LU.64 R26, [R1+0xf18] ;  /* 0x000f1800011a7983 */ /* 0x001ee80000300a00 */
[----:B------:R-:W3:Y:S02]  /*c380*/  LDL.LU.64 R24, [R1+0xf10] ;  /* 0x000f100001187983 */ /* 0x000ee40000300a00 */
[-C--:B---3--:R-:W-:Y:S11]  /*c390*/  HMMA.16816.F32.BF16 R20, R24, R12.reuse, R20 ;  /* 0x0000000c1814723c */ /* 0x088ff60000041814 */
[----:B------:R-:W-:Y:S11]  /*c3a0*/  @!UPT UIADD3 URZ, URZ, URZ, URZ ;  /* 0x0000003f3f3ff290 */ /* 0x000ff6000fffe03f */
[----:B------:R-:W-:Y:S01]  /*c3b0*/  @!UPT UIADD3 URZ, URZ, URZ, URZ ;  /* 0x0000003f3f3ff290 */ /* 0x000fe2000fffe03f */
[----:B------:R-:W-:Y:S04]  /*c3c0*/  STL.64 [R1+0xd0], R20 ;  /* 0x0000d01401007387 */ /* 0x000fe80000100a00 */
[----:B------:R0:W-:Y:S04]  /*c3d0*/  STL.64 [R1+0xd8], R22 ;  /* 0x0000d81601007387 */ /* 0x0001e80000100a00 */
[----:B0-----:R-:W4:Y:S04]  /*c3e0*/  LDL.LU.64 R22, [R1+0xf08] ;  /* 0x000f080001167983 */ /* 0x001f280000300a00 */
[----:B------:R-:W4:Y:S02]  /*c3f0*/  LDL.LU.64 R20, [R1+0xf00] ;  /* 0x000f000001147983 */ /* 0x000f240000300a00 */
[----:B----4-:R-:W-:Y:S11]  /*c400*/  HMMA.16816.F32.BF16 R16, R20, R12, R16 ;  /* 0x0000000c1410723c */ /* 0x010ff60000041810 */
[----:B------:R-:W-:Y:S11]  /*c410*/  @!UPT UIADD3 URZ, URZ, URZ, URZ ;  /* 0x0000003f3f3ff290 */ /* 0x000ff6000fffe03f */
[----:B------:R-:W-:Y:S01]  /*c420*/  @!UPT UIADD3 URZ, URZ, URZ, URZ ;  /* 0x0000003f3f3ff290 */ /* 0x000fe2000fffe03f */
[----:B------:R-:W-:Y:S04]  /*c430*/  STL.64 [R1+0x170], R16 ;  /* 0x0001701001007387 */ /* 0x000fe80000100a00 */
[----:B------:R0:W-:Y:S04]  /*c440*/  STL.64 [R1+0x178], R18 ;  /* 0x0001781201007387 */ /* 0x0001e80000100a00 */
[----:B0-----:R-:W2:Y:S04]  /*c450*/  LDL.LU.64 R18, [R1+0xef8] ;  /* 0x000ef80001127983 */ /* 0x001ea80000300a00 */
[----:B------:R-:W2:Y:S01]  /*c460*/  LDL.LU.64 R16, [R1+0xef0] ;  /* 0x000ef00001107983 */ /* 0x000ea20000300a00 */
[----:B------:R-:W-:-:S02]  /*c470*/  IMAD.MOV.U32 R2, RZ, RZ, R12 ;  /* 0x000000ffff027224 */ /* 0x000fc400078e000c */
[----:B------:R-:W-:Y:S01]  /*c480*/  IMAD.MOV.U32 R0, RZ, RZ, R13 ;  /* 0x000000ffff007224 */ /* 0x000fe200078e000d */
[----:B--2---:R-:W-:Y:S11]  /*c490*/  HMMA.16816.F32.BF16 R8, R16, R12, R8 ;  /* 0x0000000c1008723c */ /* 0x004ff60000041808 */
[----:B------:R-:W-:Y:S11]  /*c4a0*/  @!UPT UIADD3 URZ, URZ, URZ, URZ ;  /* 0x0000003f3f3ff290 */ /* 0x000ff6000fffe03f */
[----:B------:R-:W-:Y:S01]  /*c4b0*/  @!UPT UIADD3 URZ, URZ, URZ, URZ ;  /* 0x0000003f3f3ff290 */ /* 0x000fe2000fffe03f */
[----:B------:R0:W-:Y:S04]  /*c4c0*/  STL.64 [R1+0x140], R8 ;  /* 0x0001400801007387 */ /* 0x0001e80000100a00 */
[----:B------:R-:W-:Y:S04]  /*c4d0*/  STL.64 [R1+0x148], R10 ;  /* 0x0001480a01007387 */ /* 0x000fe80000100a00 */
[----:B0-----:R-:W2:Y:S04]  /*c4e0*/  LDL.LU.64 R8, [R1+0xee8] ;  /* 0x000ee80001087983 */ /* 0x001ea80000300a00 */
[----:B------:R-:W3:Y:S04]  /*c4f0*/  LDL.LU.64 R14, [R1+0xee0] ;  /* 0x000ee000010e7983 */ /* 0x000ee80000300a00 */
[----:B------:R-:W3:Y:S04]  /*c500*/  LDL.LU.64 R12, [R1+0xed8] ;  /* 0x000ed800010c7983 */ /* 0x000ee80000300a00 */
[----:B------:R-:W-:Y:S04]  /*c510*/  STL.64 [R1+0xec0], R18 ;  /* 0x000ec01201007387 */ /* 0x000fe80000100a00 */
[----:B------:R0:W-:Y:S02]  /*c520*/  STL.64 [R1+0xeb8], R16 ;  /* 0x000eb81001007387 */ /* 0x0001e40000100a00 */
[----:B0-----:R-:W-:-:S02]  /*c530*/  IMAD.MOV.U32 R16, RZ, RZ, R2 ;  /* 0x000000ffff107224 */ /* 0x001fc400078e0002 */
[----:B------:R-:W-:-:S07]  /*c540*/  IMAD.MOV.U32 R17, RZ, RZ, R0 ;  /* 0x000000ffff117224 */ /* 0x000fce00078e0000 */
[----:B---3--:R-:W-:Y:S01]  /*c550*/  HMMA.16816.F32.BF16 R16, R4, R16, R12 ;  /* 0x000000100410723c */ /* 0x008fe2000004180c */
[----:B------:R-:W2:Y:S04]  /*c560*/  LDL.LU.64 R14, [R1+0xed0] ;  /* 0x000ed000010e7983 */ /* 0x000ea80000300a00 */
[----:B------:R-:W2:Y:S04]  /*c570*/  LDL.LU.64 R12, [R1+0xec8] ;  /* 0x000ec800010c7983 */ /* 0x000ea80000300a00 */
[----:B------:R-:W-:Y:S04]  /*c580*/  STL.64 [R1+0xeb0], R6 ;  /* 0x000eb00601007387 */ /* 0x000fe80000100a00 */
[----:B------:R-:W-:Y:S10]  /*c590*/  STL.64 [R1+0xea8], R4 ;  /* 0x000ea80401007387 */ /* 0x000ff40000100a00 */
[----:B------:R0:W-:Y:S04]  /*c5a0*/  STL.64 [R1+0x230], R16 ;  /* 0x0002301001007387 */ /* 0x0001e80000100a00 */
[----:B------:R1:W-:Y:S01]  /*c5b0*/  STL.64 [R1+0x238], R18 ;  /* 0x0002381201007387 */ /* 0x0003e20000100a00 */
[----:B--2---:R-:W-:Y:S11]  /*c5c0*/  HMMA.16816.F32.BF16 R12, R24, R8, R12 ;  /* 0x00000008180c723c */ /* 0x004ff6000004180c */
[----:B------:R-:W-:Y:S11]  /*c5d0*/  @!UPT UIADD3 URZ, URZ, URZ, URZ ;  /* 0x0000003f3f3ff290 */ /* 0x000ff6000fffe03f */
[----:B------:R-:W-:Y:S01]  /*c5e0*/  @!UPT UIADD3 URZ, URZ, URZ, URZ ;  /* 0x0000003f3f3ff290 */ /* 0x000fe2000fffe03f */
[----:B------:R-:W-:Y:S04]  /*c5f0*/  STL.64 [R1+0xc0], R12 ;  /* 0x0000c00c01007387 */ /* 0x000fe80000100a00 */
[----:B------:R-:W-:Y:S04]  /*c600*/  STL [R1+0xc8], R14 ;  /* 0x0000c80e01007387 */ /* 0x000fe80000100800 */
[----:B0-----:R-:W2:Y:S04]  /*c610*/  LDL.LU.64 R16, [R1+0x190] ;  /* 0x0001900001107983 */ /* 0x001ea80000300a00 */
[----:B-1----:R-:W2:Y:S04]  /*c620*/  LDL.LU.64 R18, [R1+0x198] ;  /* 0x0001980001127983 */ /* 0x002ea80000300a00 */
[----:B------:R-:W3:Y:S04]  /*c630*/  LDL.LU.64 R4, [R1+0x1d0] ;  /* 0x0001d00001047983 */ /* 0x000ee80000300a00 */
[----:B------:R-:W3:Y:S04]  /*c640*/  LDL.LU.64 R6, [R1+0x1d8] ;  /* 0x0001d80001067983 */ /* 0x000ee80000300a00 */
[----:B------:R-:W-:Y:S01]  /*c650*/  STL.64 [R1+0xea0], R26 ;  /* 0x000ea01a01007387 */ /* 0x000fe20000100a00 */
[----:B------:R-:W-:-:S03]  /*c660*/  IMAD.MOV.U32 R2, RZ, RZ, R15 ;  /* 0x000000ffff027224 */ /* 0x000fc600078e000f */
[----:B------:R0:W-:Y:S04]  /*c670*/  STL.64 [R1+0xe98], R24 ;  /* 0x000e981801007387 */ /* 0x0001e80000100a00 */
[----:B0-----:R-:W4:Y:S04]  /*c680*/  LDL.LU.64 R24, [R1+0xb0] ;  /* 0x0000b00001187983 */ /* 0x001f280000300a00 */
[----:B------:R-:W4:Y:S04]  /*c690*/  LDL.LU.64 R26, [R1+0xb8] ;  /* 0x0000b800011a7983 */ /* 0x000f280000300a00 */
[----:B------:R-:W2:Y:S04]  /*c6a0*/  LDL.LU.64 R12, [R1+0xa0] ;  /* 0x0000a000010c7983 */ /* 0x000ea80000300a00 */
[----:B------:R-:W2:Y:S04]  /*c6b0*/  LDL.LU.64 R14, [R1+0xa8] ;  /* 0x0000a800010e7983 */ /* 0x000ea80000300a00 */
[----:B--2---:R-:W-:Y:S04]  /*c6c0*/  STL.64 [R1+0xe78], R14 ;  /* 0x000e780e01007387 */ /* 0x004fe80000100a00 */
[----:B------:R0:W-:Y:S04]  /*c6d0*/  STL.64 [R1+0xe70], R12 ;  /* 0x000e700c01007387 */ /* 0x0001e80000100a00 */
[----:B0-----:R-:W2:Y:S04]  /*c6e0*/  LDL.LU.64 R12, [R1+0x1a0] ;  /* 0x0001a000010c7983 */ /* 0x001ea80000300a00 */
[----:B------:R-:W2:Y:S01]  /*c6f0*/  LDL.LU.64 R14, [R1+0x1a8] ;  /* 0x0001a800010e7983 */ /* 0x000ea20000300a00 */
[-C--:B------:R-:W-:Y:S03]  /*c700*/  HMMA.16816.F32.BF16 R16, R20, R8.reuse, R16 ;  /* 0x000000081410723c */ /* 0x080fe60000041810 */
[----:B--2---:R-:W-:Y:S04]  /*c710*/  STL.64 [R1+0xe88], R14 ;  /* 0x000e880e01007387 */ /* 0x004fe80000100a00 */
[----:B------:R0:W-:Y:S04]  /*c720*/  STL.64 [R1+0xe80], R12 ;  /* 0x000e800c01007387 */ /* 0x0001e80000100a00 */
[----:B0-----:R-:W2:Y:S04]  /*c730*/  LDL.LU.64 R12, [R1+0x310] ;  /* 0x00031000010c7983 */ /* 0x001ea80000300a00 */
[----:B------:R-:W2:Y:S04]  /*c740*/  LDL.LU.64 R14, [R1+0x318] ;  /* 0x00031800010e7983 */ /* 0x000ea80000300a00 */
[----:B------:R-:W-:Y:S04]  /*c750*/  STL [R1+0xda8], R2 ;  /* 0x000da80201007387 */ /* 0x000fe80000100800 */
        /* <DEDUP_REMOVED lines=11> */
[----:B----4-:R-:W-:Y:S02]  /*c810*/  HMMA.16816.F32.BF16 R8, R4, R8, R24 ;  /* 0x000000080408723c */ /* 0x010fe40000041818 */
[----:B------:R-:W2:Y:S04]  /*c820*/  LDL.LU.64 R26, [R1+0xea0] ;  /* 0x000ea000011a7983 */ /* 0x000ea80000300a00 */
[----:B------:R-:W2:Y:S11]  /*c830*/  LDL.LU.64 R24, [R1+0xe98] ;  /* 0x000e980001187983 */ /* 0x000eb60000300a00 */
[----:B------:R-:W-:Y:S06]  /*c840*/  @!UPT UIADD3 URZ, URZ, URZ, URZ ;  /* 0x0000003f3f3ff290 */ /* 0x000fec000fffe03f */
[----:B------:R0:W-:Y:S04]  /*c850*/  STL.64 [R1+0x240], R8 ;  /* 0x0002400801007387 */ /* 0x0001e80000100a00 */
[----:B------:R-:W-:Y:S04]  /*c860*/  STL.64 [R1+0x248], R10 ;  /* 0x0002480a01007387 */ /* 0x000fe80000100a00 */
[----:B0-----:R-:W2:Y:S02]  /*c870*/  LDL.LU.64 R8, [R1+0xe90] ;  /* 0x000e900001087983 */ /* 0x001ea40000300a00 */
[----:B--2---:R-:W-:Y:S11]  /*c880*/  HMMA.16816.F32.BF16 R12, R24, R8, R12 ;  /* 0x00000008180c723c */ /* 0x004ff6000004180c */
[----:B------:R-:W-:Y:S11]  /*c890*/  @!UPT UIADD3 URZ, URZ, URZ, URZ ;  /* 0x0000003f3f3ff290 */ /* 0x000ff6000fffe03f */
[----:B------:R-:W-:Y:S01]  /*c8a0*/  @!UPT UIADD3 URZ, URZ, URZ, URZ ;  /* 0x0000003f3f3ff290 */ /* 0x000fe2000fffe03f */
[----:B------:R-:W-:Y:S01]  /*c8b0*/  STL.64 [R1+0xb0], R12 ;  /* 0x0000b00c01007387 */ /* 0x000fe20000100a00 */
[----:B------:R-:W-:-:S03]  /*c8c0*/  IMAD.MOV.U32 R2, RZ, RZ, R15 ;  /* 0x000000ffff027224 */ /* 0x000fc600078e000f */
[----:B------:R0:W-:Y:S04]  /*c8d0*/  STL [R1+0xb8], R14 ;  /* 0x0000b80e01007387 */ /* 0x0001e80000100800 */
[----:B0-----:R-:W2:Y:S04]  /*c8e0*/  LDL.LU.64 R14, [R1+0xe88] ;  /* 0x000e8800010e7983 */ /* 0x001ea80000300a00 */
[----:B------:R-:W2:Y:S04]  /*c8f0*/  LDL.LU.64 R12, [R1+0xe80] ;  /* 0x000e8000010c7983 */ /* 0x000ea80000300a00 */
[----:B------:R-:W-:Y:S01]  /*c900*/  STL [R1+0xdac], R2 ;  /* 0x000dac0201007387 */ /* 0x000fe20000100800 */
[-C--:B--2---:R-:W-:Y:S11]  /*c910*/  HMMA.16816.F32.BF16 R12, R20, R8.reuse, R12 ;  /* 0x00000008140c723c */ /* 0x084ff6000004180c */
[----:B------:R-:W-:Y:S11]  /*c920*/  @!UPT UIADD3 URZ, URZ, URZ, URZ ;  /* 0x0000003f3f3ff290 */ /* 0x000ff6000fffe03f */
[----:B------:R-:W-:Y:S01]  /*c930*/  @!UPT UIADD3 URZ, URZ, URZ, URZ ;  /* 0x0000003f3f3ff290 */ /* 0x000fe2000fffe03f */
[----:B------:R-:W-:Y:S04]  /*c940*/  STL.64 [R1+0x1d0], R12 ;  /* 0x0001d00c01007387 */ /* 0x000fe80000100a00 */
[----:B------:R0:W-:Y:S04]  /*c950*/  STL.64 [R1+0x1d8], R14 ;  /* 0x0001d80e01007387 */ /* 0x0001e80000100a00 */
[----:B0-----:R-:W2:Y:S04]  /*c960*/  LDL.LU.64 R14, [R1+0xe78] ;  /* 0x000e7800010e7983 */ /* 0x001ea80000300a00 */
[----:B------:R-:W2:Y:S04]  /*c970*/  LDL.LU.64 R12, [R1+0xe70] ;  /* 0x000e7000010c7983 */ /* 0x000ea80000300a00 */
[----:B------:R-:W-:Y:S04]  /*c980*/  STL.64 [R1+0xe40], R22 ;  /* 0x000e401601007387 */ /* 0x000fe80000100a00 */
[----:B------:R0:W-:Y:S04]  /*c990*/  STL.64 [R1+0xe38], R20 ;  /* 0x000e381401007387 */ /* 0x0001e80000100a00 */
[----:B0-----:R-:W3:Y:S04]  /*c9a0*/  LDL.LU.64 R20, [R1+0x280] ;  /* 0x0002800001147983 */ /* 0x001ee80000300a00 */
[----:B------:R-:W3:Y:S02]  /*c9b0*/  LDL.LU.64 R22, [R1+0x288] ;  /* 0x0002880001167983 */ /* 0x000ee40000300a00 */
[----:B---3--:R-:W-:Y:S11]  /*c9c0*/  HMMA.16816.F32.BF16 R20, R16, R8, R20 ;  /* 0x000000081014723c */ /* 0x008ff60000041814 */
[----:B------:R-:W-:Y:S11]  /*c9d0*/  @!UPT UIADD3 URZ, URZ, URZ, URZ ;  /* 0x0000003f3f3ff290 */ /* 0x000ff6000fffe03f */
[----:B------:R-:W-:Y:S01]  /*c9e0*/  @!UPT UIADD3 URZ, URZ, URZ, URZ ;  /* 0x0000003f3f3ff290 */ /* 0x000fe2000fffe03f */
[----:B------:R0:W-:Y:S01]  /*c9f0*/  STL.64 [R1+0x120], R20 ;  /* 0x0001201401007387 */ /* 0x0001e20000100a00 */
[----:B------:R-:W-:-:S03]  /*ca00*/  IMAD.MOV.U32 R0, RZ, RZ, R23 ;  /* 0x000000ffff007224 */ /* 0x000fc600078e0017 */
[----:B------:R1:W-:Y:S04]  /*ca10*/  STL [R1+0x128], R22 ;  /* 0x0001281601007387 */ /* 0x0003e80000100800 */
[----:B------:R3:W-:Y:S04]  /*ca20*/  STL.64 [R1+0xe00], R18 ;  /* 0x000e001201007387 */ /* 0x0007e80000100a00 */
[----:B------:R4:W-:Y:S04]  /*ca30*/  STL.64 [R1+0xdf8], R16 ;  /* 0x000df81001007387 */ /* 0x0009e80000100a00 */
[----:B------:R-:W-:Y:S04]  /*ca40*/  STL [R1+0xcdc], R0 ;  /* 0x000cdc0001007387 */ /* 0x000fe80000100800 */
[----:B0-----:R-:W3:Y:S04]  /*ca50*/  LDL.LU.64 R20, [R1+0x340] ;  /* 0x0003400001147983 */ /* 0x001ee80000300a00 */
[----:B-1----:R-:W3:Y:S01]  /*ca60*/  LDL.LU.64 R22, [R1+0x348] ;  /* 0x0003480001167983 */ /* 0x002ee20000300a00 */
[----:B--2---:R-:W-:Y:S03]  /*ca70*/  HMMA.16816.F32.BF16 R8, R4, R8, R12 ;  /* 0x000000080408723c */ /* 0x004fe6000004180c */
[----:B------:R-:W0:Y:S11]  /*ca80*/  LDSM.16.M88.4 R12, [R3+0x6000] ;  /* 0x00600000030c783b */ /* 0x000e360000000200 */
[----:B------:R-:W-:Y:S09]  /*ca90*/  @!UPT UIADD3 URZ, URZ, URZ, URZ ;  /* 0x0000003f3f3ff290 */ /* 0x000ff2000fffe03f */
[----:B------:R-:W-:Y:S04]  /*caa0*/  STL.64 [R1+0x250], R8 ;  /* 0x0002500801007387 */ /* 0x000fe80000100a00 */
[----:B------:R-:W-:Y:S04]  /*cab0*/  STL.64 [R1+0x258], R10 ;  /* 0x0002580a01007387 */ /* 0x000fe80000100a00 */
[----:B------:R-:W-:Y:S04]  /*cac0*/  LDSM.16.M88.4 R8, [R3+0x7000] ;  /* 0x007000000308783b */ /* 0x000fe80000000200 */
[----:B---3--:R-:W-:Y:S04]  /*cad0*/  STL.64 [R1+0xe50], R22 ;  /* 0x000e501601007387 */ /* 0x008fe80000100a00 */
[----:B------:R-:W-:Y:S04]  /*cae0*/  STL.64 [R1+0xe48], R20 ;  /* 0x000e481401007387 */ /* 0x000fe80000100a00 */
[----:B------:R-:W2:Y:S04]  /*caf0*/  LDL R19, [R1+0x338] ;  /* 0x0003380001137983 */ /* 0x000ea80000100800 */
[----:B------:R-:W-:Y:S04]  /*cb00*/  LDSM.16.M88.4 R20, [R3+0x5000] ;  /* 0x005000000314783b */ /* 0x000fe80000000200 */
[----:B--2---:R1:W-:Y:S04]  /*cb10*/  STL [R1+0xe58], R19 ;  /* 0x000e581301007387 */ /* 0x0043e80000100800 */
[----:B----4-:R-:W2:Y:S04]  /*cb20*/  LDL.LU.64 R16, [R1+0x350] ;  /* 0x0003500001107983 */ /* 0x010ea80000300a00 */
[----:B-1----:R-:W3:Y:S04]  /*cb30*/  LDL.LU.64 R18, [R1+0x358] ;  /* 0x0003580001127983 */ /* 0x002ee80000300a00 */
[----:B---3--:R-:W-:Y:S04]  /*cb40*/  STL.64 [R1+0xe68], R18 ;  /* 0x000e681201007387 */ /* 0x008fe80000100a00 */
[----:B--2---:R-:W-:Y:S04]  /*cb50*/  STL.64 [R1+0xe60], R16 ;  /* 0x000e601001007387 */ /* 0x004fe80000100a00 */
[----:B------:R-:W-:Y:S04]  /*cb60*/  STL.64 [R1+0xdc8], R6 ;  /* 0x000dc80601007387 */ /* 0x000fe80000100a00 */
[----:B------:R1:W-:Y:S04]  /*cb70*/  STL.64 [R1+0xdc0], R4 ;  /* 0x000dc00401007387 */ /* 0x0003e80000100a00 */
[----:B------:R-:W2:Y:S04]  /*cb80*/  LDSM.16.M88.4 R16, [R3+0x4000] ;  /* 0x004000000310783b */ /* 0x000ea80000000200 */
[----:B-1----:R-:W3:Y:S04]  /*cb90*/  LDL.LU.64 R4, [R1+0x360] ;  /* 0x0003600001047983 */ /* 0x002ee80000300a00 */
[----:B------:R-:W3:Y:S04]  /*cba0*/  LDL.LU.64 R6, [R1+0x368] ;  /* 0x0003680001067983 */ /* 0x000ee80000300a00 */
[----:B0-----:R-:W-:Y:S04]  /*cbb0*/  STL [R1+0xdb4], R14 ;  /* 0x000db40e01007387 */ /* 0x001fe80000100800 */
[----:B--2---:R-:W-:Y:S04]  /*cbc0*/  STL.64 [R1+0x10], R16 ;  /* 0x0000101001007387 */ /* 0x004fe80000100a00 */
[----:B------:R0:W-:Y:S01]  /*cbd0*/  STL.64 [R1+0x18], R18 ;  /* 0x0000181201007387 */ /* 0x0001e20000100a00 */
[----:B------:R-:W-:-:S03]  /*cbe0*/  IMAD.MOV.U32 R0, RZ, RZ, R17 ;  /* 0x000000ffff007224 */ /* 0x000fc600078e0011 */
[----:B------:R-:W-:Y:S04]  /*cbf0*/  STL [R1+0xdb0], R15 ;  /* 0x000db00f01007387 */ /* 0x000fe80000100800 */
[----:B------:R-:W-:Y:S04]  /*cc00*/  STL.64 [R1], R20 ;  /* 0x0000001401007387 */ /* 0x000fe80000100a00 */
[----:B------:R-:W-:Y:S04]  /*cc10*/  STL.64 [R1+0x8], R22 ;  /* 0x0000081601007387 */ /* 0x000fe80000100a00 */
[----:B0-----:R-:W2:Y:S01]  /*cc20*/  LDL.LU.64 R18, [R1+0xe68] ;  /* 0x000e680001127983 */ /* 0x001ea20000300a00 */
[----:B---3--:R-:W-:Y:S03]  /*cc30*/  HMMA.16816.F32.BF16 R4, R24, R16, R4 ;  /* 0x000000101804723c */ /* 0x008fe60000041804 */
[----:B------:R-:W2:Y:S11]  /*cc40*/  LDL.LU.64 R16, [R1+0xe60] ;  /* 0x000e600001107983 */ /* 0x000eb60000300a00 */
[----:B------:R-:W-:Y:S10]  /*cc50*/  @!UPT UIADD3 URZ, URZ, URZ, URZ ;  /* 0x0000003f3f3ff290 */ /* 0x000ff4000fffe03f */
[----:B------:R-:W-:Y:S01]  /*cc60*/  IMAD.MOV.U32 R3, RZ, RZ, R7 ;  /* 0x000000ffff037224 */ /* 0x000fe200078e0007 */
[----:B------:R0:W-:Y:S01]  /*cc70*/  STL [R1+0xa0], R4 ;  /* 0x0000a00401007387 */ /* 0x0001e20000100800 */
[----:B------:R-:W-:Y:S02]  /*cc80*/  IMAD.MOV.U32 R28, RZ, RZ, R6 ;  /* 0x000000ffff1c7224 */ /* 0x000fe400078e0006 */
[----:B------:R-:W-:Y:S02]  /*cc90*/  IMAD.MOV.U32 R29, RZ, RZ, R5 ;  /* 0x000000ffff1d7224 */ /* 0x000fe400078e0005 */
[----:B0-----:R-:W3:Y:S04]  /*cca0*/  LDL.LU.64 R4, [R1+0x320] ;  /* 0x0003200001047983 */ /* 0x001ee80000300a00 */
[----:B------:R-:W3:Y:S04]  /*ccb0*/  LDL.LU.64 R6, [R1+0x328] ;  /* 0x0003280001067983 */ /* 0x000ee80000300a00 */
[----:B------:R0:W-:Y:S04]  /*ccc0*/  STL [R1+0xdd4], R3 ;  /* 0x000dd40301007387 */ /* 0x0001e80000100800 */
[----:B------:R1:W-:Y:S04]  /*ccd0*/  STL [R1+0xdd0], R28 ;  /* 0x000dd01c01007387 */ /* 0x0003e80000100800 */
[----:B------:R-:W-:Y:S01]  /*cce0*/  STL [R1+0xdb8], R29 ;  /* 0x000db81d01007387 */ /* 0x000fe20000100800 */
[----:B0-----:R-:W-:-:S02]  /*ccf0*/  IMAD.MOV.U32 R3, RZ, RZ, R20 ;  /* 0x000000ffff037224 */ /* 0x001fc400078e0014 */
[----:B-1----:R-:W-:Y:S02]  /*cd00*/  IMAD.MOV.U32 R28, RZ, RZ, R0 ;  /* 0x000000ffff1c7224 */ /* 0x002fe400078e0000 */
[----:B------:R-:W-:Y:S01]  /*cd10*/  IMAD.MOV.U32 R0, RZ, RZ, R21 ;  /* 0x000000ffff007224 */ /* 0x000fe200078e0015 */
[C---:B--2---:R-:W-:Y:S11]  /*cd20*/  HMMA.16816.F32.BF16 R16, R24.reuse, R20, R16 ;  /* 0x000000141810723c */ /* 0x044ff60000041810 */
[----:B------:R-:W-:Y:S11]  /*cd30*/  @!UPT UIADD3 URZ, URZ, URZ, URZ ;  /* 0x0000003f3f3ff290 */ /* 0x000ff6000fffe03f */
[----:B------:R-:W-:Y:S01]  /*cd40*/  @!UPT UIADD3 URZ, URZ, URZ, URZ ;  /* 0x0000003f3f3ff290 */ /* 0x000fe2000fffe03f */
[----:B------:R-:W-:Y:S04]  /*cd50*/  STL.64 [R1+0x90], R16 ;  /* 0x0000901001007387 */ /* 0x000fe80000100a00 */
[----:B------:R0:W-:Y:S04]  /*cd60*/  STL.64 [R1+0x98], R18 ;  /* 0x0000981201007387 */ /* 0x0001e80000100a00 */
[----:B0-----:R-:W2:Y:S04]  /*cd70*/  LDL.LU R19, [R1+0xe58] ;  /* 0x000e580001137983 */ /* 0x001ea80000300800 */
[----:B------:R-:W4:Y:S04]  /*cd80*/  LDL.LU.64 R22, [R1+0xe50] ;  /* 0x000e500001167983 */ /* 0x000f280000300a00 */
[----:B------:R-:W4:Y:S02]  /*cd90*/  LDL.LU.64 R20, [R1+0xe48] ;  /* 0x000e480001147983 */ /* 0x000f240000300a00 */
[C---:B----4-:R-:W-:Y:S11]  /*cda0*/  HMMA.16816.F32.BF16 R20, R24.reuse, R12, R20 ;  /* 0x0000000c1814723c */ /* 0x050ff60000041814 */
[----:B------:R-:W-:Y:S11]  /*cdb0*/  @!UPT UIADD3 URZ, URZ, URZ, URZ ;  /* 0x0000003f3f3ff290 */ /* 0x000ff6000fffe03f */
[----:B------:R-:W-:Y:S02]  /*cdc0*/  @!UPT UIADD3 URZ, URZ, URZ, URZ ;  /* 0x0000003f3f3ff290 */ /* 0x000fe4000fffe03f */
[----:B------:R-:W-:Y:S02]  /*cdd0*/  IMAD.MOV.U32 R14, RZ, RZ, R21 ;  /* 0x000000ffff0e7224 */ /* 0x000fe400078e0015 */
[----:B------:R-:W-:Y:S02]  /*cde0*/  IMAD.MOV.U32 R15, RZ, RZ, R22 ;  /* 0x000000ffff0f7224 */ /* 0x000fe400078e0016 */
[----:B------:R-:W-:Y:S02]  /*cdf0*/  IMAD.MOV.U32 R2, RZ, RZ, R23 ;  /* 0x000000ffff027224 */ /* 0x000fe400078e0017 */
[----:B------:R-:W-:Y:S01]  /*ce00*/  IMAD.MOV.U32 R29, RZ, RZ, R20 ;  /* 0x000000ffff1d7224 */ /* 0x000fe200078e0014 */
[----:B------:R-:W4:Y:S04]  /*ce10*/  LDL.LU.64 R22, [R1+0xe40] ;  /* 0x000e400001167983 */ /* 0x000f280000300a00 */
[----:B------:R-:W4:Y:S04]  /*ce20*/  LDL.LU.64 R20, [R1+0xe38] ;  /* 0x000e380001147983 */ /* 0x000f280000300a00 */
[----:B------:R-:W-:Y:S04]  /*ce30*/  STL.64 [R1+0xe20], R14 ;  /* 0x000e200e01007387 */ /* 0x000fe80000100a00 */
[----:B------:R0:W-:Y:S04]  /*ce40*/  STL.64 [R1+0xe18], R12 ;  /* 0x000e180c01007387 */ /* 0x0001e80000100a00 */
[----:B0-----:R-:W4:Y:S04]  /*ce50*/  LDL.LU.64 R12, [R1+0x290] ;  /* 0x00029000010c7983 */ /* 0x001f280000300a00 */
[----:B------:R-:W4:Y:S01]  /*ce60*/  LDL.LU.64 R14, [R1+0x298] ;  /* 0x00029800010e7983 */ /* 0x000f220000300a00 */
[----:B---3--:R-:W-:Y:S03]  /*ce70*/  HMMA.16816.F32.BF16 R4, R24, R8, R4 ;  /* 0x000000081804723c */ /* 0x008fe60000041804 */
[----:B--2---:R-:W0:Y:S11]  /*ce80*/  LDSM.16.MT88.4 R24, [R19+0x9000] ;  /* 0x009000001318783b */ /* 0x004e360000004200 */
[----:B------:R-:W-:Y:S09]  /*ce90*/  @!UPT UIADD3 URZ, URZ, URZ, URZ ;  /* 0x0000003f3f3ff290 */ /* 0x000ff2000fffe03f */
[----:B------:R-:W-:Y:S04]  /*cea0*/  STL.64 [R1+0x60], R4 ;  /* 0x0000600401007387 */ /* 0x000fe80000100a00 */
[----:B------:R-:W-:Y:S04]  /*ceb0*/  STL.64 [R1+0x68], R6 ;  /* 0x0000680601007387 */ /* 0x000fe80000100a00 */
[----:B----4-:R-:W-:Y:S04]  /*cec0*/  STL.64 [R1+0xe30], R14 ;  /* 0x000e300e01007387 */ /* 0x010fe80000100a00 */
[----:B------:R1:W-:Y:S04]  /*ced0*/  STL.64 [R1+0xe28], R12 ;  /* 0x000e280c01007387 */ /* 0x0003e80000100a00 */
[----:B-1----:R-:W2:Y:S04]  /*cee0*/  LDL.LU.64 R12, [R1+0x2a0] ;  /* 0x0002a000010c7983 */ /* 0x002ea80000300a00 */
[----:B------:R-:W2:Y:S04]  /*cef0*/  LDL.LU.64 R14, [R1+0x2a8] ;  /* 0x0002a800010e7983 */ /* 0x000ea80000300a00 */
[----:B------:R-:W-:Y:S04]  /*cf00*/  STL.64 [R1+0xe10], R10 ;  /* 0x000e100a01007387 */ /* 0x000fe80000100a00 */
[----:B------:R1:W-:Y:S04]  /*cf10*/  STL.64 [R1+0xe08], R8 ;  /* 0x000e080801007387 */ /* 0x0003e80000100a00 */
[----:B-1----:R-:W3:Y:S04]  /*cf20*/  LDL.LU.64 R8, [R1+0x110] ;  /* 0x0001100001087983 */ /* 0x002ee80000300a00 */
[----:B------:R-:W3:Y:S04]  /*cf30*/  LDL.LU.64 R10, [R1+0x118] ;  /* 0x00011800010a7983 */ /* 0x000ee80000300a00 */
[----:B------:R-:W4:Y:S04]  /*cf40*/  LDL.LU.64 R16, [R1+0x100] ;  /* 0x0001000001107983 */ /* 0x000f280000300a00 */
[----:B------:R-:W4:Y:S04]  /*cf50*/  LDL.LU.64 R18, [R1+0x108] ;  /* 0x0001080001127983 */ /* 0x000f280000300a00 */
[----:B------:R-:W2:Y:S04]  /*cf60*/  LDL.LU.64 R4, [R1+0x300] ;  /* 0x0003000001047983 */ /* 0x000ea80000300a00 */
[----:B------:R-:W2:Y:S04]  /*cf70*/  LDL.LU.64 R6, [R1+0x308] ;  /* 0x0003080001067983 */ /* 0x000ea80000300a00 */
[----:B0-----:R-:W-:Y:S04]  /*cf80*/  STL.64 [R1+0xd90], R26 ;  /* 0x000d901a01007387 */ /* 0x001fe80000100a00 */
[----:B------:R0:W-:Y:S04]  /*cf90*/  STL.64 [R1+0xd88], R24 ;  /* 0x000d881801007387 */ /* 0x0001e80000100a00 */
[----:B0-----:R-:W2:Y:S01]  /*cfa0*/  LDL R24, [R1+0x10] ;  /* 0x0000100001187983 */ /* 0x001ea20000100800 */
[----:B------:R-:W-:-:S07]  /*cfb0*/  IMAD.MOV.U32 R25, RZ, RZ, R28 ;  /* 0x000000ffff197224 */ /* 0x000fce00078e001c */
[----:B--2---:R-:W-:Y:S01]  /*cfc0*/  HMMA.16816.F32.BF16 R24, R20, R24, R12 ;  /* 0x000000181418723c */ /* 0x004fe2000004180c */
[----:B------:R-:W2:Y:S04]  /*cfd0*/  LDL.LU.64 R14, [R1+0xe30] ;  /* 0x000e3000010e7983 */ /* 0x000ea80000300a00 */
[----:B------:R-:W2:Y:S11]  /*cfe0*/  LDL.LU.64 R12, [R1+0xe28] ;  /* 0x000e2800010c7983 */ /* 0x000eb60000300a00 */
[----:B------:R-:W-:Y:S07]  /*cff0*/  @!UPT UIADD3 URZ, URZ, URZ, URZ ;  /* 0x0000003f3f3ff290 */ /* 0x000fee000fffe03f */
[----:B------:R0:W-:Y:S04]  /*d000*/  STL.64 [R1+0x1c0], R24 ;  /* 0x0001c01801007387 */ /* 0x0001e80000100a00 */
[----:B------:R1:W-:Y:S04]  /*d010*/  STL.64 [R1+0x1c8], R26 ;  /* 0x0001c81a01007387 */ /* 0x0003e80000100a00 */
[----:B0-----:R-:W2:Y:S04]  /*d020*/  LDL.LU.64 R24, [R1+0x2e0] ;  /* 0x0002e00001187983 */ /* 0x001ea80000300a00 */
[----:B-1----:R-:W2:Y:S04]  /*d030*/  LDL.LU.64 R26, [R1+0x2e8] ;  /* 0x0002e800011a7983 */ /* 0x002ea80000300a00 */
[----:B--2---:R-:W-:Y:S04]  /*d040*/  STL.64 [R1+0xde0], R26 ;  /* 0x000de01a01007387 */ /* 0x004fe80000100a00 */
[----:B------:R0:W-:Y:S02]  /*d050*/  STL.64 [R1+0xdd8], R24 ;  /* 0x000dd81801007387 */ /* 0x0001e40000100a00 */
[----:B0-----:R-:W-:-:S02]  /*d060*/  IMAD.MOV.U32 R24, RZ, RZ, R3 ;  /* 0x000000ffff187224 */ /* 0x001fc400078e0003 */
[----:B------:R-:W-:-:S07]  /*d070*/  IMAD.MOV.U32 R25, RZ, RZ, R0 ;  /* 0x000000ffff197224 */ /* 0x000fce00078e0000 */
[C---:B------:R-:W-:Y:S11]  /*d080*/  HMMA.16816.F32.BF16 R12, R20.reuse, R24, R12 ;  /* 0x00000018140c723c */ /* 0x040ff6000004180c */
[----:B------:R-:W-:Y:S11]  /*d090*/  @!UPT UIADD3 URZ, URZ, URZ, URZ ;  /* 0x0000003f3f3ff290 */ /* 0x000ff6000fffe03f */
[----:B------:R-:W-:Y:S01]  /*d0a0*/  @!UPT UIADD3 URZ, URZ, URZ, URZ ;  /* 0x0000003f3f3ff290 */ /* 0x000fe2000fffe03f */
[----:B------:R-:W-:Y:S04]  /*d0b0*/  STL.64 [R1+0x1b0], R12 ;  /* 0x0001b00c01007387 */ /* 0x000fe80000100a00 */
[----:B------:R0:W-:Y:S04]  /*d0c0*/  STL.64 [R1+0x1b8], R14 ;  /* 0x0001b80e01007387 */ /* 0x0001e80000100a00 */
[----:B0-----:R-:W2:Y:S04]  /*d0d0*/  LDL.LU.64 R14, [R1+0xe20] ;  /* 0x000e2000010e7983 */ /* 0x001ea80000300a00 */
[----:B------:R-:W3:Y:S02]  /*d0e0*/  LDL.LU.64 R12, [R1+0xe18] ;  /* 0x000e1800010c7983 */ /* 0x000ee40000300a00 */
[C---:B---3--:R-:W-:Y:S11]  /*d0f0*/  HMMA.16816.F32.BF16 R8, R20.reuse, R12, R8 ;  /* 0x0000000c1408723c */ /* 0x048ff60000041808 */
[----:B------:R-:W-:Y:S11]  /*d100*/  @!UPT UIADD3 URZ, URZ, URZ, URZ ;  /* 0x0000003f3f3ff290 */ /* 0x000ff6000fffe03f */
[----:B------:R-:W-:Y:S01]  /*d110*/  @!UPT UIADD3 URZ, URZ, URZ, URZ ;  /* 0x0000003f3f3ff290 */ /* 0x000fe2000fffe03f */
[----:B------:R-:W-:Y:S04]  /*d120*/  STL.64 [R1+0x1a0], R8 ;  /* 0x0001a00801007387 */ /* 0x000fe80000100a00 */
[----:B------:R0:W-:Y:S04]  /*d130*/  STL.64 [R1+0x1a8], R10 ;  /* 0x0001a80a01007387 */ /* 0x0001e80000100a00 */
[----:B0-----:R-:W3:Y:S04]  /*d140*/  LDL.LU.64 R10, [R1+0xe10] ;  /* 0x000e1000010a7983 */ /* 0x001ee80000300a00 */
[----:B------:R-:W4:Y:S04]  /*d150*/  LDL.LU.64 R8, [R1+0xe08] ;  /* 0x000e080001087983 */ /* 0x000f280000300a00 */
[----:B--2---:R-:W-:Y:S04]  /*d160*/  STL.64 [R1+0xdf0], R14 ;  /* 0x000df00e01007387 */ /* 0x004fe80000100a00 */
[----:B------:R0:W-:Y:S04]  /*d170*/  STL.64 [R1+0xde8], R12 ;  /* 0x000de80c01007387 */ /* 0x0001e80000100a00 */
[----:B0-----:R-:W2:Y:S04]  /*d180*/  LDL.LU.64 R12, [R1+0x2f0] ;  /* 0x0002f000010c7983 */ /* 0x001ea80000300a00 */
[----:B------:R-:W2:Y:S01]  /*d190*/  LDL.LU.64 R14, [R1+0x2f8] ;  /* 0x0002f800010e7983 */ /* 0x000ea20000300a00 */
[----:B----4-:R-:W-:Y:S03]  /*d1a0*/  HMMA.16816.F32.BF16 R20, R20, R8, R16 ;  /* 0x000000081414723c */ /* 0x010fe60000041810 */
[----:B------:R-:W2:Y:S04]  /*d1b0*/  LDL.LU.64 R18, [R1+0xe00] ;  /* 0x000e000001127983 */ /* 0x000ea80000300a00 */
[----:B------:R-:W2:Y:S11]  /*d1c0*/  LDL.LU.64 R16, [R1+0xdf8] ;  /* 0x000df80001107983 */ /* 0x000eb60000300a00 */
[----:B------:R-:W-:Y:S05]  /*d1d0*/  @!UPT UIADD3 URZ, URZ, URZ, URZ ;  /* 0x0000003f3f3ff290 */ /* 0x000fea000fffe03f */
[----:B------:R0:W-:Y:S04]  /*d1e0*/  STL.64 [R1+0x180], R20 ;  /* 0x0001801401007387 */ /* 0x0001e80000100a00 */
[----:B------:R1:W-:Y:S04]  /*d1f0*/  STL.64 [R1+0x188], R22 ;  /* 0x0001881601007387 */ /* 0x0003e80000100a00 */
[----:B0-----:R-:W4:Y:S01]  /*d200*/  LDL.LU.64 R20, [R1+0x10] ;  /* 0x0000100001147983 */ /* 0x001f220000300a00 */
[C---:B--2---:R-:W-:Y:S08]  /*d210*/  HMMA.16816.F32.BF16 R24, R16.reuse, R24, R12 ;  /* 0x000000181018723c */ /* 0x044ff0000004180c */
[----:B----4-:R-:W-:Y:S01]  /*d220*/  HMMA.16816.F32.BF16 R4, R16, R20, R4 ;  /* 0x000000141004723c */ /* 0x010fe20000041804 */
[----:B------:R-:W-:-:S02]  /*d230*/  IMAD.MOV.U32 R28, RZ, RZ, R21 ;  /* 0x000000ffff1c7224 */ /* 0x000fc400078e0015 */
[----:B------:R-:W-:Y:S11]  /*d240*/  IMAD.MOV.U32 R3, RZ, RZ, R20 ;  /* 0x000000ffff037224 */ /* 0x000ff600078e0014 */
[----:B------:R-:W-:Y:S10]  /*d250*/  @!UPT UIADD3 URZ, URZ, URZ, URZ ;  /* 0x0000003f3f3ff290 */ /* 0x000ff4000fffe03f */
[----:B------:R-:W-:Y:S02]  /*d260*/  IMAD.MOV.U32 R21, RZ, RZ, R6 ;  /* 0x000000ffff157224 */ /* 0x000fe400078e0006 */
[----:B-1----:R-:W-:Y:S02]  /*d270*/  IMAD.MOV.U32 R22, RZ, RZ, R5 ;  /* 0x000000ffff167224 */ /* 0x002fe400078e0005 */
[----:B------:R-:W-:Y:S02]  /*d280*/  IMAD.MOV.U32 R0, RZ, RZ, R4 ;  /* 0x000000ffff007224 */ /* 0x000fe400078e0004 */
[----:B------:R-:W-:Y:S01]  /*d290*/  IMAD.MOV.U32 R20, RZ, RZ, R7 ;  /* 0x000000ffff147224 */ /* 0x000fe200078e0007 */
[----:B------:R-:W2:Y:S04]  /*d2a0*/  LDL.LU.64 R4, [R1+0x2d0] ;  /* 0x0002d00001047983 */ /* 0x000ea80000300a00 */
[----:B------:R-:W2:Y:S04]  /*d2b0*/  LDL.LU.64 R6, [R1+0x2d8] ;  /* 0x0002d80001067983 */ /* 0x000ea80000300a00 */
[----:B------:R-:W-:Y:S04]  /*d2c0*/  STL [R1+0xce8], R21 ;  /* 0x000ce81501007387 */ /* 0x000fe80000100800 */
[----:B------:R-:W-:Y:S04]  /*d2d0*/  STL [R1+0xce4], R22 ;  /* 0x000ce41601007387 */ /* 0x000fe80000100800 */
[----:B------:R-:W-:Y:S04]  /*d2e0*/  STL [R1+0xce0], R0 ;  /* 0x000ce00001007387 */ /* 0x000fe80000100800 */
[----:B------:R-:W4:Y:S04]  /*d2f0*/  LDL.LU.64 R14, [R1+0xdf0] ;  /* 0x000df000010e7983 */ /* 0x000f280000300a00 */
[----:B------:R-:W2:Y:S04]  /*d300*/  LDL.LU.64 R12, [R1+0xde8] ;  /* 0x000de800010c7983 */ /* 0x000ea80000300a00 */
[----:B------:R-:W-:Y:S04]  /*d310*/  STL.64 [R1+0x100], R24 ;  /* 0x0001001801007387 */ /* 0x000fe80000100a00 */
[----:B------:R0:W-:Y:S04]  /*d320*/  STL.64 [R1+0x108], R26 ;  /* 0x0001081a01007387 */ /* 0x0001e80000100a00 */
[----:B0-----:R-:W2:Y:S04]  /*d330*/  LDL.LU.64 R26, [R1+0xde0] ;  /* 0x000de000011a7983 */ /* 0x001ea80000300a00 */
[----:B------:R-:W2:Y:S02]  /*d340*/  LDL.LU.64 R24, [R1+0xdd8] ;  /* 0x000dd80001187983 */ /* 0x000ea40000300a00 */
[C---:B--2---:R-:W-:Y:S08]  /*d350*/  HMMA.16816.F32.BF16 R24, R16.reuse, R12, R24 ;  /* 0x0000000c1018723c */ /* 0x044ff00000041818 */
[----:B------:R-:W-:Y:S11]  /*d360*/  HMMA.16816.F32.BF16 R16, R16, R8, R4 ;  /* 0x000000081010723c */ /* 0x000ff60000041804 */
[----:B------:R-:W-:Y:S05]  /*d370*/  @!UPT UIADD3 URZ, URZ, URZ, URZ ;  /* 0x0000003f3f3ff290 */ /* 0x000fea000fffe03f */
[----:B------:R-:W-:Y:S02]  /*d380*/  IMAD.MOV.U32 R22, RZ, RZ, R25 ;  /* 0x000000ffff167224 */ /* 0x000fe400078e0019 */
[----:B------:R-:W-:Y:S02]  /*d390*/  IMAD.MOV.U32 R23, RZ, RZ, R27 ;  /* 0x000000ffff177224 */ /* 0x000fe400078e001b */
[----:B------:R-:W-:Y:S02]  /*d3a0*/  IMAD.MOV.U32 R21, RZ, RZ, R24 ;  /* 0x000000ffff157224 */ /* 0x000fe400078e0018 */
[----:B------:R-:W-:Y:S01]  /*d3b0*/  IMAD.MOV.U32 R0, RZ, RZ, R26 ;  /* 0x000000ffff007224 */ /* 0x000fe200078e001a */
[----:B------:R-:W2:Y:S04]  /*d3c0*/  LDL.LU.64 R24, [R1+0x260] ;  /* 0x0002600001187983 */ /* 0x000ea80000300a00 */
[----:B------:R-:W2:Y:S04]  /*d3d0*/  LDL.LU.64 R26, [R1+0x268] ;  /* 0x00026800011a7983 */ /* 0x000ea80000300a00 */
[----:B------:R-:W-:Y:S04]  /*d3e0*/  STL.64 [R1+0xcf8], R22 ;  /* 0x000cf81601007387 */ /* 0x000fe80000100a00 */
[----:B------:R0:W-:Y:S02]  /*d3f0*/  STL.64 [R1+0xcf0], R20 ;  /* 0x000cf01401007387 */ /* 0x0001e40000100a00 */
[----:B0-----:R-:W-:-:S02]  /*d400*/  IMAD.MOV.U32 R20, RZ, RZ, R3 ;  /* 0x000000ffff147224 */ /* 0x001fc400078e0003 */
[----:B------:R-:W2:Y:S01]  /*d410*/  LDL.LU R3, [R1+0xdd4] ;  /* 0x000dd40001037983 */ /* 0x000ea20000300800 */
[----:B------:R-:W-:-:S03]  /*d420*/  IMAD.MOV.U32 R21, RZ, RZ, R28 ;  /* 0x000000ffff157224 */ /* 0x000fc600078e001c */
[----:B------:R-:W2:Y:S04]  /*d430*/  LDL.LU R28, [R1+0xdd0] ;  /* 0x000dd000011c7983 */ /* 0x000ea80000300800 */
[----:B------:R-:W2:Y:S04]  /*d440*/  LDL.LU.64 R6, [R1+0xdc8] ;  /* 0x000dc80001067983 */ /* 0x000ea80000300a00 */
[----:B------:R-:W2:Y:S04]  /*d450*/  LDL.LU.64 R4, [R1+0xdc0] ;  /* 0x000dc00001047983 */ /* 0x000ea80000300a00 */
[----:B------:R0:W-:Y:S04]  /*d460*/  STL.64 [R1+0x70], R16 ;  /* 0x0000701001007387 */ /* 0x0001e80000100a00 */
[----:B------:R1:W-:Y:S04]  /*d470*/  STL.64 [R1+0x78], R18 ;  /* 0x0000781201007387 */ /* 0x0003e80000100a00 */
[----:B0-----:R-:W2:Y:S04]  /*d480*/  LDL.LU.64 R16, [R1+0x270] ;  /* 0x0002700001107983 */ /* 0x001ea80000300a00 */
[----:B-1----:R-:W2:Y:S04]  /*d490*/  LDL.LU.64 R18, [R1+0x278] ;  /* 0x0002780001127983 */ /* 0x002ea80000300a00 */
[----:B---3--:R-:W-:Y:S04]  /*d4a0*/  STL.64 [R1+0xda0], R10 ;  /* 0x000da00a01007387 */ /* 0x008fe80000100a00 */
[----:B------:R2:W-:Y:S01]  /*d4b0*/  STL.64 [R1+0xd98], R8 ;  /* 0x000d980801007387 */ /* 0x0005e20000100a00 */
[----:B----4-:R-:W-:-:S02]  /*d4c0*/  IMAD.MOV.U32 R22, RZ, RZ, R15 ;  /* 0x000000ffff167224 */ /* 0x010fc400078e000f */
[----:B------:R-:W-:Y:S01]  /*d4d0*/  IMAD.MOV.U32 R23, RZ, RZ, R2 ;  /* 0x000000ffff177224 */ /* 0x000fe200078e0002 */
[C---:B--2---:R-:W-:Y:S07]  /*d4e0*/  HMMA.16816.F32.BF16 R8, R4.reuse, R20, R16 ;  /* 0x000000140408723c */ /* 0x044fee0000041810 */
[----:B------:R-:W-:Y:S02]  /*d4f0*/  IMAD.MOV.U32 R20, RZ, RZ, R29 ;  /* 0x000000ffff147224 */ /* 0x000fe400078e001d */
[----:B------:R-:W2:Y:S01]  /*d500*/  LDL.LU R29, [R1+0xdb8] ;  /* 0x000db800011d7983 */ /* 0x000ea20000300800 */
[----:B------:R-:W-:Y:S11]  /*d510*/  IMAD.MOV.U32 R21, RZ, RZ, R14 ;  /* 0x000000ffff157224 */ /* 0x000ff600078e000e */
[----:B------:R-:W-:Y:S02]  /*d520*/  @!UPT UIADD3 URZ, URZ, URZ, URZ ;  /* 0x0000003f3f3ff290 */ /* 0x000fe4000fffe03f */
[----:B------:R-:W-:Y:S04]  /*d530*/  STL.64 [R1+0x220], R8 ;  /* 0x0002200801007387 */ /* 0x000fe80000100a00 */
[----:B------:R-:W-:Y:S04]  /*d540*/  STL.64 [R1+0x228], R10 ;  /* 0x0002280a01007387 */ /* 0x000fe80000100a00 */
[----:B------:R-:W3:Y:S04]  /*d550*/  LDL.LU R14, [R1+0xdb4] ;  /* 0x000db400010e7983 */ /* 0x000ee80000300800 */
[----:B------:R-:W3:Y:S04]  /*d560*/  LDL.LU R15, [R1+0xdb0] ;  /* 0x000db000010f7983 */ /* 0x000ee80000300800 */
[----:B------:R-:W4:Y:S04]  /*d570*/  LDL.LU R2, [R1+0xdac] ;  /* 0x000dac0001027983 */ /* 0x000f280000300800 */
[----:B------:R-:W-:Y:S04]  /*d580*/  STL.64 [R1+0xd08], R22 ;  /* 0x000d081601007387 */ /* 0x000fe80000100a00 */
[----:B------:R0:W-:Y:S04]  /*d590*/  STL.64 [R1+0xd00], R20 ;  /* 0x000d001401007387 */ /* 0x0001e80000100a00 */
[----:B0-----:R-:W2:Y:S04]  /*d5a0*/  LDL.LU.64 R20, [R1] ;  /* 0x0000000001147983 */ /* 0x001ea80000300a00 */
[----:B------:R-:W3:Y:S04]  /*d5b0*/  LDL.LU.64 R22, [R1+0x8] ;  /* 0x0000080001167983 */ /* 0x000ee80000300a00 */
[----:B------:R-:W3:Y:S04]  /*d5c0*/  LDL.LU.64 R8, [R1+0x200] ;  /* 0x0002000001087983 */ /* 0x000ee80000300a00 */
[----:B------:R-:W3:Y:S01]  /*d5d0*/  LDL.LU.64 R10, [R1+0x208] ;  /* 0x00020800010a7983 */ /* 0x000ee20000300a00 */
[----:B--2---:R-:W-:Y:S11]  /*d5e0*/  HMMA.16816.F32.BF16 R16, R4, R20, R24 ;  /* 0x000000140410723c */ /* 0x004ff60000041818 */
[----:B------:R-:W-:Y:S11]  /*d5f0*/  @!UPT UIADD3 URZ, URZ, URZ, URZ ;  /* 0x0000003f3f3ff290 */ /* 0x000ff6000fffe03f */
[----:B------:R-:W-:Y:S01]  /*d600*/  @!UPT UIADD3 URZ, URZ, URZ, URZ ;  /* 0x0000003f3f3ff290 */ /* 0x000fe2000fffe03f */
[----:B------:R-:W-:Y:S04]  /*d610*/  STL.64 [R1+0x210], R16 ;  /* 0x0002101001007387 */ /* 0x000fe80000100a00 */
[----:B------:R-:W-:Y:S04]  /*d620*/  STL.64 [R1+0x218], R18 ;  /* 0x0002181201007387 */ /* 0x000fe80000100a00 */
[----:B---3--:R0:W-:Y:S04]  /*d630*/  STL.64 [R1+0xd20], R22 ;  /* 0x000d201601007387 */ /* 0x0081e80000100a00 */
[----:B0-----:R-:W2:Y:S04]  /*d640*/  LDL R22, [R1+0x18] ;  /* 0x0000180001167983 */ /* 0x001ea80000100800 */
[----:B------:R-:W2:Y:S04]  /*d650*/  LDL R23, [R1+0x1c] ;  /* 0x00001c0001177983 */ /* 0x000ea80000100800 */
[----:B--2---:R0:W-:Y:S04]  /*d660*/  STL.64 [R1+0xd38], R22 ;  /* 0x000d381601007387 */ /* 0x0041e80000100a00 */
[----:B------:R-:W2:Y:S04]  /*d670*/  LDL.LU R20, [R1+0xb0] ;  /* 0x0000b00001147983 */ /* 0x000ea80000300800 */
[----:B------:R-:W2:Y:S04]  /*d680*/  LDL.LU R21, [R1+0xb4] ;  /* 0x0000b40001157983 */ /* 0x000ea80000300800 */
[----:B0-----:R-:W3:Y:S01]  /*d690*/  LDL.LU R22, [R1+0xb8] ;  /* 0x0000b80001167983 */ /* 0x001ee20000300800 */
[----:B----4-:R-:W-:-:S03]  /*d6a0*/  IMAD.MOV.U32 R23, RZ, RZ, R2 ;  /* 0x000000ffff177224 */ /* 0x010fc600078e0002 */
[----:B------:R-:W4:Y:S04]  /*d6b0*/  LDL.LU R2, [R1+0xda8] ;  /* 0x000da80001027983 */ /* 0x000f280000300800 */
[----:B------:R-:W2:Y:S04]  /*d6c0*/  LDL.LU.64 R24, [R1+0x1e0] ;  /* 0x0001e00001187983 */ /* 0x000ea80000300a00 */
[----:B------:R-:W2:Y:S04]  /*d6d0*/  LDL.LU.64 R26, [R1+0x1e8] ;  /* 0x0001e800011a7983 */ /* 0x000ea80000300a00 */
[----:B------:R-:W2:Y:S04]  /*d6e0*/  LDL.LU R16, [R1+0xd0] ;  /* 0x0000d00001107983 */ /* 0x000ea80000300800 */
[----:B------:R-:W2:Y:S04]  /*d6f0*/  LDL.LU R17, [R1+0xd4] ;  /* 0x0000d40001117983 */ /* 0x000ea80000300800 */
[----:B------:R-:W2:Y:S04]  /*d700*/  LDL.LU R18, [R1+0xd8] ;  /* 0x0000d80001127983 */ /* 0x000ea80000300800 */
[----:B------:R-:W2:Y:S01]  /*d710*/  LDL.LU R19, [R1+0xdc] ;  /* 0x0000dc0001137983 */ /* 0x000ea20000300800 */
[C---:B------:R-:W-:Y:S03]  /*d720*/  HMMA.16816.F32.BF16 R8, R4.reuse, R12, R8 ;  /* 0x0000000c0408723c */ /* 0x040fe60000041808 */
[----:B--2---:R0:W-:Y:S04]  /*d730*/  STL.64 [R1+0xd80], R18 ;  /* 0x000d801201007387 */ /* 0x0041e80000100a00 */
[----:B------:R-:W-:Y:S04]  /*d740*/  STL.64 [R1+0xd78], R16 ;  /* 0x000d781001007387 */ /* 0x000fe80000100a00 */
[----:B0-----:R-:W2:Y:S04]  /*d750*/  LDL.64 R18, [R1+0x58] ;  /* 0x0000580001127983 */ /* 0x001ea80000100a00 */
[----:B---3--:R0:W-:Y:S04]  /*d760*/  STL.64 [R1+0xd50], R22 ;  /* 0x000d501601007387 */ /* 0x0081e80000100a00 */
[----:B------:R1:W-:Y:S04]  /*d770*/  STL.64 [R1+0xd48], R20 ;  /* 0x000d481401007387 */ /* 0x0003e80000100a00 */
[----:B0-----:R-:W3:Y:S04]  /*d780*/  LDL.64 R22, [R1+0x38] ;  /* 0x0000380001167983 */ /* 0x001ee80000100a00 */
[----:B---3--:R0:W-:Y:S04]  /*d790*/  STL.64 [R1+0xd60], R22 ;  /* 0x000d601601007387 */ /* 0x0081e80000100a00 */
[----:B-1----:R-:W2:Y:S04]  /*d7a0*/  LDL.LU R20, [R1+0xe0] ;  /* 0x0000e00001147983 */ /* 0x002ea80000300800 */
[----:B------:R-:W2:Y:S04]  /*d7b0*/  LDL.LU R21, [R1+0xe4] ;  /* 0x0000e40001157983 */ /* 0x000ea80000300800 */
[----:B0-----:R-:W2:Y:S04]  /*d7c0*/  LDL.LU R22, [R1+0xe8] ;  /* 0x0000e80001167983 */ /* 0x001ea80000300800 */
[----:B------:R-:W2:Y:S04]  /*d7d0*/  LDL.LU R23, [R1+0xec] ;  /* 0x0000ec0001177983 */ /* 0x000ea80000300800 */
[----:B------:R-:W-:Y:S04]  /*d7e0*/  STL.64 [R1+0x200], R8 ;  /* 0x0002000801007387 */ /* 0x000fe80000100a00 */
[----:B------:R0:W-:Y:S04]  /*d7f0*/  STL.64 [R1+0x208], R10 ;  /* 0x0002080a01007387 */ /* 0x0001e80000100a00 */
[----:B0-----:R-:W3:Y:S04]  /*d800*/  LDL.LU.64 R10, [R1+0xda0] ;  /* 0x000da000010a7983 */ /* 0x001ee80000300a00 */
[----:B------:R-:W2:Y:S02]  /*d810*/  LDL.LU.64 R8, [R1+0xd98] ;  /* 0x000d980001087983 */ /* 0x000ea40000300a00 */
[----:B--2---:R-:W-:Y:S02]  /*d820*/  HMMA.16816.F32.BF16 R4, R4, R8, R24 ;  /* 0x000000080404723c */ /* 0x004fe40000041818 */
[----:B------:R-:W2:Y:S04]  /*d830*/  LDL.LU.64 R26, [R1+0xd90] ;  /* 0x000d9000011a7983 */ /* 0x000ea80000300a00 */
[----:B------:R-:W2:Y:S04]  /*d840*/  LDL.LU.64 R24, [R1+0xd88] ;  /* 0x000d880001187983 */ /* 0x000ea80000300a00 */
[----:B---3--:R0:W-:Y:S04]  /*d850*/  STL.64 [R1+0xd40], R10 ;  /* 0x000d400a01007387 */ /* 0x0081e80000100a00 */
[----:B0-----:R-:W3:Y:S09]  /*d860*/  LDL.64 R10, [R1+0x28] ;  /* 0x00002800010a7983 */ /* 0x001ef20000100a00 */
[----:B------:R-:W-:Y:S04]  /*d870*/  STL.64 [R1+0x1e0], R4 ;  /* 0x0001e00401007387 */ /* 0x000fe80000100a00 */
[----:B------:R-:W-:Y:S04]  /*d880*/  STL.64 [R1+0x1e8], R6 ;  /* 0x0001e80601007387 */ /* 0x000fe80000100a00 */
[----:B---3--:R0:W-:Y:S04]  /*d890*/  STL.64 [R1+0xd58], R10 ;  /* 0x000d580a01007387 */ /* 0x0081e80000100a00 */
[----:B------:R-:W3:Y:S04]  /*d8a0*/  LDL.LU R8, [R1+0xc0] ;  /* 0x0000c00001087983 */ /* 0x000ee80000300800 */
[----:B------:R-:W3:Y:S04]  /*d8b0*/  LDL.LU R9, [R1+0xc4] ;  /* 0x0000c40001097983 */ /* 0x000ee80000300800 */
[----:B0-----:R-:W3:Y:S01]  /*d8c0*/  LDL.LU R10, [R1+0xc8] ;  /* 0x0000c800010a7983 */ /* 0x001ee20000300800 */
[----:B--2---:R-:W-:Y:S01]  /*d8d0*/  HMMA.16816.F32.BF16 R20, R24, R18, R20 ;  /* 0x000000121814723c */ /* 0x004fe20000041814 */
[----:B----4-:R-:W-:-:S02]  /*d8e0*/  IMAD.MOV.U32 R11, RZ, RZ, R2 ;  /* 0x000000ffff0b7224 */ /* 0x010fc400078e0002 */
[----:B------:R-:W-:Y:S02]  /*d8f0*/  IMAD.MOV.U32 R5, RZ, RZ, R18 ;  /* 0x000000ffff057224 */ /* 0x000fe400078e0012 */
[----:B------:R-:W-:Y:S11]  /*d900*/  IMAD.MOV.U32 R4, RZ, RZ, R19 ;  /* 0x000000ffff047224 */ /* 0x000ff600078e0013 */
[----:B------:R-:W-:Y:S08]  /*d910*/  @!UPT UIADD3 URZ, URZ, URZ, URZ ;  /* 0x0000003f3f3ff290 */ /* 0x000ff0000fffe03f */
[----:B------:R-:W-:Y:S02]  /*d920*/  IMAD.MOV.U32 R13, RZ, RZ, R21 ;  /* 0x000000ffff0d7224 */ /* 0x000fe400078e0015 */
[----:B------:R-:W-:Y:S01]  /*d930*/  IMAD.MOV.U32 R12, RZ, RZ, R22 ;  /* 0x000000ffff0c7224 */ /* 0x000fe200078e0016 */
[----:B---3--:R0:W-:Y:S04]  /*d940*/  STL.64 [R1+0xd70], R10 ;  /* 0x000d700a01007387 */ /* 0x0081e80000100a00 */
[----:B------:R-:W-:Y:S04]  /*d950*/  STL.64 [R1+0xd68], R8 ;  /* 0x000d680801007387 */ /* 0x000fe80000100a00 */
[----:B0-----:R-:W2:Y:S04]  /*d960*/  LDL.64 R10, [R1+0x48] ;  /* 0x00004800010a7983 */ /* 0x001ea80000100a00 */
[----:B------:R-:W2:Y:S04]  /*d970*/  LDL.LU.64 R18, [R1+0xd80] ;  /* 0x000d800001127983 */ /* 0x000ea80000300a00 */
[----:B------:R-:W2:Y:S04]  /*d980*/  LDL.LU.64 R16, [R1+0xd78] ;  /* 0x000d780001107983 */ /* 0x000ea80000300a00 */
[----:B------:R-:W-:Y:S04]  /*d990*/  STL [R1+0x270], R20 ;  /* 0x0002701401007387 */ /* 0x000fe80000100800 */
[----:B------:R-:W-:Y:S04]  /*d9a0*/  STL.64 [R1+0xd18], R14 ;  /* 0x000d180e01007387 */ /* 0x000fe80000100a00 */
[----:B------:R0:W-:Y:S04]  /*d9b0*/  STL.64 [R1+0xd10], R12 ;  /* 0x000d100c01007387 */ /* 0x0001e80000100a00 */
[----:B0-----:R-:W3:Y:S04]  /*d9c0*/  LDL.LU R12, [R1+0x90] ;  /* 0x00009000010c7983 */ /* 0x001ee80000300800 */
[----:B------:R-:W3:Y:S04]  /*d9d0*/  LDL.LU R13, [R1+0x94] ;  /* 0x00009400010d7983 */ /* 0x000ee80000300800 */
[----:B------:R-:W4:Y:S04]  /*d9e0*/  LDL.LU R14, [R1+0x98] ;  /* 0x00009800010e7983 */ /* 0x000f280000300800 */
[----:B------:R-:W4:Y:S01]  /*d9f0*/  LDL.LU R15, [R1+0x9c] ;  /* 0x00009c00010f7983 */ /* 0x000f220000300800 */
[----:B------:R-:W-:-:S02]  /*da00*/  IMAD.MOV.U32 R2, RZ, RZ, R23 ;  /* 0x000000ffff027224 */ /* 0x000fc400078e0017 */
[----:B--2---:R-:W-:Y:S07]  /*da10*/  HMMA.16816.F32.BF16 R20, R24, R10, R16 ;  /* 0x0000000a1814723c */ /* 0x004fee0000041810 */
[----:B------:R-:W-:Y:S02]  /*da20*/  IMAD.MOV.U32 R17, RZ, RZ, R10 ;  /* 0x000000ffff117224 */ /* 0x000fe400078e000a */
[----:B------:R-:W-:Y:S01]  /*da30*/  IMAD.MOV.U32 R16, RZ, RZ, R11 ;  /* 0x000000ffff107224 */ /* 0x000fe200078e000b */
[----:B----4-:R-:W-:Y:S04]  /*da40*/  STL.64 [R1+0xd30], R14 ;  /* 0x000d300e01007387 */ /* 0x010fe80000100a00 */
[----:B---3--:R0:W-:Y:S04]  /*da50*/  STL.64 [R1+0xd28], R12 ;  /* 0x000d280c01007387 */ /* 0x0081e80000100a00 */
[----:B0-----:R-:W2:Y:S01]  /*da60*/  LDL.LU R12, [R1+0xa0] ;  /* 0x0000a000010c7983 */ /* 0x001ea20000300800 */
[----:B------:R-:W-:-:S03]  /*da70*/  IMAD.MOV.U32 R13, RZ, RZ, R29 ;  /* 0x000000ffff0d7224 */ /* 0x000fc600078e001d */
[----:B------:R-:W3:Y:S02]  /*da80*/  LDL.LU.64 R10, [R1+0xd70] ;  /* 0x000d7000010a7983 */ /* 0x000ee40000300a00 */
[----:B------:R-:W-:Y:S02]  /*da90*/  IMAD.MOV.U32 R29, RZ, RZ, R23 ;  /* 0x000000ffff1d7224 */ /* 0x000fe400078e0017 */
[----:B------:R-:W3:Y:S04]  /*daa0*/  LDL.LU.64 R8, [R1+0xd68] ;  /* 0x000d680001087983 */ /* 0x000ee80000300a00 */
[----:B------:R-:W-:Y:S04]  /*dab0*/  STL.64 [R1+0x280], R20 ;  /* 0x0002801401007387 */ /* 0x000fe80000100a00 */
[----:B------:R0:W-:Y:S04]  /*dac0*/  STL [R1+0x288], R22 ;  /* 0x0002881601007387 */ /* 0x0001e80000100800 */
[----:B0-----:R-:W3:Y:S04]  /*dad0*/  LDL.LU.64 R22, [R1+0xd60] ;  /* 0x000d600001167983 */ /* 0x001ee80000300a00 */
[----:B------:R-:W-:Y:S01]  /*dae0*/  STL [R1+0xb20], R29 ;  /* 0x000b201d01007387 */ /* 0x000fe20000100800 */
[----:B---3--:R-:W-:Y:S01]  /*daf0*/  HMMA.16816.F32.BF16 R8, R24, R22, R8 ;  /* 0x000000161808723c */ /* 0x008fe20000041808 */
[----:B------:R-:W-:-:S02]  /*db00*/  IMAD.MOV.U32 R7, RZ, RZ, R22 ;  /* 0x000000ffff077224 */ /* 0x000fc400078e0016 */
[----:B------:R-:W-:Y:S11]  /*db10*/  IMAD.MOV.U32 R6, RZ, RZ, R23 ;  /* 0x000000ffff067224 */ /* 0x000ff600078e0017 */
[----:B------:R-:W-:Y:S09]  /*db20*/  @!UPT UIADD3 URZ, URZ, URZ, URZ ;  /* 0x0000003f3f3ff290 */ /* 0x000ff2000fffe03f */
[----:B------:R-:W-:Y:S04]  /*db30*/  STL.64 [R1+0x290], R8 ;  /* 0x0002900801007387 */ /* 0x000fe80000100a00 */
[----:B------:R0:W-:Y:S04]  /*db40*/  STL.64 [R1+0x298], R10 ;  /* 0x0002980a01007387 */ /* 0x0001e80000100a00 */
[----:B0-----:R-:W3:Y:S04]  /*db50*/  LDL.LU.64 R10, [R1+0xd58] ;  /* 0x000d5800010a7983 */ /* 0x001ee80000300a00 */
[----:B------:R-:W3:Y:S04]  /*db60*/  LDL.LU.64 R22, [R1+0xd50] ;  /* 0x000d500001167983 */ /* 0x000ee80000300a00 */
[----:B------:R-:W3:Y:S01]  /*db70*/  LDL.LU.64 R20, [R1+0xd48] ;  /* 0x000d480001147983 */ /* 0x000ee20000300a00 */
[----:B------:R-:W-:-:S02]  /*db80*/  IMAD.MOV.U32 R14, RZ, RZ, R28 ;  /* 0x000000ffff0e7224 */ /* 0x000fc400078e001c */
[----:B------:R-:W-:Y:S01]  /*db90*/  IMAD.MOV.U32 R15, RZ, RZ, R3 ;  /* 0x000000ffff0f7224 */ /* 0x000fe200078e0003 */
[C---:B---3--:R-:W-:Y:S01]  /*dba0*/  HMMA.16816.F32.BF16 R20, R24.reuse, R10, R20 ;  /* 0x0000000a1814723c */ /* 0x048fe20000041814 */
[----:B------:R-:W-:Y:S02]  /*dbb0*/  IMAD.MOV.U32 R18, RZ, RZ, R10 ;  /* 0x000000ffff127224 */ /* 0x000fe400078e000a */
[----:B------:R-:W-:Y:S02]  /*dbc0*/  IMAD.MOV.U32 R8, RZ, RZ, R11 ;  /* 0x000000ffff087224 */ /* 0x000fe400078e000b */
[----:B------:R-:W3:Y:S11]  /*dbd0*/  LDL.LU.64 R10, [R1+0xd40] ;  /* 0x000d4000010a7983 */ /* 0x000ef60000300a00 */
[----:B------:R-:W-:Y:S07]  /*dbe0*/  @!UPT UIADD3 URZ, URZ, URZ, URZ ;  /* 0x0000003f3f3ff290 */ /* 0x000fee000fffe03f */
[----:B------:R2:W-:Y:S01]  /*dbf0*/  STL.64 [R1+0x2a0], R20 ;  /* 0x0002a01401007387 */ /* 0x0005e20000100a00 */
[----:B------:R-:W-:Y:S02]  /*dc00*/  IMAD.MOV.U32 R28, RZ, RZ, R22 ;  /* 0x000000ffff1c7224 */ /* 0x000fe400078e0016 */
[----:B------:R-:W-:Y:S02]  /*dc10*/  IMAD.MOV.U32 R3, RZ, RZ, R23 ;  /* 0x000000ffff037224 */ /* 0x000fe400078e0017 */
[----:B------:R-:W2:Y:S04]  /*dc20*/  LDL.LU.64 R22, [R1+0xd38] ;  /* 0x000d380001167983 */ /* 0x000ea80000300a00 */
[----:B------:R-:W-:Y:S04]  /*dc30*/  STL [R1+0xb30], R3 ;  /* 0x000b300301007387 */ /* 0x000fe80000100800 */
[----:B------:R-:W-:Y:S01]  /*dc40*/  STL [R1+0xb2c], R28 ;  /* 0x000b2c1c01007387 */ /* 0x000fe20000100800 */
[----:B--2---:R-:W-:Y:S03]  /*dc50*/  HMMA.16816.F32.BF16 R20, R24, R22, R12 ;  /* 0x000000161814723c */ /* 0x004fe6000004180c */
[----:B------:R-:W2:Y:S04]  /*dc60*/  LDL.LU.64 R14, [R1+0xd30] ;  /* 0x000d3000010e7983 */ /* 0x000ea80000300a00 */
[----:B------:R-:W2:Y:S11]  /*dc70*/  LDL.LU.64 R12, [R1+0xd28] ;  /* 0x000d2800010c7983 */ /* 0x000eb60000300a00 */
[----:B------:R-:W-:Y:S05]  /*dc80*/  @!UPT UIADD3 URZ, URZ, URZ, URZ ;  /* 0x0000003f3f3ff290 */ /* 0x000fea000fffe03f */
[----:B------:R-:W-:Y:S01]  /*dc90*/  STL.64 [R1+0x320], R20 ;  /* 0x0003201401007387 */ /* 0x000fe20000100a00 */
[----:B------:R-:W-:-:S03]  /*dca0*/  IMAD.MOV.U32 R9, RZ, RZ, R23 ;  /* 0x000000ffff097224 */ /* 0x000fc600078e0017 */
[----:B------:R0:W-:Y:S04]  /*dcb0*/  STL [R1+0x328], R22 ;  /* 0x0003281601007387 */ /* 0x0001e80000100800 */
[----:B0-----:R-:W2:Y:S04]  /*dcc0*/  LDL.LU.64 R22, [R1+0xd20] ;  /* 0x000d200001167983 */ /* 0x001ea80000300a00 */
[----:B------:R-:W-:Y:S01]  /*dcd0*/  STL [R1+0xa38], R9 ;  /* 0x000a380901007387 */ /* 0x000fe20000100800 */
[----:B--2---:R-:W-:Y:S01]  /*dce0*/  HMMA.16816.F32.BF16 R12, R24, R22, R12 ;  /* 0x00000016180c723c */ /* 0x004fe2000004180c */
[----:B------:R-:W-:-:S02]  /*dcf0*/  IMAD.MOV.U32 R28, RZ, RZ, R22 ;  /* 0x000000ffff1c7224 */ /* 0x000fc400078e0016 */
[----:B------:R-:W-:Y:S11]  /*dd00*/  IMAD.MOV.U32 R3, RZ, RZ, R23 ;  /* 0x000000ffff037224 */ /* 0x000ff600078e0017 */
[----:B------:R-:W-:Y:S09]  /*dd10*/  @!UPT UIADD3 URZ, URZ, URZ, URZ ;  /* 0x0000003f3f3ff290 */ /* 0x000ff2000fffe03f */
[----:B------:R-:W-:Y:S04]  /*dd20*/  STL.64 [R1+0x310], R12 ;  /* 0x0003100c01007387 */ /* 0x000fe80000100a00 */
[----:B------:R0:W-:Y:S04]  /*dd30*/  STL.64 [R1+0x318], R14 ;  /* 0x0003180e01007387 */ /* 0x0001e80000100a00 */
[----:B0-----:R-:W2:Y:S04]  /*dd40*/  LDL.LU.64 R14, [R1+0xd18] ;  /* 0x000d1800010e7983 */ /* 0x001ea80000300a00 */
[----:B------:R-:W4:Y:S04]  /*dd50*/  LDL.LU.64 R12, [R1+0xd10] ;  /* 0x000d1000010c7983 */ /* 0x000f280000300a00 */
[----:B------:R-:W2:Y:S04]  /*dd60*/  LDL.LU.64 R22, [R1+0xd08] ;  /* 0x000d080001167983 */ /* 0x000ea80000300a00 */
[----:B------:R-:W2:Y:S02]  /*dd70*/  LDL.LU.64 R20, [R1+0xd00] ;  /* 0x000d000001147983 */ /* 0x000ea40000300a00 */
[C---:B--2---:R-:W-:Y:S11]  /*dd80*/  HMMA.16816.F32.BF16 R20, R24.reuse, R14, R20 ;  /* 0x0000000e1814723c */ /* 0x044ff60000041814 */
[----:B------:R-:W-:Y:S11]  /*dd90*/  @!UPT UIADD3 URZ, URZ, URZ, URZ ;  /* 0x0000003f3f3ff290 */ /* 0x000ff6000fffe03f */
[----:B------:R-:W-:Y:S01]  /*dda0*/  @!UPT UIADD3 URZ, URZ, URZ, URZ ;  /* 0x0000003f3f3ff290 */ /* 0x000fe2000fffe03f */
[----:B------:R-:W-:Y:S04]  /*ddb0*/  STL.64 [R1+0x300], R20 ;  /* 0x0003001401007387 */ /* 0x000fe80000100a00 */
[----:B------:R0:W-:Y:S04]  /*ddc0*/  STL.64 [R1+0x308], R22 ;  /* 0x0003081601007387 */ /* 0x0001e80000100a00 */
[----:B0-----:R-:W2:Y:S04]  /*ddd0*/  LDL.LU.64 R22, [R1+0xcf8] ;  /* 0x000cf80001167983 */ /* 0x001ea80000300a00 */
[----:B------:R-:W2:Y:S04]  /*dde0*/  LDL.LU.64 R20, [R1+0xcf0] ;  /* 0x000cf00001147983 */ /* 0x000ea80000300a00 */
[----:B------:R-:W-:Y:S04]  /*ddf0*/  STL.64 [R1+0xc60], R14 ;  /* 0x000c600e01007387 */ /* 0x000fe80000100a00 */
[----:B----4-:R0:W-:Y:S04]  /*de00*/  STL.64 [R1+0xc58], R12 ;  /* 0x000c580c01007387 */ /* 0x0101e80000100a00 */
[----:B0-----:R-:W3:Y:S04]  /*de10*/  LDL.LU R12, [R1+0x60] ;  /* 0x00006000010c7983 */ /* 0x001ee80000300800 */
[----:B------:R-:W3:Y:S04]  /*de20*/  LDL.LU R13, [R1+0x64] ;  /* 0x00006400010d7983 */ /* 0x000ee80000300800 */
[----:B------:R-:W3:Y:S04]  /*de30*/  LDL.LU R14, [R1+0x68] ;  /* 0x00006800010e7983 */ /* 0x000ee80000300800 */
[----:B------:R-:W3:Y:S02]  /*de40*/  LDL.LU R15, [R1+0x6c] ;  /* 0x00006c00010f7983 */ /* 0x000ee40000300800 */
[----:B---3--:R-:W-:Y:S02]  /*de50*/  HMMA.16816.F32.BF16 R24, R24, R10, R12 ;  /* 0x0000000a1818723c */ /* 0x008fe4000004180c */
[----:B------:R-:W3:Y:S11]  /*de60*/  LDL.LU R12, [R1+0x100] ;  /* 0x00010000010c7983 */ /* 0x000ef60000300800 */
[----:B------:R-:W-:Y:S10]  /*de70*/  @!UPT UIADD3 URZ, URZ, URZ, URZ ;  /* 0x0000003f3f3ff290 */ /* 0x000ff4000fffe03f */
[----:B------:R-:W-:Y:S04]  /*de80*/  STL.64 [R1+0x2c0], R24 ;  /* 0x0002c01801007387 */ /* 0x000fe80000100a00 */
[----:B------:R-:W-:Y:S04]  /*de90*/  STL.64 [R1+0x2c8], R26 ;  /* 0x0002c81a01007387 */ /* 0x000fe80000100a00 */
[----:B------:R-:W3:Y:S04]  /*dea0*/  LDL.LU R13, [R1+0x104] ;  /* 0x00010400010d7983 */ /* 0x000ee80000300800 */
[----:B------:R-:W4:Y:S04]  /*deb0*/  LDL.LU R14, [R1+0x108] ;  /* 0x00010800010e7983 */ /* 0x000f280000300800 */
[----:B------:R-:W4:Y:S04]  /*dec0*/  LDL.LU R15, [R1+0x10c] ;  /* 0x00010c00010f7983 */ /* 0x000f280000300800 */
[----:B----4-:R0:W-:Y:S04]  /*ded0*/  STL.64 [R1+0xc70], R14 ;  /* 0x000c700e01007387 */ /* 0x0101e80000100a00 */
[----:B---3--:R-:W-:Y:S04]  /*dee0*/  STL.64 [R1+0xc68], R12 ;  /* 0x000c680c01007387 */ /* 0x008fe80000100a00 */
[----:B0-----:R-:W3:Y:S01]  /*def0*/  LDL.LU.64 R14, [R1+0x18] ;  /* 0x00001800010e7983 */ /* 0x001ee20000300a00 */
[----:B------:R-:W-:-:S02]  /*df00*/  IMAD.MOV.U32 R26, RZ, RZ, R17 ;  /* 0x000000ffff1a7224 */ /* 0x000fc400078e0011 */
[----:B------:R-:W-:Y:S02]  /*df10*/  IMAD.MOV.U32 R27, RZ, RZ, R16 ;  /* 0x000000ffff1b7224 */ /* 0x000fe400078e0010 */
[----:B--2---:R-:W-:Y:S01]  /*df20*/  IMAD.MOV.U32 R9, RZ, RZ, R22 ;  /* 0x000000ffff097224 */ /* 0x004fe200078e0016 */
[----:B---3--:R0:W-:Y:S02]  /*df30*/  STL.64 [R1+0xc88], R14 ;  /* 0x000c880e01007387 */ /* 0x0081e40000100a00 */
[----:B0-----:R-:W-:Y:S02]  /*df40*/  IMAD.MOV.U32 R14, RZ, RZ, R18 ;  /* 0x000000ffff0e7224 */ /* 0x001fe400078e0012 */
[----:B------:R-:W-:Y:S02]  /*df50*/  IMAD.MOV.U32 R15, RZ, RZ, R8 ;  /* 0x000000ffff0f7224 */ /* 0x000fe400078e0008 */
[----:B------:R-:W-:-:S03]  /*df60*/  IMAD.MOV.U32 R8, RZ, RZ, R21 ;  /* 0x000000ffff087224 */ /* 0x000fc600078e0015 */
[----:B------:R0:W-:Y:S04]  /*df70*/  STL.64 [R1+0xca0], R14 ;  /* 0x000ca00e01007387 */ /* 0x0001e80000100a00 */
[----:B------:R1:W-:Y:S04]  /*df80*/  STL.64 [R1+0xc50], R10 ;  /* 0x000c500a01007387 */ /* 0x0003e80000100a00 */
[----:B------:R-:W2:Y:S01]  /*df90*/  LDL.LU R21, [R1+0xce8] ;  /* 0x000ce80001157983 */ /* 0x000ea20000300800 */
[----:B0-----:R-:W-:-:S03]  /*dfa0*/  IMAD.MOV.U32 R14, RZ, RZ, R7 ;  /* 0x000000ffff0e7224 */ /* 0x001fc600078e0007 */
[----:B------:R-:W3:Y:S01]  /*dfb0*/  LDL.LU R22, [R1+0xce4] ;  /* 0x000ce40001167983 */ /* 0x000ee20000300800 */
[----:B------:R-:W-:Y:S02]  /*dfc0*/  IMAD.MOV.U32 R15, RZ, RZ, R6 ;  /* 0x000000ffff0f7224 */ /* 0x000fe400078e0006 */
[----:B-1----:R-:W-:Y:S02]  /*dfd0*/  IMAD.MOV.U32 R10, RZ, RZ, R0 ;  /* 0x000000ffff0a7224 */ /* 0x002fe400078e0000 */
[----:B------:R-:W4:Y:S01]  /*dfe0*/  LDL.LU R0, [R1+0xce0] ;  /* 0x000ce00001007983 */ /* 0x000f220000300800 */
[----:B------:R-:W-:-:S03]  /*dff0*/  IMAD.MOV.U32 R11, RZ, RZ, R23 ;  /* 0x000000ffff0b7224 */ /* 0x000fc600078e0017 */
[----:B------:R-:W-:Y:S04]  /*e000*/  STL.64 [R1+0xcc0], R26 ;  /* 0x000cc01a01007387 */ /* 0x000fe80000100a00 */
[----:B------:R-:W2:Y:S04]  /*e010*/  LDL R23, [R1+0x338] ;  /* 0x0003380001177983 */ /* 0x000ea80000100800 */
[----:B------:R0:W-:Y:S04]  /*e020*/  STL.64 [R1+0xcb8], R14 ;  /* 0x000cb80e01007387 */ /* 0x0001e80000100a00 */
[----:B------:R-:W2:Y:S04]  /*e030*/  LDL.LU R12, [R1+0x140] ;  /* 0x00014000010c7983 */ /* 0x000ea80000300800 */
[----:B------:R-:W2:Y:S04]  /*e040*/  LDL.LU R13, [R1+0x144] ;  /* 0x00014400010d7983 */ /* 0x000ea80000300800 */
[----:B0-----:R-:W2:Y:S04]  /*e050*/  LDL.LU R14, [R1+0x148] ;  /* 0x00014800010e7983 */ /* 0x001ea80000300800 */
[----:B------:R-:W2:Y:S04]  /*e060*/  LDL.LU R15, [R1+0x14c] ;  /* 0x00014c00010f7983 */ /* 0x000ea80000300800 */
[----:B--2---:R-:W-:Y:S04]  /*e070*/  STL.64 [R1+0xcd0], R14 ;  /* 0x000cd00e01007387 */ /* 0x004fe80000100a00 */
[----:B------:R0:W-:Y:S04]  /*e080*/  STL.64 [R1+0xcc8], R12 ;  /* 0x000cc80c01007387 */ /* 0x0001e80000100a00 */
[----:B0-----:R-:W2:Y:S04]  /*e090*/  LDL.LU R12, [R1+0x150] ;  /* 0x00015000010c7983 */ /* 0x001ea80000300800 */
[----:B------:R-:W2:Y:S04]  /*e0a0*/  LDL.LU R13, [R1+0x154] ;  /* 0x00015400010d7983 */ /* 0x000ea80000300800 */
[----:B------:R-:W2:Y:S04]  /*e0b0*/  LDL.LU R14, [R1+0x158] ;  /* 0x00015800010e7983 */ /* 0x000ea80000300800 */
[----:B------:R-:W2:Y:S04]  /*e0c0*/  LDL.LU R15, [R1+0x15c] ;  /* 0x00015c00010f7983 */ /* 0x000ea80000300800 */
[----:B------:R-:W-:Y:S04]  /*e0d0*/  STL.64 [R1+0xc80], R10 ;  /* 0x000c800a01007387 */ /* 0x000fe80000100a00 */
[----:B------:R4:W-:Y:S02]  /*e0e0*/  STL.64 [R1+0xc78], R8 ;  /* 0x000c780801007387 */ /* 0x0009e40000100a00 */
[----:B----4-:R-:W-:-:S02]  /*e0f0*/  IMAD.MOV.U32 R8, RZ, RZ, R0 ;  /* 0x000000ffff087224 */ /* 0x010fc400078e0000 */
[----:B------:R-:W4:Y:S01]  /*e100*/  LDL.LU R0, [R1+0xcdc] ;  /* 0x000cdc0001007983 */ /* 0x000f220000300800 */
[----:B------:R-:W-:Y:S02]  /*e110*/  IMAD.MOV.U32 R10, RZ, RZ, R21 ;  /* 0x000000ffff0a7224 */ /* 0x000fe400078e0015 */
[----:B------:R-:W-:Y:S02]  /*e120*/  IMAD.MOV.U32 R11, RZ, RZ, R20 ;  /* 0x000000ffff0b7224 */ /* 0x000fe400078e0014 */
[----:B---3--:R-:W-:-:S03]  /*e130*/  IMAD.MOV.U32 R9, RZ, RZ, R22 ;  /* 0x000000ffff097224 */ /* 0x008fc600078e0016 */
[----:B------:R-:W-:Y:S04]  /*e140*/  STL.64 [R1+0xc98], R10 ;  /* 0x000c980a01007387 */ /* 0x000fe80000100a00 */
[----:B------:R0:W-:Y:S04]  /*e150*/  STL.64 [R1+0xc90], R8 ;  /* 0x000c900801007387 */ /* 0x0001e80000100a00 */
[----:B0-----:R-:W3:Y:S04]  /*e160*/  LDL.LU R8, [R1+0x120] ;  /* 0x0001200001087983 */ /* 0x001ee80000300800 */
[----:B------:R-:W3:Y:S04]  /*e170*/  LDL.LU R9, [R1+0x124] ;  /* 0x0001240001097983 */ /* 0x000ee80000300800 */
[----:B------:R-:W2:Y:S01]  /*e180*/  LDL.LU R10, [R1+0x128] ;  /* 0x00012800010a7983 */ /* 0x000ea20000300800 */
[----:B----4-:R-:W-:-:S03]  /*e190*/  IMAD.MOV.U32 R11, RZ, RZ, R0 ;  /* 0x000000ffff0b7224 */ /* 0x010fc600078e0000 */
[----:B------:R-:W4:Y:S01]  /*e1a0*/  LDL.LU R0, [R1+0xcd8] ;  /* 0x000cd80001007983 */ /* 0x000f220000300800 */
[----:B------:R-:W-:Y:S02]  /*e1b0*/  IMAD.MOV.U32 R26, RZ, RZ, R5 ;  /* 0x000000ffff1a7224 */ /* 0x000fe400078e0005 */
[----:B------:R-:W-:Y:S02]  /*e1c0*/  IMAD.MOV.U32 R27, RZ, RZ, R4 ;  /* 0x000000ffff1b7224 */ /* 0x000fe400078e0004 */
[----:B------:R-:W0:Y:S04]  /*e1d0*/  LDSM.16.MT88.4 R4, [R23+0x9080] ;  /* 0x009080001704783b */ /* 0x000e280000004200 */
[----:B--2---:R-:W-:Y:S04]  /*e1e0*/  STL.64 [R1+0xcb0], R10 ;  /* 0x000cb00a01007387 */ /* 0x004fe80000100a00 */
[----:B---3--:R1:W-:Y:S01]  /*e1f0*/  STL.64 [R1+0xca8], R8 ;  /* 0x000ca80801007387 */ /* 0x0083e20000100a00 */
[C---:B0-----:R-:W-:Y:S03]  /*e200*/  HMMA.16816.F32.BF16 R24, R4.reuse, R26, R12 ;  /* 0x0000001a0418723c */ /* 0x041fe6000004180c */
[----:B-1----:R-:W2:Y:S04]  /*e210*/  LDL.LU R8, [R1+0x130] ;  /* 0x0001300001087983 */ /* 0x002ea80000300800 */
[----:B------:R-:W2:Y:S04]  /*e220*/  LDL.LU R9, [R1+0x134] ;  /* 0x0001340001097983 */ /* 0x000ea80000300800 */
[----:B------:R-:W2:Y:S04]  /*e230*/  LDL.LU R10, [R1+0x138] ;  /* 0x00013800010a7983 */ /* 0x000ea80000300800 */
[----:B------:R-:W2:Y:S04]  /*e240*/  LDL.LU R11, [R1+0x13c] ;  /* 0x00013c00010b7983 */ /* 0x000ea80000300800 */
[----:B----4-:R-:W0:Y:S04]  /*e250*/  LDSM.16.MT88.4 R20, [R0+0x9080] ;  /* 0x009080000014783b */ /* 0x010e280000004200 */
[----:B------:R-:W1:Y:S04]  /*e260*/  LDSM.16.MT88.4 R16, [R0+0x9000] ;  /* 0x009000000010783b */ /* 0x000e680000004200 */
[----:B0-----:R-:W-:Y:S04]  /*e270*/  STL.64 [R1+0xbd0], R22 ;  /* 0x000bd01601007387 */ /* 0x001fe80000100a00 */
[----:B------:R0:W-:Y:S04]  /*e280*/  STL.64 [R1+0xbc8], R20 ;  /* 0x000bc81401007387 */ /* 0x0001e80000100a00 */
[----:B0-----:R-:W3:Y:S04]  /*e290*/  LDL.LU R20, [R1+0x70] ;  /* 0x0000700001147983 */ /* 0x001ee80000300800 */
[----:B------:R-:W3:Y:S04]  /*e2a0*/  LDL.LU R21, [R1+0x74] ;  /* 0x0000740001157983 */ /* 0x000ee80000300800 */
[----:B------:R-:W3:Y:S04]  /*e2b0*/  LDL.LU R22, [R1+0x78] ;  /* 0x0000780001167983 */ /* 0x000ee80000300800 */
[----:B------:R-:W3:Y:S04]  /*e2c0*/  LDL.LU R23, [R1+0x7c] ;  /* 0x00007c0001177983 */ /* 0x000ee80000300800 */
[----:B------:R-:W4:Y:S04]  /*e2d0*/  LDL.LU.64 R14, [R1+0xcd0] ;  /* 0x000cd000010e7983 */ /* 0x000f280000300a00 */
[----:B------:R-:W4:Y:S04]  /*e2e0*/  LDL.LU.64 R12, [R1+0xcc8] ;  /* 0x000cc800010c7983 */ /* 0x000f280000300a00 */
[----:B------:R-:W-:Y:S04]  /*e2f0*/  STL.64 [R1+0xe0], R24 ;  /* 0x0000e01801007387 */ /* 0x000fe80000100a00 */
[----:B------:R0:W-:Y:S04]  /*e300*/  STL.64 [R1+0xe8], R26 ;  /* 0x0000e81a01007387 */ /* 0x0001e80000100a00 */
[----:B0-----:R-:W4:Y:S02]  /*e310*/  LDL.LU.64 R26, [R1+0xcc0] ;  /* 0x000cc000011a7983 */ /* 0x001f240000300a00 */
[----:B----4-:R-:W-:Y:S02]  /*e320*/  HMMA.16816.F32.BF16 R24, R4, R26, R12 ;  /* 0x0000001a0418723c */ /* 0x010fe4000004180c */
[----:B------:R-:W2:Y:S11]  /*e330*/  LDL.LU.64 R14, [R1+0xcb8] ;  /* 0x000cb800010e7983 */ /* 0x000eb60000300a00 */
[----:B------:R-:W-:Y:S10]  /*e340*/  @!UPT UIADD3 URZ, URZ, URZ, URZ ;  /* 0x0000003f3f3ff290 */ /* 0x000ff4000fffe03f */
[----:B------:R0:W-:Y:S01]  /*e350*/  STL.64 [R1+0x140], R24 ;  /* 0x0001401801007387 */ /* 0x0001e20000100a00 */
[----:B------:R-:W-:-:S03]  /*e360*/  IMAD.MOV.U32 R29, RZ, RZ, R26 ;  /* 0x000000ffff1d7224 */ /* 0x000fc600078e001a */
[----:B------:R4:W-:Y:S04]  /*e370*/  STL [R1+0x14c], R27 ;  /* 0x00014c1b01007387 */ /* 0x0009e80000100800 */
[----:B0-----:R-:W3:Y:S04]  /*e380*/  LDL.LU R24, [R1+0x1e0] ;  /* 0x0001e00001187983 */ /* 0x001ee80000300800 */
[----:B------:R-:W3:Y:S04]  /*e390*/  LDL.LU R25, [R1+0x1e4] ;  /* 0x0001e40001197983 */ /* 0x000ee80000300800 */
[----:B------:R-:W3:Y:S04]  /*e3a0*/  LDL.LU R26, [R1+0x1e8] ;  /* 0x0001e800011a7983 */ /* 0x000ee80000300800 */
[----:B----4-:R-:W3:Y:S01]  /*e3b0*/  LDL.LU R27, [R1+0x1ec] ;  /* 0x0001ec00011b7983 */ /* 0x010ee20000300800 */
[C---:B--2---:R-:W-:Y:S03]  /*e3c0*/  HMMA.16816.F32.BF16 R12, R4.reuse, R14, R8 ;  /* 0x0000000e040c723c */ /* 0x044fe60000041808 */
[----:B---3--:R-:W-:Y:S04]  /*e3d0*/  STL.64 [R1+0xb40], R26 ;  /* 0x000b401a01007387 */ /* 0x008fe80000100a00 */
[----:B------:R-:W-:Y:S04]  /*e3e0*/  STL.64 [R1+0xb38], R24 ;  /* 0x000b381801007387 */ /* 0x000fe80000100a00 */
[----:B------:R-:W-:Y:S04]  /*e3f0*/  STL [R1+0xb24], R29 ;  /* 0x000b241d01007387 */ /* 0x000fe80000100800 */
[----:B------:R-:W2:Y:S04]  /*e400*/  LDL.LU.64 R10, [R1+0xcb0] ;  /* 0x000cb000010a7983 */ /* 0x000ea80000300a00 */
[----:B------:R-:W2:Y:S04]  /*e410*/  LDL.LU.64 R8, [R1+0xca8] ;  /* 0x000ca80001087983 */ /* 0x000ea80000300a00 */
[----:B------:R-:W-:Y:S04]  /*e420*/  STL.64 [R1+0x130], R12 ;  /* 0x0001300c01007387 */ /* 0x000fe80000100a00 */
[----:B------:R0:W-:Y:S04]  /*e430*/  STL.64 [R1+0x138], R14 ;  /* 0x0001380e01007387 */ /* 0x0001e80000100a00 */
[----:B0-----:R-:W2:Y:S02]  /*e440*/  LDL.LU.64 R14, [R1+0xca0] ;  /* 0x000ca000010e7983 */ /* 0x001ea40000300a00 */
[C---:B--2---:R-:W-:Y:S02]  /*e450*/  HMMA.16816.F32.BF16 R12, R4.reuse, R14, R8 ;  /* 0x0000000e040c723c */ /* 0x044fe40000041808 */
[----:B------:R-:W2:Y:S04]  /*e460*/  LDL.LU.64 R10, [R1+0xc98] ;  /* 0x000c9800010a7983 */ /* 0x000ea80000300a00 */
[----:B------:R-:W2:Y:S11]  /*e470*/  LDL.LU.64 R8, [R1+0xc90] ;  /* 0x000c900001087983 */ /* 0x000eb60000300a00 */
[----:B------:R-:W-:Y:S06]  /*e480*/  @!UPT UIADD3 URZ, URZ, URZ, URZ ;  /* 0x0000003f3f3ff290 */ /* 0x000fec000fffe03f */
[----:B------:R0:W-:Y:S04]  /*e490*/  STL.64 [R1+0x158], R14 ;  /* 0x0001580e01007387 */ /* 0x0001e80000100a00 */
[----:B0-----:R-:W2:Y:S01]  /*e4a0*/  LDL.LU.64 R14, [R1+0xc88] ;  /* 0x000c8800010e7983 */ /* 0x001ea20000300a00 */
[----:B------:R-:W-:Y:S02]  /*e4b0*/  IMAD.MOV.U32 R26, RZ, RZ, R28 ;  /* 0x000000ffff1a7224 */ /* 0x000fe400078e001c */
[----:B------:R-:W-:Y:S02]  /*e4c0*/  IMAD.MOV.U32 R27, RZ, RZ, R3 ;  /* 0x000000ffff1b7224 */ /* 0x000fe400078e0003 */
[----:B------:R-:W-:Y:S02]  /*e4d0*/  IMAD.MOV.U32 R3, RZ, RZ, R12 ;  /* 0x000000ffff037224 */ /* 0x000fe400078e000c */
[----:B------:R-:W-:Y:S01]  /*e4e0*/  IMAD.MOV.U32 R28, RZ, RZ, R13 ;  /* 0x000000ffff1c7224 */ /* 0x000fe200078e000d */
[----:B--2---:R-:W-:Y:S01]  /*e4f0*/  HMMA.16816.F32.BF16 R8, R4, R14, R8 ;  /* 0x0000000e0408723c */ /* 0x004fe20000041808 */
[----:B------:R-:W-:-:S02]  /*e500*/  IMAD.MOV.U32 R25, RZ, RZ, R14 ;  /* 0x000000ffff197224 */ /* 0x000fc400078e000e */
[----:B------:R-:W-:Y:S11]  /*e510*/  IMAD.MOV.U32 R24, RZ, RZ, R15 ;  /* 0x000000ffff187224 */ /* 0x000ff600078e000f */
[----:B------:R-:W-:Y:S09]  /*e520*/  @!UPT UIADD3 URZ, URZ, URZ, URZ ;  /* 0x0000003f3f3ff290 */ /* 0x000ff2000fffe03f */
[----:B------:R-:W-:Y:S04]  /*e530*/  STL.64 [R1+0x2f0], R8 ;  /* 0x0002f00801007387 */ /* 0x000fe80000100a00 */
[----:B------:R0:W-:Y:S04]  /*e540*/  STL.64 [R1+0x2f8], R10 ;  /* 0x0002f80a01007387 */ /* 0x0001e80000100a00 */
[----:B0-----:R-:W2:Y:S04]  /*e550*/  LDL.LU.64 R10, [R1+0xc80] ;  /* 0x000c8000010a7983 */ /* 0x001ea80000300a00 */
[----:B------:R-:W2:Y:S04]  /*e560*/  LDL.LU.64 R8, [R1+0xc78] ;  /* 0x000c780001087983 */ /* 0x000ea80000300a00 */
[----:B------:R-:W3:Y:S04]  /*e570*/  LDL.LU.64 R14, [R1+0xc70] ;  /* 0x000c7000010e7983 */ /* 0x000ee80000300a00 */
[----:B------:R-:W3:Y:S02]  /*e580*/  LDL.LU.64 R12, [R1+0xc68] ;  /* 0x000c6800010c7983 */ /* 0x000ee40000300a00 */
[C---:B---3--:R-:W-:Y:S11]  /*e590*/  HMMA.16816.F32.BF16 R12, R4.reuse, R26, R12 ;  /* 0x0000001a040c723c */ /* 0x048ff6000004180c */
[----:B------:R-:W-:Y:S11]  /*e5a0*/  @!UPT UIADD3 URZ, URZ, URZ, URZ ;  /* 0x0000003f3f3ff290 */ /* 0x000ff6000fffe03f */
[----:B------:R-:W-:Y:S01]  /*e5b0*/  @!UPT UIADD3 URZ, URZ, URZ, URZ ;  /* 0x0000003f3f3ff290 */ /* 0x000fe2000fffe03f */
[----:B------:R-:W-:Y:S04]  /*e5c0*/  STL.64 [R1+0x2e0], R12 ;  /* 0x0002e00c01007387 */ /* 0x000fe80000100a00 */
[----:B------:R0:W-:Y:S04]  /*e5d0*/  STL.64 [R1+0x2e8], R14 ;  /* 0x0002e80e01007387 */ /* 0x0001e80000100a00 */
[----:B0-----:R-:W2:Y:S04]  /*e5e0*/  LDL.LU.64 R14, [R1+0xc60] ;  /* 0x000c6000010e7983 */ /* 0x001ea80000300a00 */
[----:B------:R-:W3:Y:S04]  /*e5f0*/  LDL.LU.64 R12, [R1+0xc58] ;  /* 0x000c5800010c7983 */ /* 0x000ee80000300a00 */
[----:B------:R-:W-:Y:S01]  /*e600*/  STL.64 [R1+0xc40], R26 ;  /* 0x000c401a01007387 */ /* 0x000fe20000100a00 */
[C---:B--2---:R-:W-:Y:S11]  /*e610*/  HMMA.16816.F32.BF16 R8, R4.reuse, R14, R8 ;  /* 0x0000000e0408723c */ /* 0x044ff60000041808 */
[----:B------:R-:W-:Y:S11]  /*e620*/  @!UPT UIADD3 URZ, URZ, URZ, URZ ;  /* 0x0000003f3f3ff290 */ /* 0x000ff6000fffe03f */
[----:B------:R-:W-:Y:S01]  /*e630*/  @!UPT UIADD3 URZ, URZ, URZ, URZ ;  /* 0x0000003f3f3ff290 */ /* 0x000fe2000fffe03f */
[----:B------:R-:W-:Y:S04]  /*e640*/  STL.64 [R1+0x2d0], R8 ;  /* 0x0002d00801007387 */ /* 0x000fe80000100a00 */
[----:B------:R0:W-:Y:S04]  /*e650*/  STL.64 [R1+0x2d8], R10 ;  /* 0x0002d80a01007387 */ /* 0x0001e80000100a00 */
[----:B0-----:R-:W2:Y:S04]  /*e660*/  LDL.LU.64 R10, [R1+0xc50] ;  /* 0x000c5000010a7983 */ /* 0x001ea80000300a00 */
[----:B------:R-:W-:Y:S04]  /*e670*/  STL.64 [R1+0xbf0], R14 ;  /* 0x000bf00e01007387 */ /* 0x000fe80000100a00 */
[----:B---3--:R0:W-:Y:S01]  /*e680*/  STL.64 [R1+0xbe8], R12 ;  /* 0x000be80c01007387 */ /* 0x0081e20000100a00 */
[----:B--2---:R-:W-:Y:S03]  /*e690*/  HMMA.16816.F32.BF16 R4, R4, R10, R20 ;  /* 0x0000000a0404723c */ /* 0x004fe60000041814 */
[----:B------:R2:W-:Y:S04]  /*e6a0*/  STL.64 [R1+0xc38], R10 ;  /* 0x000c380a01007387 */ /* 0x0005e80000100a00 */
[----:B0-----:R-:W3:Y:S11]  /*e6b0*/  LDL.LU R12, [R1+0x1c0] ;  /* 0x0001c000010c7983 */ /* 0x001ef60000300800 */
[----:B------:R-:W-:Y:S05]  /*e6c0*/  @!UPT UIADD3 URZ, URZ, URZ, URZ ;  /* 0x0000003f3f3ff290 */ /* 0x000fea000fffe03f */
[----:B------:R-:W-:Y:S04]  /*e6d0*/  STL.64 [R1+0x2b0], R4 ;  /* 0x0002b00401007387 */ /* 0x000fe80000100a00 */
[----:B------:R-:W-:Y:S04]  /*e6e0*/  STL.64 [R1+0x2b8], R6 ;  /* 0x0002b80601007387 */ /* 0x000fe80000100a00 */
[----:B------:R-:W3:Y:S04]  /*e6f0*/  LDL.LU R13, [R1+0x1c4] ;  /* 0x0001c400010d7983 */ /* 0x000ee80000300800 */
[----:B------:R-:W4:Y:S04]  /*e700*/  LDL.LU R14, [R1+0x1c8] ;  /* 0x0001c800010e7983 */ /* 0x000f280000300800 */
[----:B------:R-:W4:Y:S04]  /*e710*/  LDL.LU R15, [R1+0x1cc] ;  /* 0x0001cc00010f7983 */ /* 0x000f280000300800 */
[----:B------:R-:W1:Y:S04]  /*e720*/  LDL.LU.64 R26, [R1+0x58] ;  /* 0x00005800011a7983 */ /* 0x000e680000300a00 */
[----:B--2---:R-:W2:Y:S04]  /*e730*/  LDL.LU.64 R10, [R1+0x48] ;  /* 0x00004800010a7983 */ /* 0x004ea80000300a00 */
[----:B--2---:R0:W-:Y:S04]  /*e740*/  STL.64 [R1+0xc48], R10 ;  /* 0x000c480a01007387 */ /* 0x0041e80000100a00 */
[----:B------:R-:W1:Y:S04]  /*e750*/  LDL.LU R8, [R1+0x160] ;  /* 0x0001600001087983 */ /* 0x000e680000300800 */
[----:B------:R-:W1:Y:S04]  /*e760*/  LDL.LU R9, [R1+0x164] ;  /* 0x0001640001097983 */ /* 0x000e680000300800 */
[----:B0-----:R-:W1:Y:S04]  /*e770*/  LDL.LU R10, [R1+0x168] ;  /* 0x00016800010a7983 */ /* 0x001e680000300800 */
[----:B------:R-:W1:Y:S04]  /*e780*/  LDL.LU R11, [R1+0x16c] ;  /* 0x00016c00010b7983 */ /* 0x000e680000300800 */
[----:B----4-:R0:W-:Y:S04]  /*e790*/  STL.64 [R1+0xc00], R14 ;  /* 0x000c000e01007387 */ /* 0x0101e80000100a00 */
[----:B---3--:R-:W-:Y:S04]  /*e7a0*/  STL.64 [R1+0xbf8], R12 ;  /* 0x000bf80c01007387 */ /* 0x008fe80000100a00 */
[----:B0-----:R-:W2:Y:S04]  /*e7b0*/  LDL.LU.64 R14, [R1+0x28] ;  /* 0x00002800010e7983 */ /* 0x001ea80000300a00 */
[----:B--2---:R0:W-:Y:S04]  /*e7c0*/  STL.64 [R1+0xc18], R14 ;  /* 0x000c180e01007387 */ /* 0x0041e80000100a00 */
[----:B0-----:R-:W2:Y:S04]  /*e7d0*/  LDL.LU.64 R14, [R1+0x38] ;  /* 0x00003800010e7983 */ /* 0x001ea80000300a00 */
[----:B--2---:R0:W-:Y:S04]  /*e7e0*/  STL.64 [R1+0xc30], R14 ;  /* 0x000c300e01007387 */ /* 0x0041e80000100a00 */
[----:B------:R-:W2:Y:S04]  /*e7f0*/  LDL.LU R12, [R1+0x170] ;  /* 0x00017000010c7983 */ /* 0x000ea80000300800 */
[----:B------:R-:W2:Y:S04]  /*e800*/  LDL.LU R13, [R1+0x174] ;  /* 0x00017400010d7983 */ /* 0x000ea80000300800 */
[----:B0-----:R-:W2:Y:S04]  /*e810*/  LDL.LU R14, [R1+0x178] ;  /* 0x00017800010e7983 */ /* 0x001ea80000300800 */
[----:B------:R-:W2:Y:S04]  /*e820*/  LDL.LU R15, [R1+0x17c] ;  /* 0x00017c00010f7983 */ /* 0x000ea80000300800 */
[----:B------:R-:W3:Y:S04]  /*e830*/  LDL.LU R20, [R1+0x1b0] ;  /* 0x0001b00001147983 */ /* 0x000ee80000300800 */
[----:B------:R-:W3:Y:S04]  /*e840*/  LDL.LU R21, [R1+0x1b4] ;  /* 0x0001b40001157983 */ /* 0x000ee80000300800 */
[----:B------:R-:W4:Y:S04]  /*e850*/  LDL.LU R22, [R1+0x1b8] ;  /* 0x0001b80001167983 */ /* 0x000f280000300800 */
[----:B------:R-:W4:Y:S04]  /*e860*/  LDL.LU R23, [R1+0x1bc] ;  /* 0x0001bc0001177983 */ /* 0x000f280000300800 */
[----:B----4-:R-:W-:Y:S04]  /*e870*/  STL.64 [R1+0xc10], R22 ;  /* 0x000c101601007387 */ /* 0x010fe80000100a00 */
[----:B---3--:R0:W-:Y:S04]  /*e880*/  STL.64 [R1+0xc08], R20 ;  /* 0x000c081401007387 */ /* 0x0081e80000100a00 */
[----:B0-----:R-:W3:Y:S04]  /*e890*/  LDL.LU R20, [R1+0x1d0] ;  /* 0x0001d00001147983 */ /* 0x001ee80000300800 */
[----:B------:R-:W3:Y:S04]  /*e8a0*/  LDL.LU R21, [R1+0x1d4] ;  /* 0x0001d40001157983 */ /* 0x000ee80000300800 */
[----:B------:R-:W4:Y:S04]  /*e8b0*/  LDL.LU R22, [R1+0x1d8] ;  /* 0x0001d80001167983 */ /* 0x000f280000300800 */
[----:B------:R-:W4:Y:S04]  /*e8c0*/  LDL.LU R23, [R1+0x1dc] ;  /* 0x0001dc0001177983 */ /* 0x000f280000300800 */
[----:B----4-:R-:W-:Y:S04]  /*e8d0*/  STL.64 [R1+0xc28], R22 ;  /* 0x000c281601007387 */ /* 0x010fe80000100a00 */
[----:B---3--:R0:W-:Y:S04]  /*e8e0*/  STL.64 [R1+0xc20], R20 ;  /* 0x000c201401007387 */ /* 0x0081e80000100a00 */
[----:B0-----:R-:W3:Y:S04]  /*e8f0*/  LDL.LU R20, [R1+0x190] ;  /* 0x0001900001147983 */ /* 0x001ee80000300800 */
[----:B------:R-:W3:Y:S04]  /*e900*/  LDL.LU R21, [R1+0x194] ;  /* 0x0001940001157983 */ /* 0x000ee80000300800 */
[----:B------:R-:W3:Y:S04]  /*e910*/  LDL.LU R22, [R1+0x198] ;  /* 0x0001980001167983 */ /* 0x000ee80000300800 */
[----:B------:R-:W3:Y:S04]  /*e920*/  LDL.LU R23, [R1+0x19c] ;  /* 0x00019c0001177983 */ /* 0x000ee80000300800 */
[----:B------:R-:W4:Y:S01]  /*e930*/  LDL R7, [R1+0x338] ;  /* 0x0003380001077983 */ /* 0x000f220000100800 */
[----:B-1----:R-:W-:Y:S03]  /*e940*/  HMMA.16816.F32.BF16 R8, R16, R26, R8 ;  /* 0x0000001a1008723c */ /* 0x002fe60000041808 */
[----:B----4-:R0:W-:Y:S04]  /*e950*/  STL [R1+0xb48], R7 ;  /* 0x000b480701007387 */ /* 0x0101e80000100800 */
[----:B------:R-:W4:Y:S04]  /*e960*/  LDL.LU R4, [R1+0x210] ;  /* 0x0002100001047983 */ /* 0x000f280000300800 */
[----:B------:R-:W4:Y:S04]  /*e970*/  LDL.LU R5, [R1+0x214] ;  /* 0x0002140001057983 */ /* 0x000f280000300800 */
[----:B------:R-:W2:Y:S04]  /*e980*/  LDL.LU R6, [R1+0x218] ;  /* 0x0002180001067983 */ /* 0x000ea80000300800 */
[----:B0-----:R-:W2:Y:S04]  /*e990*/  LDL.LU R7, [R1+0x21c] ;  /* 0x00021c0001077983 */ /* 0x001ea80000300800 */
[----:B--2---:R-:W-:Y:S04]  /*e9a0*/  STL.64 [R1+0xb58], R6 ;  /* 0x000b580601007387 */ /* 0x004fe80000100a00 */
[----:B----4-:R-:W-:Y:S04]  /*e9b0*/  STL.64 [R1+0xb50], R4 ;  /* 0x000b500401007387 */ /* 0x010fe80000100a00 */
[----:B------:R-:W-:Y:S04]  /*e9c0*/  STL.64 [R1+0xd0], R8 ;  /* 0x0000d00801007387 */ /* 0x000fe80000100a00 */
[----:B------:R0:W-:Y:S04]  /*e9d0*/  STL.64 [R1+0xd8], R10 ;  /* 0x0000d80a01007387 */ /* 0x0001e80000100a00 */
[----:B0-----:R-:W2:Y:S01]  /*e9e0*/  LDL.LU.64 R10, [R1+0xc48] ;  /* 0x000c4800010a7983 */ /* 0x001ea20000300a00 */
[----:B------:R-:W-:-:S02]  /*e9f0*/  IMAD.MOV.U32 R7, RZ, RZ, R24 ;  /* 0x000000ffff077224 */ /* 0x000fc400078e0018 */
[----:B------:R-:W-:Y:S02]  /*ea00*/  IMAD.MOV.U32 R5, RZ, RZ, R26 ;  /* 0x000000ffff057224 */ /* 0x000fe400078e001a */
[----:B------:R-:W-:Y:S02]  /*ea10*/  IMAD.MOV.U32 R4, RZ, RZ, R27 ;  /* 0x000000ffff047224 */ /* 0x000fe400078e001b */
[----:B------:R-:W4:Y:S01]  /*ea20*/  LDL.LU.64 R26, [R1+0xc40] ;  /* 0x000c4000011a7983 */ /* 0x000f220000300a00 */
[----:B--2---:R-:W-:Y:S01]  /*ea30*/  HMMA.16816.F32.BF16 R12, R16, R10, R12 ;  /* 0x0000000a100c723c */ /* 0x004fe2000004180c */
[----:B------:R-:W-:Y:S02]  /*ea40*/  IMAD.MOV.U32 R24, RZ, RZ, R10 ;  /* 0x000000ffff187224 */ /* 0x000fe400078e000a */
[----:B------:R-:W-:Y:S02]  /*ea50*/  IMAD.MOV.U32 R9, RZ, RZ, R11 ;  /* 0x000000ffff097224 */ /* 0x000fe400078e000b */
[----:B------:R-:W2:Y:S11]  /*ea60*/  LDL.LU.64 R10, [R1+0xc38] ;  /* 0x000c3800010a7983 */ /* 0x000eb60000300a00 */
[----:B------:R-:W-:Y:S07]  /*ea70*/  @!UPT UIADD3 URZ, URZ, URZ, URZ ;  /* 0x0000003f3f3ff290 */ /* 0x000fee000fffe03f */
[----:B------:R-:W-:Y:S04]  /*ea80*/  STL [R1+0xc0], R12 ;  /* 0x0000c00c01007387 */ /* 0x000fe80000100800 */
[----:B------:R0:W-:Y:S04]  /*ea90*/  STL.64 [R1+0xc8], R14 ;  /* 0x0000c80e01007387 */ /* 0x0001e80000100a00 */
[----:B0-----:R-:W3:Y:S01]  /*eaa0*/  LDL.LU.64 R14, [R1+0xc30] ;  /* 0x000c3000010e7983 */ /* 0x001ee20000300a00 */
[----:B------:R-:W-:-:S05]  /*eab0*/  IMAD.MOV.U32 R29, RZ, RZ, R13 ;  /* 0x000000ffff1d7224 */ /* 0x000fca00078e000d */
[----:B------:R-:W-:Y:S04]  /*eac0*/  STL [R1+0xb28], R29 ;  /* 0x000b281d01007387 */ /* 0x000fe80000100800 */
[----:B------:R-:W4:Y:S04]  /*ead0*/  LDL R8, [R1+0x33c] ;  /* 0x00033c0001087983 */ /* 0x000f280000100800 */
[----:B--2---:R0:W-:Y:S01]  /*eae0*/  STL.64 [R1+0xbe0], R10 ;  /* 0x000be00a01007387 */ /* 0x0041e20000100a00 */
[----:B---3--:R-:W-:Y:S01]  /*eaf0*/  HMMA.16816.F32.BF16 R20, R16, R14, R20 ;  /* 0x0000000e1014723c */ /* 0x008fe20000041814 */
[----:B0-----:R-:W-:-:S02]  /*eb00*/  IMAD.MOV.U32 R10, RZ, RZ, R14 ;  /* 0x000000ffff0a7224 */ /* 0x001fc400078e000e */
[----:B----4-:R0:W-:Y:S02]  /*eb10*/  STL [R1+0xbd8], R8 ;  /* 0x000bd80801007387 */ /* 0x0101e40000100800 */
[----:B0-----:R-:W-:Y:S11]  /*eb20*/  IMAD.MOV.U32 R8, RZ, RZ, R15 ;  /* 0x000000ffff087224 */ /* 0x001ff600078e000f */
[----:B------:R-:W-:Y:S07]  /*eb30*/  @!UPT UIADD3 URZ, URZ, URZ, URZ ;  /* 0x0000003f3f3ff290 */ /* 0x000fee000fffe03f */
[----:B------:R-:W-:Y:S04]  /*eb40*/  STL.64 [R1+0xb0], R20 ;  /* 0x0000b01401007387 */ /* 0x000fe80000100a00 */
[----:B------:R0:W-:Y:S04]  /*eb50*/  STL.64 [R1+0xb8], R22 ;  /* 0x0000b81601007387 */ /* 0x0001e80000100a00 */
[----:B0-----:R-:W2:Y:S04]  /*eb60*/  LDL.LU.64 R22, [R1+0xc28] ;  /* 0x000c280001167983 */ /* 0x001ea80000300a00 */
[----:B------:R-:W2:Y:S04]  /*eb70*/  LDL.LU.64 R20, [R1+0xc20] ;  /* 0x000c200001147983 */ /* 0x000ea80000300a00 */
[----:B------:R-:W2:Y:S01]  /*eb80*/  LDL.LU.64 R14, [R1+0xc18] ;  /* 0x000c1800010e7983 */ /* 0x000ea20000300a00 */
        /* <DEDUP_REMOVED lines=11> */
[C---:B---3--:R-:W-:Y:S08]  /*ec40*/  HMMA.16816.F32.BF16 R12, R16.reuse, R6, R12 ;  /* 0x00000006100c723c */ /* 0x048ff0000004180c */
[----:B--2---:R-:W-:Y:S11]  /*ec50*/  HMMA.16816.F32.BF16 R20, R16, R26, R20 ;  /* 0x0000001a1014723c */ /* 0x004ff60000041814 */
[----:B------:R-:W-:Y:S04]  /*ec60*/  @!UPT UIADD3 URZ, URZ, URZ, URZ ;  /* 0x0000003f3f3ff290 */ /* 0x000fe8000fffe03f */
[----:B------:R-:W-:Y:S04]  /*ec70*/  STL.64 [R1+0x110], R12 ;  /* 0x0001100c01007387 */ /* 0x000fe80000100a00 */
[----:B------:R0:W-:Y:S04]  /*ec80*/  STL.64 [R1+0x118], R14 ;  /* 0x0001180e01007387 */ /* 0x0001e80000100a00 */
[----:B0-----:R-:W2:Y:S04]  /*ec90*/  LDL.LU.64 R14, [R1+0xbf0] ;  /* 0x000bf000010e7983 */ /* 0x001ea80000300a00 */
[----:B------:R-:W3:Y:S04]  /*eca0*/  LDL.LU.64 R12, [R1+0xbe8] ;  /* 0x000be800010c7983 */ /* 0x000ee80000300a00 */
[----:B------:R0:W-:Y:S02]  /*ecb0*/  STL.64 [R1+0xb68], R6 ;  /* 0x000b680601007387 */ /* 0x0001e40000100a00 */
[----:B0-----:R-:W-:-:S02]  /*ecc0*/  IMAD.MOV.U32 R6, RZ, RZ, R25 ;  /* 0x000000ffff067224 */ /* 0x001fc400078e0019 */
[----:B------:R-:W-:-:S05]  /*ecd0*/  IMAD.MOV.U32 R7, RZ, RZ, R11 ;  /* 0x000000ffff077224 */ /* 0x000fca00078e000b */
[----:B------:R0:W-:Y:S02]  /*ece0*/  STL.64 [R1+0xb80], R6 ;  /* 0x000b800601007387 */ /* 0x0001e40000100a00 */
[----:B0-----:R-:W-:Y:S02]  /*ecf0*/  IMAD.MOV.U32 R6, RZ, RZ, R10 ;  /* 0x000000ffff067224 */ /* 0x001fe400078e000a */
[----:B------:R-:W-:-:S05]  /*ed00*/  IMAD.MOV.U32 R7, RZ, RZ, R8 ;  /* 0x000000ffff077224 */ /* 0x000fca00078e0008 */
[----:B------:R0:W-:Y:S02]  /*ed10*/  STL.64 [R1+0xb98], R6 ;  /* 0x000b980601007387 */ /* 0x0001e40000100a00 */
[----:B0-----:R-:W-:Y:S02]  /*ed20*/  IMAD.MOV.U32 R6, RZ, RZ, R24 ;  /* 0x000000ffff067224 */ /* 0x001fe400078e0018 */
[----:B------:R-:W-:-:S05]  /*ed30*/  IMAD.MOV.U32 R7, RZ, RZ, R9 ;  /* 0x000000ffff077224 */ /* 0x000fca00078e0009 */
[----:B------:R-:W-:Y:S04]  /*ed40*/  STL.64 [R1+0xbb0], R6 ;  /* 0x000bb00601007387 */ /* 0x000fe80000100a00 */
[----:B------:R-:W2:Y:S04]  /*ed50*/  LDL.LU R8, [R1+0x1a0] ;  /* 0x0001a00001087983 */ /* 0x000ea80000300800 */
[----:B------:R0:W-:Y:S04]  /*ed60*/  STL.64 [R1+0x100], R20 ;  /* 0x0001001401007387 */ /* 0x0001e80000100a00 */
[----:B------:R1:W-:Y:S04]  /*ed70*/  STL.64 [R1+0x108], R22 ;  /* 0x0001081601007387 */ /* 0x0003e80000100a00 */
[----:B------:R-:W2:Y:S04]  /*ed80*/  LDL.LU R9, [R1+0x1a4] ;  /* 0x0001a40001097983 */ /* 0x000ea80000300800 */
[----:B------:R-:W2:Y:S04]  /*ed90*/  LDL.LU R10, [R1+0x1a8] ;  /* 0x0001a800010a7983 */ /* 0x000ea80000300800 */
[----:B------:R-:W2:Y:S04]  /*eda0*/  LDL.LU R11, [R1+0x1ac] ;  /* 0x0001ac00010b7983 */ /* 0x000ea80000300800 */
[----:B0-----:R-:W4:Y:S04]  /*edb0*/  LDL.LU R20, [R1+0x180] ;  /* 0x0001800001147983 */ /* 0x001f280000300800 */
[----:B------:R-:W4:Y:S04]  /*edc0*/  LDL.LU R21, [R1+0x184] ;  /* 0x0001840001157983 */ /* 0x000f280000300800 */
[----:B-1----:R-:W4:Y:S04]  /*edd0*/  LDL.LU R22, [R1+0x188] ;  /* 0x0001880001167983 */ /* 0x002f280000300800 */
[----:B------:R-:W4:Y:S04]  /*ede0*/  LDL.LU R23, [R1+0x18c] ;  /* 0x00018c0001177983 */ /* 0x000f280000300800 */
        /* <DEDUP_REMOVED lines=11> */
[----:B--2---:R-:W-:Y:S04]  /*eea0*/  STL.64 [R1+0xb90], R26 ;  /* 0x000b901a01007387 */ /* 0x004fe80000100a00 */
[----:B------:R0:W-:Y:S04]  /*eeb0*/  STL.64 [R1+0xb88], R24 ;  /* 0x000b881801007387 */ /* 0x0001e80000100a00 */
[----:B0-----:R-:W2:Y:S04]  /*eec0*/  LDL.LU R24, [R1+0x240] ;  /* 0x0002400001187983 */ /* 0x001ea80000300800 */
[----:B------:R-:W2:Y:S04]  /*eed0*/  LDL.LU R25, [R1+0x244] ;  /* 0x0002440001197983 */ /* 0x000ea80000300800 */
[----:B------:R-:W2:Y:S04]  /*eee0*/  LDL.LU R26, [R1+0x248] ;  /* 0x00024800011a7983 */ /* 0x000ea80000300800 */
[----:B------:R-:W2:Y:S01]  /*eef0*/  LDL.LU R27, [R1+0x24c] ;  /* 0x00024c00011b7983 */ /* 0x000ea20000300800 */
[C---:B------:R-:W-:Y:S03]  /*ef00*/  HMMA.16816.F32.BF16 R8, R16.reuse, R14, R8 ;  /* 0x0000000e1008723c */ /* 0x040fe60000041808 */
        /* <DEDUP_REMOVED lines=13> */
[----:B------:R0:W-:Y:S04]  /*efe0*/  STL.64 [R1+0xf8], R10 ;  /* 0x0000f80a01007387 */ /* 0x0001e80000100a00 */
[----:B0-----:R-:W4:Y:S04]  /*eff0*/  LDL.LU.64 R10, [R1+0xbe0] ;  /* 0x000be000010a7983 */ /* 0x001f280000300a00 */
[----:B------:R-:W2:Y:S01]  /*f000*/  LDL.LU R8, [R1+0xbd8] ;  /* 0x000bd80001087983 */ /* 0x000ea20000300800 */
[----:B------:R-:W-:Y:S01]  /*f010*/  IMAD.MOV.U32 R6, RZ, RZ, R5 ;  /* 0x000000ffff067224 */ /* 0x000fe200078e0005 */
[----:B----4-:R-:W-:Y:S02]  /*f020*/  HMMA.16816.F32.BF16 R16, R16, R10, R20 ;  /* 0x0000000a1010723c */ /* 0x010fe40000041814 */
[----:B------:R-:W2:Y:S04]  /*f030*/  LDL.LU.64 R22, [R1+0xbd0] ;  /* 0x000bd00001167983 */ /* 0x000ea80000300a00 */
[----:B------:R-:W2:Y:S01]  /*f040*/  LDL.LU.64 R20, [R1+0xbc8] ;  /* 0x000bc80001147983 */ /* 0x000ea20000300a00 */
[----:B------:R-:W-:Y:S11]  /*f050*/  IMAD.MOV.U32 R7, RZ, RZ, R4 ;  /* 0x000000ffff077224 */ /* 0x000ff600078e0004 */
[----:B------:R-:W-:Y:S05]  /*f060*/  @!UPT UIADD3 URZ, URZ, URZ, URZ ;  /* 0x0000003f3f3ff290 */ /* 0x000fea000fffe03f */
[----:B------:R0:W-:Y:S04]  /*f070*/  STL.64 [R1+0x260], R16 ;  /* 0x0002601001007387 */ /* 0x0001e80000100a00 */
[----:B------:R1:W-:Y:S04]  /*f080*/  STL.64 [R1+0x268], R18 ;  /* 0x0002681201007387 */ /* 0x0003e80000100a00 */
[----:B0-----:R-:W4:Y:S04]  /*f090*/  LDL.LU R16, [R1+0x200] ;  /* 0x0002000001107983 */ /* 0x001f280000300800 */
[----:B------:R-:W4:Y:S04]  /*f0a0*/  LDL.LU R17, [R1+0x204] ;  /* 0x0002040001117983 */ /* 0x000f280000300800 */
[----:B-1----:R-:W4:Y:S04]  /*f0b0*/  LDL.LU R18, [R1+0x208] ;  /* 0x0002080001127983 */ /* 0x002f280000300800 */
[----:B------:R-:W4:Y:S01]  /*f0c0*/  LDL.LU R19, [R1+0x20c] ;  /* 0x00020c0001137983 */ /* 0x000f220000300800 */
[C---:B--2---:R-:W-:Y:S03]  /*f0d0*/  HMMA.16816.F32.BF16 R4, R20.reuse, R6, R24 ;  /* 0x000000061404723c */ /* 0x044fe60000041818 */
[----:B------:R-:W2:Y:S04]  /*f0e0*/  LDL.LU.64 R26, [R1+0xbc0] ;  /* 0x000bc000011a7983 */ /* 0x000ea80000300a00 */
[----:B------:R-:W2:Y:S11]  /*f0f0*/  LDL.LU.64 R24, [R1+0xbb8] ;  /* 0x000bb80001187983 */ /* 0x000eb60000300a00 */
[----:B------:R-:W-:Y:S05]  /*f100*/  @!UPT UIADD3 URZ, URZ, URZ, URZ ;  /* 0x0000003f3f3ff290 */ /* 0x000fea000fffe03f */
[----:B------:R-:W-:Y:S04]  /*f110*/  STL.64 [R1+0x90], R4 ;  /* 0x0000900401007387 */ /* 0x000fe80000100a00 */
[----:B------:R0:W-:Y:S04]  /*f120*/  STL.64 [R1+0x98], R6 ;  /* 0x0000980601007387 */ /* 0x0001e80000100a00 */
[----:B0-----:R-:W2:Y:S02]  /*f130*/  LDL.LU.64 R6, [R1+0xbb0] ;  /* 0x000bb00001067983 */ /* 0x001ea40000300a00 */
[C---:B--2---:R-:W-:Y:S02]  /*f140*/  HMMA.16816.F32.BF16 R4, R20.reuse, R6, R24 ;  /* 0x000000061404723c */ /* 0x044fe40000041818 */
[----:B------:R-:W2:Y:S04]  /*f150*/  LDL.LU.64 R26, [R1+0xba8] ;  /* 0x000ba800011a7983 */ /* 0x000ea80000300a00 */
[----:B------:R-:W2:Y:S11]  /*f160*/  LDL.LU.64 R24, [R1+0xba0] ;  /* 0x000ba00001187983 */ /* 0x000eb60000300a00 */
[----:B------:R-:W-:Y:S06]  /*f170*/  @!UPT UIADD3 URZ, URZ, URZ, URZ ;  /* 0x0000003f3f3ff290 */ /* 0x000fec000fffe03f */
[----:B------:R-:W-:Y:S04]  /*f180*/  STL [R1+0x84], R5 ;  /* 0x0000840501007387 */ /* 0x000fe80000100800 */
[----:B------:R0:W-:Y:S04]  /*f190*/  STL.64 [R1+0x88], R6 ;  /* 0x0000880601007387 */ /* 0x0001e80000100a00 */
[----:B0-----:R-:W2:Y:S01]  /*f1a0*/  LDL.LU.64 R6, [R1+0xb98] ;  /* 0x000b980001067983 */ /* 0x001ea20000300a00 */
[----:B------:R-:W-:Y:S02]  /*f1b0*/  IMAD.MOV.U32 R29, RZ, RZ, R4 ;  /* 0x000000ffff1d7224 */ /* 0x000fe400078e0004 */
[C---:B--2---:R-:W-:Y:S01]  /*f1c0*/  HMMA.16816.F32.BF16 R4, R20.reuse, R6, R24 ;  /* 0x000000061404723c */ /* 0x044fe20000041818 */
[----:B------:R-:W2:Y:S04]  /*f1d0*/  LDL.LU.64 R26, [R1+0xb90] ;  /* 0x000b9000011a7983 */ /* 0x000ea80000300a00 */
[----:B------:R-:W2:Y:S11]  /*f1e0*/  LDL.LU.64 R24, [R1+0xb88] ;  /* 0x000b880001187983 */ /* 0x000eb60000300a00 */
[----:B------:R-:W-:Y:S07]  /*f1f0*/  @!UPT UIADD3 URZ, URZ, URZ, URZ ;  /* 0x0000003f3f3ff290 */ /* 0x000fee000fffe03f */
[----:B------:R-:W-:Y:S04]  /*f200*/  STL.64 [R1+0x70], R4 ;  /* 0x0000700401007387 */ /* 0x000fe80000100a00 */
[----:B------:R0:W-:Y:S04]  /*f210*/  STL.64 [R1+0x78], R6 ;  /* 0x0000780601007387 */ /* 0x0001e80000100a00 */
[----:B0-----:R-:W2:Y:S02]  /*f220*/  LDL.LU.64 R6, [R1+0xb80] ;  /* 0x000b800001067983 */ /* 0x001ea40000300a00 */
[----:B--2---:R-:W-:Y:S02]  /*f230*/  HMMA.16816.F32.BF16 R4, R20, R6, R24 ;  /* 0x000000061404723c */ /* 0x004fe40000041818 */
[----:B------:R-:W2:Y:S04]  /*f240*/  LDL.LU.64 R26, [R1+0xb78] ;  /* 0x000b7800011a7983 */ /* 0x000ea80000300a00 */
[----:B------:R-:W2:Y:S11]  /*f250*/  LDL.LU.64 R24, [R1+0xb70] ;  /* 0x000b700001187983 */ /* 0x000eb60000300a00 */
[----:B------:R-:W-:Y:S06]  /*f260*/  @!UPT UIADD3 URZ, URZ, URZ, URZ ;  /* 0x0000003f3f3ff290 */ /* 0x000fec000fffe03f */
[----:B------:R-:W-:Y:S01]  /*f270*/  STL.64 [R1+0x60], R4 ;  /* 0x0000600401007387 */ /* 0x000fe20000100a00 */
[----:B------:R-:W-:-:S03]  /*f280*/  IMAD.MOV.U32 R9, RZ, RZ, R6 ;  /* 0x000000ffff097224 */ /* 0x000fc600078e0006 */
[----:B------:R0:W-:Y:S04]  /*f290*/  STL [R1+0x6c], R7 ;  /* 0x00006c0701007387 */ /* 0x0001e80000100800 */
[----:B0-----:R-:W2:Y:S02]  /*f2a0*/  LDL.LU.64 R6, [R1+0xb68] ;  /* 0x000b680001067983 */ /* 0x001ea40000300a00 */
[C---:B--2---:R-:W-:Y:S02]  /*f2b0*/  HMMA.16816.F32.BF16 R4, R20.reuse, R6, R24 ;  /* 0x000000061404723c */ /* 0x044fe40000041818 */
[----:B------:R-:W2:Y:S11]  /*f2c0*/  LDL.LU.64 R26, [R1+0xb60] ;  /* 0x000b6000011a7983 */ /* 0x000eb60000300a00 */
[----:B------:R-:W-:Y:S10]  /*f2d0*/  @!UPT UIADD3 URZ, URZ, URZ, URZ ;  /* 0x0000003f3f3ff290 */ /* 0x000ff4000fffe03f */
[----:B------:R-:W-:Y:S04]  /*f2e0*/  STL.64 [R1+0x230], R4 ;  /* 0x0002300401007387 */ /* 0x000fe80000100a00 */
[----:B------:R0:W-:Y:S04]  /*f2f0*/  STL.64 [R1+0x238], R6 ;  /* 0x0002380601007387 */ /* 0x0001e80000100a00 */
[----:B0-----:R-:W2:Y:S04]  /*f300*/  LDL.LU.64 R6, [R1+0xb58] ;  /* 0x000b580001067983 */ /* 0x001ea80000300a00 */
[----:B------:R-:W2:Y:S02]  /*f310*/  LDL.LU.64 R4, [R1+0xb50] ;  /* 0x000b500001047983 */ /* 0x000ea40000300a00 */
[C---:B--2---:R-:W-:Y:S02]  /*f320*/  HMMA.16816.F32.BF16 R24, R20.reuse, R26, R4 ;  /* 0x0000001a1418723c */ /* 0x044fe40000041804 */
[----:B------:R-:W2:Y:S11]  /*f330*/  LDL.LU R7, [R1+0xb48] ;  /* 0x000b480001077983 */ /* 0x000eb60000300800 */
[----:B------:R-:W-:Y:S10]  /*f340*/  @!UPT UIADD3 URZ, URZ, URZ, URZ ;  /* 0x0000003f3f3ff290 */ /* 0x000ff4000fffe03f */
[----:B------:R-:W-:Y:S04]  /*f350*/  STL.64 [R1+0x220], R24 ;  /* 0x0002201801007387 */ /* 0x000fe80000100a00 */
[----:B------:R0:W-:Y:S04]  /*f360*/  STL.64 [R1+0x228], R26 ;  /* 0x0002281a01007387 */ /* 0x0001e80000100a00 */
[----:B0-----:R-:W2:Y:S04]  /*f370*/  LDL.LU.64 R26, [R1+0xb40] ;  /* 0x000b4000011a7983 */ /* 0x001ea80000300a00 */
[----:B------:R-:W2:Y:S01]  /*f380*/  LDL.LU.64 R24, [R1+0xb38] ;  /* 0x000b380001187983 */ /* 0x000ea20000300a00 */
[C---:B----4-:R-:W-:Y:S11]  /*f390*/  HMMA.16816.F32.BF16 R16, R20.reuse, R14, R16 ;  /* 0x0000000e1410723c */ /* 0x050ff60000041810 */
[----:B------:R-:W-:Y:S11]  /*f3a0*/  @!UPT UIADD3 URZ, URZ, URZ, URZ ;  /* 0x0000003f3f3ff290 */ /* 0x000ff6000fffe03f */
[----:B------:R-:W-:Y:S01]  /*f3b0*/  @!UPT UIADD3 URZ, URZ, URZ, URZ ;  /* 0x0000003f3f3ff290 */ /* 0x000fe2000fffe03f */
[----:B------:R-:W-:Y:S04]  /*f3c0*/  STL.64 [R1+0x210], R16 ;  /* 0x0002101001007387 */ /* 0x000fe80000100a00 */
[----:B------:R2:W-:Y:S02]  /*f3d0*/  STL.64 [R1+0x218], R18 ;  /* 0x0002181201007387 */ /* 0x0005e40000100a00 */
[----:B--2---:R-:W-:Y:S02]  /*f3e0*/  HMMA.16816.F32.BF16 R16, R20, R10, R24 ;  /* 0x0000000a1410723c */ /* 0x004fe40000041818 */
[----:B------:R-:W0:Y:S04]  /*f3f0*/  LDSM.16.M88.4 R20, [R8] ;  /* 0x000000000814783b */ /* 0x000e280000000200 */
[----:B------:R-:W-:Y:S11]  /*f400*/  LDSM.16.MT88.4 R24, [R7+0xa000] ;  /* 0x00a000000718783b */ /* 0x000ff60000004200 */
[----:B------:R-:W-:Y:S06]  /*f410*/  @!UPT UIADD3 URZ, URZ, URZ, URZ ;  /* 0x0000003f3f3ff290 */ /* 0x000fec000fffe03f */
[----:B------:R-:W-:Y:S04]  /*f420*/  STL.64 [R1+0x1e0], R16 ;  /* 0x0001e01001007387 */ /* 0x000fe80000100a00 */
[----:B------:R-:W-:Y:S04]  /*f430*/  STL.64 [R1+0x1e8], R18 ;  /* 0x0001e81201007387 */ /* 0x000fe80000100a00 */
[----:B------:R-:W-:Y:S04]  /*f440*/  LDSM.16.MT88.4 R16, [R7+0xa080] ;  /* 0x00a080000710783b */ /* 0x000fe80000004200 */
[----:B------:R-:W-:Y:S04]  /*f450*/  LDSM.16.MT88.4 R4, [R0+0xa080] ;  /* 0x00a080000004783b */ /* 0x000fe80000004200 */
[----:B0-----:R-:W-:Y:S04]  /*f460*/  STL.64 [R1+0x50], R20 ;  /* 0x0000501401007387 */ /* 0x001fe80000100a00 */
[----:B------:R-:W-:Y:S04]  /*f470*/  STL.64 [R1+0x58], R22 ;  /* 0x0000581601007387 */ /* 0x000fe80000100a00 */
[----:B------:R-:W0:Y:S04]  /*f480*/  LDSM.16.MT88.4 R20, [R0+0xa000] ;  /* 0x00a000000014783b */ /* 0x000e280000004200 */
[----:B0-----:R3:W-:Y:S04]  /*f490*/  STL.64 [R1+0xb18], R22 ;  /* 0x000b181601007387 */ /* 0x0017e80000100a00 */
[----:B------:R0:W-:Y:S01]  /*f4a0*/  STL.64 [R1+0xb10], R20 ;  /* 0x000b101401007387 */ /* 0x0001e20000100a00 */
[----:B---3--:R-:W-:-:S02]  /*f4b0*/  IMAD.MOV.U32 R22, RZ, RZ, R12 ;  /* 0x000000ffff167224 */ /* 0x008fc400078e000c */
[----:B0-----:R-:W-:Y:S01]  /*f4c0*/  IMAD.MOV.U32 R21, RZ, RZ, R13 ;  /* 0x000000ffff157224 */ /* 0x001fe200078e000d */
[----:B------:R-:W2:Y:S04]  /*f4d0*/  LDL.LU R20, [R1+0x270] ;  /* 0x0002700001147983 */ /* 0x000ea80000300800 */
[----:B------:R-:W0:Y:S04]  /*f4e0*/  LDSM.16.M88.4 R12, [R8+0x1000] ;  /* 0x00100000080c783b */ /* 0x000e280000000200 */
[----:B------:R0:W-:Y:S04]  /*f4f0*/  STL.64 [R1+0xb08], R6 ;  /* 0x000b080601007387 */ /* 0x0001e80000100a00 */
[----:B------:R-:W-:Y:S01]  /*f500*/  STL.64 [R1+0xb00], R4 ;  /* 0x000b000401007387 */ /* 0x000fe20000100a00 */
[----:B0-----:R-:W-:-:S03]  /*f510*/  IMAD.MOV.U32 R7, RZ, RZ, R12 ;  /* 0x000000ffff077224 */ /* 0x001fc600078e000c */
[----:B------:R-:W-:Y:S01]  /*f520*/  STL.64 [R1+0x48], R14 ;  /* 0x0000480e01007387 */ /* 0x000fe20000100a00 */
[----:B------:R-:W-:-:S03]  /*f530*/  IMAD.MOV.U32 R6, RZ, RZ, R13 ;  /* 0x000000ffff067224 */ /* 0x000fc600078e000d */
[----:B------:R-:W0:Y:S01]  /*f540*/  LDSM.16.M88.4 R12, [R8+0x2000] ;  /* 0x00200000080c783b */ /* 0x000e220000000200 */
[----:B------:R-:W-:Y:S02]  /*f550*/  IMAD.MOV.U32 R23, RZ, RZ, R2 ;  /* 0x000000ffff177224 */ /* 0x000fe400078e0002 */
[----:B0-----:R-:W-:Y:S01]  /*f560*/  IMAD.MOV.U32 R2, RZ, RZ, R12 ;  /* 0x000000ffff027224 */ /* 0x001fe200078e000c */
[----:B------:R-:W-:Y:S01]  /*f570*/  STL.64 [R1+0x38], R14 ;  /* 0x0000380e01007387 */ /* 0x000fe20000100a00 */
[----:B------:R-:W-:-:S03]  /*f580*/  IMAD.MOV.U32 R0, RZ, RZ, R13 ;  /* 0x000000ffff007224 */ /* 0x000fc600078e000d */
[----:B------:R-:W0:Y:S04]  /*f590*/  LDSM.16.M88.4 R12, [R8+0x3000] ;  /* 0x00300000080c783b */ /* 0x000e280000000200 */
[----:B------:R1:W-:Y:S02]  /*f5a0*/  STL.64 [R1+0xa40], R8 ;  /* 0x000a400801007387 */ /* 0x0003e40000100a00 */
[----:B-1----:R-:W-:Y:S02]  /*f5b0*/  IMAD.MOV.U32 R8, RZ, RZ, R3 ;  /* 0x000000ffff087224 */ /* 0x002fe400078e0003 */
[----:B------:R-:W3:Y:S01]  /*f5c0*/  LDL.LU R3, [R1+0xb30] ;  /* 0x000b300001037983 */ /* 0x000ee20000300800 */
[----:B------:R-:W-:-:S03]  /*f5d0*/  IMAD.MOV.U32 R9, RZ, RZ, R28 ;  /* 0x000000ffff097224 */ /* 0x000fc600078e001c */
[----:B------:R-:W4:Y:S04]  /*f5e0*/  LDL.LU R28, [R1+0xb2c] ;  /* 0x000b2c00011c7983 */ /* 0x000f280000300800 */
[----:B------:R-:W2:Y:S04]  /*f5f0*/  LDL.LU R10, [R1+0x158] ;  /* 0x00015800010a7983 */ /* 0x000ea80000300800 */
[----:B------:R-:W2:Y:S04]  /*f600*/  LDL.LU R11, [R1+0x15c] ;  /* 0x00015c00010b7983 */ /* 0x000ea80000300800 */
[----:B--2---:R-:W-:Y:S04]  /*f610*/  STL.64 [R1+0xa50], R10 ;  /* 0x000a500a01007387 */ /* 0x004fe80000100a00 */
[----:B------:R1:W-:Y:S04]  /*f620*/  STL.64 [R1+0xa48], R8 ;  /* 0x000a480801007387 */ /* 0x0003e80000100a00 */
[----:B-1----:R-:W2:Y:S04]  /*f630*/  LDL.LU R8, [R1+0x2a0] ;  /* 0x0002a00001087983 */ /* 0x002ea80000300800 */
[----:B------:R-:W2:Y:S01]  /*f640*/  LDL.LU R9, [R1+0x2a4] ;  /* 0x0002a40001097983 */ /* 0x000ea20000300800 */
[----:B----4-:R-:W-:-:S02]  /*f650*/  IMAD.MOV.U32 R10, RZ, RZ, R28 ;  /* 0x000000ffff0a7224 */ /* 0x010fc400078e001c */
[----:B---3--:R-:W-:-:S05]  /*f660*/  IMAD.MOV.U32 R11, RZ, RZ, R3 ;  /* 0x000000ffff0b7224 */ /* 0x008fca00078e0003 */
[----:B------:R-:W-:Y:S04]  /*f670*/  STL.64 [R1+0xa60], R10 ;  /* 0x000a600a01007387 */ /* 0x000fe80000100a00 */
[----:B--2---:R1:W-:Y:S02]  /*f680*/  STL.64 [R1+0xa58], R8 ;  /* 0x000a580801007387 */ /* 0x0043e40000100a00 */
[----:B-1----:R-:W-:Y:S02]  /*f690*/  IMAD.MOV.U32 R8, RZ, RZ, R2 ;  /* 0x000000ffff087224 */ /* 0x002fe400078e0002 */
[----:B------:R-:W-:-:S05]  /*f6a0*/  IMAD.MOV.U32 R9, RZ, RZ, R0 ;  /* 0x000000ffff097224 */ /* 0x000fca00078e0000 */
[----:B------:R1:W-:Y:S04]  /*f6b0*/  STL.64 [R1+0xaa0], R8 ;  /* 0x000aa00801007387 */ /* 0x0003e80000100a00 */
[----:B-1----:R-:W2:Y:S04]  /*f6c0*/  LDL.LU.64 R8, [R1+0x50] ;  /* 0x0000500001087983 */ /* 0x002ea80000300a00 */
[----:B------:R-:W-:Y:S04]  /*f6d0*/  STL.64 [R1+0xaf0], R26 ;  /* 0x000af01a01007387 */ /* 0x000fe80000100a00 */
[----:B------:R-:W-:Y:S01]  /*f6e0*/  STL.64 [R1+0xae8], R24 ;  /* 0x000ae81801007387 */ /* 0x000fe20000100a00 */
[----:B--2---:R-:W-:Y:S01]  /*f6f0*/  HMMA.16816.F32.BF16 R20, R24, R8, R20 ;  /* 0x000000081814723c */ /* 0x004fe20000041814 */
[----:B------:R-:W-:-:S02]  /*f700*/  IMAD.MOV.U32 R5, RZ, RZ, R8 ;  /* 0x000000ffff057224 */ /* 0x000fc400078e0008 */
[----:B------:R-:W-:-:S04]  /*f710*/  IMAD.MOV.U32 R4, RZ, RZ, R9 ;  /* 0x000000ffff047224 */ /* 0x000fc800078e0009 */
[----:B------:R-:W-:Y:S02]  /*f720*/  IMAD.MOV.U32 R8, RZ, RZ, R7 ;  /* 0x000000ffff087224 */ /* 0x000fe400078e0007 */
[----:B------:R-:W-:-:S05]  /*f730*/  IMAD.MOV.U32 R9, RZ, RZ, R6 ;  /* 0x000000ffff097224 */ /* 0x000fca00078e0006 */
[----:B------:R-:W-:Y:S04]  /*f740*/  STL.64 [R1+0xaf8], R8 ;  /* 0x000af80801007387 */ /* 0x000fe80000100a00 */
[----:B0-----:R-:W-:Y:S04]  /*f750*/  STL.64 [R1+0x28], R14 ;  /* 0x0000280e01007387 */ /* 0x001fe80000100a00 */
[----:B------:R0:W-:Y:S04]  /*f760*/  STL.64 [R1+0xa68], R12 ;  /* 0x000a680c01007387 */ /* 0x0001e80000100a00 */
[----:B0-----:R-:W2:Y:S04]  /*f770*/  LDL.LU R12, [R1+0x70] ;  /* 0x00007000010c7983 */ /* 0x001ea80000300800 */
[----:B------:R-:W2:Y:S04]  /*f780*/  LDL.LU R13, [R1+0x74] ;  /* 0x00007400010d7983 */ /* 0x000ea80000300800 */
[----:B------:R-:W3:Y:S04]  /*f790*/  LDL.LU R14, [R1+0x78] ;  /* 0x00007800010e7983 */ /* 0x000ee80000300800 */
[----:B------:R-:W3:Y:S04]  /*f7a0*/  LDL.LU R15, [R1+0x7c] ;  /* 0x00007c00010f7983 */ /* 0x000ee80000300800 */
[----:B---3--:R-:W-:Y:S04]  /*f7b0*/  STL.64 [R1+0xa78], R14 ;  /* 0x000a780e01007387 */ /* 0x008fe80000100a00 */
[----:B--2---:R0:W-:Y:S04]  /*f7c0*/  STL.64 [R1+0xa70], R12 ;  /* 0x000a700c01007387 */ /* 0x0041e80000100a00 */
        /* <DEDUP_REMOVED lines=9> */
[----:B------:R-:W3:Y:S01]  /*f860*/  LDL.LU R15, [R1+0x13c] ;  /* 0x00013c00010f7983 */ /* 0x000ee20000300800 */
[----:B------:R-:W-:-:S02]  /*f870*/  IMAD.MOV.U32 R25, RZ, RZ, R4 ;  /* 0x000000ffff197224 */ /* 0x000fc400078e0004 */
[----:B------:R-:W-:Y:S01]  /*f880*/  IMAD.MOV.U32 R24, RZ, RZ, R5 ;  /* 0x000000ffff187224 */ /* 0x000fe200078e0005 */
[----:B---3--:R-:W-:Y:S04]  /*f890*/  STL.64 [R1+0xa98], R14 ;  /* 0x000a980e01007387 */ /* 0x008fe80000100a00 */
[----:B--2---:R0:W-:Y:S04]  /*f8a0*/  STL.64 [R1+0xa90], R12 ;  /* 0x000a900c01007387 */ /* 0x0041e80000100a00 */
[----:B0-----:R-:W2:Y:S04]  /*f8b0*/  LDL.LU R12, [R1+0x290] ;  /* 0x00029000010c7983 */ /* 0x001ea80000300800 */
[----:B------:R-:W2:Y:S04]  /*f8c0*/  LDL.LU R13, [R1+0x294] ;  /* 0x00029400010d7983 */ /* 0x000ea80000300800 */
[----:B------:R-:W3:Y:S04]  /*f8d0*/  LDL.LU R14, [R1+0x298] ;  /* 0x00029800010e7983 */ /* 0x000ee80000300800 */
[----:B------:R-:W3:Y:S01]  /*f8e0*/  LDL.LU R15, [R1+0x29c] ;  /* 0x00029c00010f7983 */ /* 0x000ee20000300800 */
[----:B------:R-:W-:-:S03]  /*f8f0*/  IMAD.MOV.U32 R28, RZ, RZ, R20 ;  /* 0x000000ffff1c7224 */ /* 0x000fc600078e0014 */
[----:B------:R-:W4:Y:S01]  /*f900*/  LDL.LU R4, [R1+0xd0] ;  /* 0x0000d00001047983 */ /* 0x000f220000300800 */
[----:B------:R-:W-:-:S03]  /*f910*/  IMAD.MOV.U32 R3, RZ, RZ, R21 ;  /* 0x000000ffff037224 */ /* 0x000fc600078e0015 */
[----:B------:R-:W4:Y:S01]  /*f920*/  LDL.LU R5, [R1+0xd4] ;  /* 0x0000d40001057983 */ /* 0x000f220000300800 */
[----:B------:R-:W-:-:S03]  /*f930*/  IMAD.MOV.U32 R2, RZ, RZ, R22 ;  /* 0x000000ffff027224 */ /* 0x000fc600078e0016 */
[----:B------:R-:W4:Y:S01]  /*f940*/  LDL.LU R6, [R1+0xd8] ;  /* 0x0000d80001067983 */ /* 0x000f220000300800 */
[----:B------:R-:W-:-:S03]  /*f950*/  IMAD.MOV.U32 R0, RZ, RZ, R23 ;  /* 0x000000ffff007224 */ /* 0x000fc600078e0017 */
        /* <DEDUP_REMOVED lines=9> */
[----:B---3--:R-:W-:Y:S04]  /*f9f0*/  STL.64 [R1+0xab0], R14 ;  /* 0x000ab00e01007387 */ /* 0x008fe80000100a00 */
[----:B--2---:R0:W-:Y:S02]  /*fa00*/  STL.64 [R1+0xaa8], R12 ;  /* 0x000aa80c01007387 */ /* 0x0041e40000100a00 */
[----:B0-----:R-:W-:-:S02]  /*fa10*/  IMAD.MOV.U32 R12, RZ, RZ, R29 ;  /* 0x000000ffff0c7224 */ /* 0x001fc400078e001d */
[----:B------:R-:W2:Y:S04]  /*fa20*/  LDL.LU R29, [R1+0xb28] ;  /* 0x000b2800011d7983 */ /* 0x000ea80000300800 */
[----:B------:R-:W3:Y:S04]  /*fa30*/  LDL.LU R13, [R1+0x84] ;  /* 0x00008400010d7983 */ /* 0x000ee80000300800 */
[----:B------:R-:W2:Y:S04]  /*fa40*/  LDL.LU R14, [R1+0x88] ;  /* 0x00008800010e7983 */ /* 0x000ea80000300800 */
[----:B------:R-:W2:Y:S04]  /*fa50*/  LDL.LU R15, [R1+0x8c] ;  /* 0x00008c00010f7983 */ /* 0x000ea80000300800 */
[----:B--2---:R-:W-:Y:S04]  /*fa60*/  STL.64 [R1+0xac0], R14 ;  /* 0x000ac00e01007387 */ /* 0x004fe80000100a00 */
[----:B---3--:R0:W-:Y:S04]  /*fa70*/  STL.64 [R1+0xab8], R12 ;  /* 0x000ab80c01007387 */ /* 0x0081e80000100a00 */
[----:B0-----:R-:W2:Y:S01]  /*fa80*/  LDL.LU R12, [R1+0xc0] ;  /* 0x0000c000010c7983 */ /* 0x001ea20000300800 */
[----:B------:R-:W-:-:S03]  /*fa90*/  IMAD.MOV.U32 R13, RZ, RZ, R29 ;  /* 0x000000ffff0d7224 */ /* 0x000fc600078e001d */
[----:B------:R-:W3:Y:S04]  /*faa0*/  LDL.LU R29, [R1+0xb24] ;  /* 0x000b2400011d7983 */ /* 0x000ee80000300800 */
[----:B------:R-:W2:Y:S04]  /*fab0*/  LDL.LU R14, [R1+0xc8] ;  /* 0x0000c800010e7983 */ /* 0x000ea80000300800 */
[----:B------:R-:W2:Y:S01]  /*fac0*/  LDL.LU R15, [R1+0xcc] ;  /* 0x0000cc00010f7983 */ /* 0x000ea20000300800 */
[----:B----4-:R-:W-:Y:S03]  /*fad0*/  HMMA.16816.F32.BF16 R20, R16, R24, R20 ;  /* 0x000000181014723c */ /* 0x010fe60000041814 */
[----:B--2---:R3:W-:Y:S04]  /*fae0*/  STL.64 [R1+0xad0], R14 ;  /* 0x000ad00e01007387 */ /* 0x0047e80000100a00 */
[----:B------:R0:W-:Y:S01]  /*faf0*/  STL.64 [R1+0xac8], R12 ;  /* 0x000ac80c01007387 */ /* 0x0001e20000100a00 */
[----:B---3--:R-:W-:-:S03]  /*fb00*/  IMAD.MOV.U32 R14, RZ, RZ, R29 ;  /* 0x000000ffff0e7224 */ /* 0x008fc600078e001d */
[----:B0-----:R-:W2:Y:S04]  /*fb10*/  LDL.LU R12, [R1+0x140] ;  /* 0x00014000010c7983 */ /* 0x001ea80000300800 */
[----:B------:R-:W2:Y:S04]  /*fb20*/  LDL.LU R13, [R1+0x144] ;  /* 0x00014400010d7983 */ /* 0x000ea80000300800 */
[----:B------:R-:W3:Y:S04]  /*fb30*/  LDL.LU R29, [R1+0xb20] ;  /* 0x000b2000011d7983 */ /* 0x000ee80000300800 */
[----:B------:R-:W4:Y:S04]  /*fb40*/  LDL.LU R15, [R1+0x14c] ;  /* 0x00014c00010f7983 */ /* 0x000f280000300800 */
[----:B----4-:R-:W-:Y:S04]  /*fb50*/  STL.64 [R1+0xae0], R14 ;  /* 0x000ae00e01007387 */ /* 0x010fe80000100a00 */
[----:B--2---:R0:W-:Y:S04]  /*fb60*/  STL.64 [R1+0xad8], R12 ;  /* 0x000ad80c01007387 */ /* 0x0041e80000100a00 */
[----:B0-----:R-:W2:Y:S04]  /*fb70*/  LDL.LU R12, [R1+0x280] ;  /* 0x00028000010c7983 */ /* 0x001ea80000300800 */
[----:B------:R-:W2:Y:S04]  /*fb80*/  LDL.LU R13, [R1+0x284] ;  /* 0x00028400010d7983 */ /* 0x000ea80000300800 */
[----:B------:R-:W2:Y:S04]  /*fb90*/  LDL.LU R14, [R1+0x288] ;  /* 0x00028800010e7983 */ /* 0x000ea80000300800 */
[----:B------:R-:W-:Y:S04]  /*fba0*/  STL [R1+0x954], R2 ;  /* 0x0009540201007387 */ /* 0x000fe80000100800 */
[----:B------:R-:W-:Y:S04]  /*fbb0*/  STL [R1+0x950], R3 ;  /* 0x0009500301007387 */ /* 0x000fe80000100800 */
[----:B------:R-:W-:Y:S04]  /*fbc0*/  STL [R1+0x94c], R28 ;  /* 0x00094c1c01007387 */ /* 0x000fe80000100800 */
[----:B------:R-:W-:Y:S04]  /*fbd0*/  STL [R1+0x948], R0 ;  /* 0x0009480001007387 */ /* 0x000fe80000100800 */
[----:B------:R-:W-:Y:S04]  /*fbe0*/  STL.64 [R1+0x200], R20 ;  /* 0x0002001401007387 */ /* 0x000fe80000100a00 */
[----:B------:R0:W-:Y:S04]  /*fbf0*/  STL.64 [R1+0x208], R22 ;  /* 0x0002081601007387 */ /* 0x0001e80000100a00 */
[----:B0-----:R-:W4:Y:S04]  /*fc00*/  LDL.LU.64 R22, [R1+0xb18] ;  /* 0x000b180001167983 */ /* 0x001f280000300a00 */
[----:B------:R-:W4:Y:S02]  /*fc10*/  LDL.LU.64 R20, [R1+0xb10] ;  /* 0x000b100001147983 */ /* 0x000f240000300a00 */
[-C--:B----4-:R-:W-:Y:S11]  /*fc20*/  HMMA.16816.F32.BF16 R4, R20, R24.reuse, R4 ;  /* 0x000000181404723c */ /* 0x090ff60000041804 */
[----:B------:R-:W-:Y:S11]  /*fc30*/  @!UPT UIADD3 URZ, URZ, URZ, URZ ;  /* 0x0000003f3f3ff290 */ /* 0x000ff6000fffe03f */
[----:B------:R-:W-:Y:S01]  /*fc40*/  @!UPT UIADD3 URZ, URZ, URZ, URZ ;  /* 0x0000003f3f3ff290 */ /* 0x000fe2000fffe03f */
[----:B------:R-:W-:Y:S04]  /*fc50*/  STL.64 [R1+0x1f0], R4 ;  /* 0x0001f00401007387 */ /* 0x000fe80000100a00 */
[----:B------:R0:W-:Y:S04]  /*fc60*/  STL.64 [R1+0x1f8], R6 ;  /* 0x0001f80601007387 */ /* 0x0001e80000100a00 */
[----:B0-----:R-:W4:Y:S04]  /*fc70*/  LDL.LU.64 R6, [R1+0xb08] ;  /* 0x000b080001067983 */ /* 0x001f280000300a00 */
[----:B------:R-:W4:Y:S02]  /*fc80*/  LDL.LU.64 R4, [R1+0xb00] ;  /* 0x000b000001047983 */ /* 0x000f240000300a00 */
[----:B----4-:R-:W-:Y:S02]  /*fc90*/  HMMA.16816.F32.BF16 R24, R4, R24, R8 ;  /* 0x000000180418723c */ /* 0x010fe40000041808 */
[----:B------:R-:W2:Y:S11]  /*fca0*/  LDL.LU.64 R8, [R1+0xaf8] ;  /* 0x000af80001087983 */ /* 0x000eb60000300a00 */
[----:B------:R-:W-:Y:S10]  /*fcb0*/  @!UPT UIADD3 URZ, URZ, URZ, URZ ;  /* 0x0000003f3f3ff290 */ /* 0x000ff4000fffe03f */
[----:B------:R-:W-:Y:S04]  /*fcc0*/  STL.64 [R1+0x1b0], R24 ;  /* 0x0001b01801007387 */ /* 0x000fe80000100a00 */
[----:B------:R0:W-:Y:S04]  /*fcd0*/  STL.64 [R1+0x1b8], R26 ;  /* 0x0001b81a01007387 */ /* 0x0001e80000100a00 */
[----:B0-----:R-:W2:Y:S04]  /*fce0*/  LDL.LU.64 R26, [R1+0xaf0] ;  /* 0x000af000011a7983 */ /* 0x001ea80000300a00 */
[----:B------:R-:W2:Y:S01]  /*fcf0*/  LDL.LU.64 R24, [R1+0xae8] ;  /* 0x000ae80001187983 */ /* 0x000ea20000300a00 */
[----:B---3--:R-:W-:-:S07]  /*fd00*/  IMAD.MOV.U32 R15, RZ, RZ, R29 ;  /* 0x000000ffff0f7224 */ /* 0x008fce00078e001d */
[-C--:B--2---:R-:W-:Y:S11]  /*fd10*/  HMMA.16816.F32.BF16 R12, R24, R8.reuse, R12 ;  /* 0x00000008180c723c */ /* 0x084ff6000004180c */
[----:B------:R-:W-:Y:S11]  /*fd20*/  @!UPT UIADD3 URZ, URZ, URZ, URZ ;  /* 0x0000003f3f3ff290 */ /* 0x000ff6000fffe03f */
[----:B------:R-:W-:Y:S01]  /*fd30*/  @!UPT UIADD3 URZ, URZ, URZ, URZ ;  /* 0x0000003f3f3ff290 */ /* 0x000fe2000fffe03f */
[----:B------:R-:W-:Y:S01]  /*fd40*/  STL [R1+0x174], R13 ;  /* 0x0001740d01007387 */ /* 0x000fe20000100800 */
[----:B------:R-:W-:Y:S02]  /*fd50*/  IMAD.MOV.U32 R29, RZ, RZ, R15 ;  /* 0x000000ffff1d7224 */ /* 0x000fe400078e000f */
[----:B------:R-:W-:Y:S01]  /*fd60*/  IMAD.MOV.U32 R0, RZ, RZ, R12 ;  /* 0x000000ffff007224 */ /* 0x000fe200078e000c */
[----:B------:R0:W-:Y:S04]  /*fd70*/  STL [R1+0x178], R14 ;  /* 0x0001780e01007387 */ /* 0x0001e80000100800 */
[----:B0-----:R-:W2:Y:S04]  /*fd80*/  LDL.LU.64 R14, [R1+0xae0] ;  /* 0x000ae000010e7983 */ /* 0x001ea80000300a00 */
[----:B------:R-:W2:Y:S04]  /*fd90*/  LDL.LU.64 R12, [R1+0xad8] ;  /* 0x000ad800010c7983 */ /* 0x000ea80000300a00 */
[----:B------:R-:W-:Y:S04]  /*fda0*/  STL [R1+0x95c], R29 ;  /* 0x00095c1d01007387 */ /* 0x000fe80000100800 */
[----:B------:R-:W-:Y:S01]  /*fdb0*/  STL [R1+0x958], R0 ;  /* 0x0009580001007387 */ /* 0x000fe20000100800 */
[-C--:B--2---:R-:W-:Y:S11]  /*fdc0*/  HMMA.16816.F32.BF16 R12, R16, R8.reuse, R12 ;  /* 0x00000008100c723c */ /* 0x084ff6000004180c */
[----:B------:R-:W-:Y:S11]  /*fdd0*/  @!UPT UIADD3 URZ, URZ, URZ, URZ ;  /* 0x0000003f3f3ff290 */ /* 0x000ff6000fffe03f */
[----:B------:R-:W-:Y:S01]  /*fde0*/  @!UPT UIADD3 URZ, URZ, URZ, URZ ;  /* 0x0000003f3f3ff290 */ /* 0x000fe2000fffe03f */
[----:B------:R-:W-:Y:S04]  /*fdf0*/  STL.64 [R1+0x1c0], R12 ;  /* 0x0001c00c01007387 */ /* 0x000fe80000100a00 */
[----:B------:R0:W-:Y:S04]  /*fe00*/  STL.64 [R1+0x1c8], R14 ;  /* 0x0001c80e01007387 */ /* 0x0001e80000100a00 */
[----:B0-----:R-:W2:Y:S04]  /*fe10*/  LDL.LU.64 R14, [R1+0xad0] ;  /* 0x000ad000010e7983 */ /* 0x001ea80000300a00 */
[----:B------:R-:W2:Y:S02]  /*fe20*/  LDL.LU.64 R12, [R1+0xac8] ;  /* 0x000ac800010c7983 */ /* 0x000ea40000300a00 */
[-C--:B--2---:R-:W-:Y:S11]  /*fe30*/  HMMA.16816.F32.BF16 R12, R20, R8.reuse, R12 ;  /* 0x00000008140c723c */ /* 0x084ff6000004180c */
[----:B------:R-:W-:Y:S11]  /*fe40*/  @!UPT UIADD3 URZ, URZ, URZ, URZ ;  /* 0x0000003f3f3ff290 */ /* 0x000ff6000fffe03f */
[----:B------:R-:W-:Y:S01]  /*fe50*/  @!UPT UIADD3 URZ, URZ, URZ, URZ ;  /* 0x0000003f3f3ff290 */ /* 0x000fe2000fffe03f */
[----:B------:R-:W-:Y:S04]  /*fe60*/  STL.64 [R1+0x1a0], R12 ;  /* 0x0001a00c01007387 */ /* 0x000fe80000100a00 */
[----:B------:R0:W-:Y:S04]  /*fe70*/  STL.64 [R1+0x1a8], R14 ;  /* 0x0001a80e01007387 */ /* 0x0001e80000100a00 */
[----:B0-----:R-:W2:Y:S04]  /*fe80*/  LDL.LU.64 R14, [R1+0xac0] ;  /* 0x000ac000010e7983 */ /* 0x001ea80000300a00 */
[----:B------:R-:W2:Y:S02]  /*fe90*/  LDL.LU.64 R12, [R1+0xab8] ;  /* 0x000ab800010c7983 */ /* 0x000ea40000300a00 */
[----:B--2---:R-:W-:Y:S02]  /*fea0*/  HMMA.16816.F32.BF16 R8, R4, R8, R12 ;  /* 0x000000080408723c */ /* 0x004fe4000004180c */
        /* <DEDUP_REMOVED lines=30> */
[----:B------:R-:W2:Y:S11]  /*10090*/  LDL.LU.64 R12, [R1+0xa68] ;  /* 0x000a6800010c7983 */ /* 0x000eb60000300a00 */
[----:B------:R-:W-:Y:S10]  /*100a0*/  @!UPT UIADD3 URZ, URZ, URZ, URZ ;  /* 0x0000003f3f3ff290 */ /* 0x000ff4000fffe03f */
        /* <DEDUP_REMOVED lines=14> */
[----:B------:R0:W-:Y:S04]  /*10190*/  STL.64 [R1+0x150], R8 ;  /* 0x0001500801007387 */ /* 0x0001e80000100a00 */
[----:B------:R-:W-:Y:S04]  /*101a0*/  STL.64 [R1+0x158], R10 ;  /* 0x0001580a01007387 */ /* 0x000fe80000100a00 */
[----:B0-----:R-:W2:Y:S04]  /*101b0*/  LDL.LU.64 R8, [R1+0xa40] ;  /* 0x000a400001087983 */ /* 0x001ea80000300a00 */
[----:B------:R-:W-:Y:S04]  /*101c0*/  STL.64 [R1+0x9c0], R18 ;  /* 0x0009c01201007387 */ /* 0x000fe80000100a00 */
[----:B------:R0:W-:Y:S04]  /*101d0*/  STL.64 [R1+0x9b8], R16 ;  /* 0x0009b81001007387 */ /* 0x0001e80000100a00 */
[----:B0-----:R-:W3:Y:S04]  /*101e0*/  LDL.LU R16, [R1+0xa0] ;  /* 0x0000a00001107983 */ /* 0x001ee80000300800 */
[----:B------:R-:W3:Y:S04]  /*101f0*/  LDL.LU R17, [R1+0xa4] ;  /* 0x0000a40001117983 */ /* 0x000ee80000300800 */
[----:B------:R-:W3:Y:S04]  /*10200*/  LDL.LU R18, [R1+0xa8] ;  /* 0x0000a80001127983 */ /* 0x000ee80000300800 */
[----:B------:R-:W3:Y:S02]  /*10210*/  LDL.LU R19, [R1+0xac] ;  /* 0x0000ac0001137983 */ /* 0x000ee40000300800 */
[----:B---3--:R-:W-:Y:S11]  /*10220*/  HMMA.16816.F32.BF16 R16, R20, R12, R16 ;  /* 0x0000000c1410723c */ /* 0x008ff60000041810 */
[----:B------:R-:W-:Y:S11]  /*10230*/  @!UPT UIADD3 URZ, URZ, URZ, URZ ;  /* 0x0000003f3f3ff290 */ /* 0x000ff6000fffe03f */
[----:B------:R-:W-:Y:S01]  /*10240*/  @!UPT UIADD3 URZ, URZ, URZ, URZ ;  /* 0x0000003f3f3ff290 */ /* 0x000fe2000fffe03f */
[----:B------:R0:W-:Y:S04]  /*10250*/  STL.64 [R1+0x130], R16 ;  /* 0x0001301001007387 */ /* 0x0001e80000100a00 */
[----:B------:R1:W-:Y:S04]  /*10260*/  STL.64 [R1+0x138], R18 ;  /* 0x0001381201007387 */ /* 0x0003e80000100a00 */
[----:B0-----:R-:W3:Y:S04]  /*10270*/  LDL.LU R16, [R1+0x310] ;  /* 0x0003100001107983 */ /* 0x001ee80000300800 */
[----:B------:R-:W3:Y:S04]  /*10280*/  LDL.LU R17, [R1+0x314] ;  /* 0x0003140001117983 */ /* 0x000ee80000300800 */
[----:B-1----:R-:W4:Y:S04]  /*10290*/  LDL.LU R18, [R1+0x318] ;  /* 0x0003180001127983 */ /* 0x002f280000300800 */
[----:B------:R-:W4:Y:S04]  /*102a0*/  LDL.LU R19, [R1+0x31c] ;  /* 0x00031c0001137983 */ /* 0x000f280000300800 */
[----:B----4-:R2:W-:Y:S04]  /*102b0*/  STL.64 [R1+0xa30], R18 ;  /* 0x000a301201007387 */ /* 0x0105e80000100a00 */
[----:B---3--:R0:W-:Y:S01]  /*102c0*/  STL.64 [R1+0xa28], R16 ;  /* 0x000a281001007387 */ /* 0x0081e20000100a00 */
[----:B--2---:R-:W-:-:S03]  /*102d0*/  IMAD.MOV.U32 R18, RZ, RZ, R9 ;  /* 0x000000ffff127224 */ /* 0x004fc600078e0009 */
[----:B0-----:R-:W2:Y:S04]  /*102e0*/  LDL.LU R16, [R1+0x60] ;  /* 0x0000600001107983 */ /* 0x001ea80000300800 */
[----:B------:R-:W2:Y:S04]  /*102f0*/  LDL.LU R17, [R1+0x64] ;  /* 0x0000640001117983 */ /* 0x000ea80000300800 */
[----:B------:R-:W3:Y:S04]  /*10300*/  LDL.LU R9, [R1+0xa38] ;  /* 0x000a380001097983 */ /* 0x000ee80000300800 */
[----:B------:R-:W2:Y:S04]  /*10310*/  LDL.LU R19, [R1+0x6c] ;  /* 0x00006c0001137983 */ /* 0x000ea80000300800 */
[----:B------:R-:W-:Y:S04]  /*10320*/  STL.64 [R1+0xa18], R22 ;  /* 0x000a181601007387 */ /* 0x000fe80000100a00 */
[----:B------:R0:W-:Y:S04]  /*10330*/  STL.64 [R1+0xa10], R20 ;  /* 0x000a101401007387 */ /* 0x0001e80000100a00 */
[----:B0-----:R-:W4:Y:S04]  /*10340*/  LDL.LU R20, [R1+0x320] ;  /* 0x0003200001147983 */ /* 0x001f280000300800 */
[----:B------:R-:W4:Y:S04]  /*10350*/  LDL.LU R21, [R1+0x324] ;  /* 0x0003240001157983 */ /* 0x000f280000300800 */
[----:B------:R-:W4:Y:S04]  /*10360*/  LDL.LU R22, [R1+0x328] ;  /* 0x0003280001167983 */ /* 0x000f280000300800 */
[----:B------:R-:W-:Y:S04]  /*10370*/  STL.64 [R1+0x990], R6 ;  /* 0x0009900601007387 */ /* 0x000fe80000100a00 */
[----:B------:R-:W-:Y:S01]  /*10380*/  STL.64 [R1+0x988], R4 ;  /* 0x0009880401007387 */ /* 0x000fe20000100a00 */
[----:B--2---:R-:W-:Y:S03]  /*10390*/  HMMA.16816.F32.BF16 R12, R4, R12, R16 ;  /* 0x0000000c040c723c */ /* 0x004fe60000041810 */
[----:B------:R-:W-:Y:S04]  /*103a0*/  LDSM.16.M88.4 R4, [R8+0x5000] ;  /* 0x005000000804783b */ /* 0x000fe80000000200 */
[----:B------:R-:W-:Y:S01]  /*103b0*/  LDSM.16.M88.4 R16, [R8+0x4000] ;  /* 0x004000000810783b */ /* 0x000fe20000000200 */
[----:B---3--:R-:W-:Y:S11]  /*103c0*/  IMAD.MOV.U32 R23, RZ, RZ, R9 ;  /* 0x000000ffff177224 */ /* 0x008ff600078e0009 */
[----:B------:R-:W-:Y:S04]  /*103d0*/  @!UPT UIADD3 URZ, URZ, URZ, URZ ;  /* 0x0000003f3f3ff290 */ /* 0x000fe8000fffe03f */
[----:B------:R-:W-:Y:S04]  /*103e0*/  STL.64 [R1+0x250], R12 ;  /* 0x0002500c01007387 */ /* 0x000fe80000100a00 */
[----:B------:R-:W-:Y:S04]  /*103f0*/  STL.64 [R1+0x258], R14 ;  /* 0x0002580e01007387 */ /* 0x000fe80000100a00 */
[----:B------:R-:W0:Y:S04]  /*10400*/  LDSM.16.M88.4 R12, [R8+0x6000] ;  /* 0x00600000080c783b */ /* 0x000e280000000200 */
[----:B------:R-:W1:Y:S04]  /*10410*/  LDSM.16.M88.4 R8, [R8+0x7000] ;  /* 0x007000000808783b */ /* 0x000e680000000200 */
[----:B0-----:R-:W-:Y:S04]  /*10420*/  STL [R1+0x964], R14 ;  /* 0x0009640e01007387 */ /* 0x001fe80000100800 */
[----:B------:R-:W-:Y:S04]  /*10430*/  STL.64 [R1], R4 ;  /* 0x0000000401007387 */ /* 0x000fe80000100a00 */
[----:B------:R4:W-:Y:S04]  /*10440*/  STL.64 [R1+0x8], R6 ;  /* 0x0000080601007387 */ /* 0x0009e80000100a00 */
[----:B------:R-:W-:Y:S04]  /*10450*/  STL.64 [R1+0x10], R16 ;  /* 0x0000101001007387 */ /* 0x000fe80000100a00 */
[----:B------:R-:W-:Y:S04]  /*10460*/  STL.64 [R1+0x18], R18 ;  /* 0x0000181201007387 */ /* 0x000fe80000100a00 */
[----:B------:R-:W-:Y:S01]  /*10470*/  STL [R1+0x960], R15 ;  /* 0x0009600f01007387 */ /* 0x000fe20000100800 */
[----:B----4-:R-:W-:Y:S03]  /*10480*/  HMMA.16816.F32.BF16 R4, R24, R16, R20 ;  /* 0x000000101804723c */ /* 0x010fe60000041814 */
[----:B------:R0:W-:Y:S04]  /*10490*/  STL.64 [R1+0xa20], R12 ;  /* 0x000a200c01007387 */ /* 0x0001e80000100a00 */
[----:B------:R-:W-:-:S02]  /*104a0*/  IMAD.MOV.U32 R21, RZ, RZ, R16 ;  /* 0x000000ffff157224 */ /* 0x000fc400078e0010 */
[----:B------:R-:W-:Y:S01]  /*104b0*/  IMAD.MOV.U32 R20, RZ, RZ, R17 ;  /* 0x000000ffff147224 */ /* 0x000fe200078e0011 */
[----:B0-----:R-:W2:Y:S04]  /*104c0*/  LDL.LU.64 R12, [R1] ;  /* 0x00000000010c7983 */ /* 0x001ea80000300a00 */
[----:B-1----:R0:W-:Y:S04]  /*104d0*/  STL [R1+0xa0c], R10 ;  /* 0x000a0c0a01007387 */ /* 0x0021e80000100800 */
[----:B------:R1:W-:Y:S04]  /*104e0*/  STL [R1+0xa08], R11 ;  /* 0x000a080b01007387 */ /* 0x0003e80000100800 */
[----:B------:R-:W2:Y:S04]  /*104f0*/  LDL.LU.64 R18, [R1+0xa30] ;  /* 0x000a300001127983 */ /* 0x000ea80000300a00 */
[----:B------:R-:W2:Y:S01]  /*10500*/  LDL.LU.64 R16, [R1+0xa28] ;  /* 0x000a280001107983 */ /* 0x000ea20000300a00 */
[----:B------:R-:W-:-:S02]  /*10510*/  IMAD.MOV.U32 R0, RZ, RZ, R4 ;  /* 0x000000ffff007224 */ /* 0x000fc400078e0004 */
[----:B------:R-:W-:Y:S01]  /*10520*/  IMAD.MOV.U32 R28, RZ, RZ, R7 ;  /* 0x000000ffff1c7224 */ /* 0x000fe200078e0007 */
[----:B------:R-:W3:Y:S01]  /*10530*/  LDL.LU R4, [R1+0x300] ;  /* 0x0003000001047983 */ /* 0x000ee20000300800 */
[----:B------:R-:W-:Y:S02]  /*10540*/  IMAD.MOV.U32 R2, RZ, RZ, R5 ;  /* 0x000000ffff027224 */ /* 0x000fe400078e0005 */
[----:B------:R-:W-:Y:S01]  /*10550*/  IMAD.MOV.U32 R3, RZ, RZ, R6 ;  /* 0x000000ffff037224 */ /* 0x000fe200078e0006 */
[----:B------:R-:W3:Y:S04]  /*10560*/  LDL.LU R5, [R1+0x304] ;  /* 0x0003040001057983 */ /* 0x000ee80000300800 */
[----:B------:R-:W3:Y:S04]  /*10570*/  LDL.LU R6, [R1+0x308] ;  /* 0x0003080001067983 */ /* 0x000ee80000300800 */
[----:B------:R-:W3:Y:S04]  /*10580*/  LDL.LU R7, [R1+0x30c] ;  /* 0x00030c0001077983 */ /* 0x000ee80000300800 */
[----:B------:R-:W-:Y:S04]  /*10590*/  STL [R1+0x978], R28 ;  /* 0x0009781c01007387 */ /* 0x000fe80000100800 */
[----:B------:R-:W-:Y:S04]  /*105a0*/  STL [R1+0x974], R3 ;  /* 0x0009740301007387 */ /* 0x000fe80000100800 */
[----:B------:R-:W-:Y:S04]  /*105b0*/  STL [R1+0x970], R2 ;  /* 0x0009700201007387 */ /* 0x000fe80000100800 */
[----:B------:R-:W-:Y:S01]  /*105c0*/  STL [R1+0x96c], R0 ;  /* 0x00096c0001007387 */ /* 0x000fe20000100800 */
[----:B--2---:R-:W-:Y:S01]  /*105d0*/  HMMA.16816.F32.BF16 R16, R24, R12, R16 ;  /* 0x0000000c1810723c */ /* 0x004fe20000041810 */
[----:B0-----:R-:W-:-:S02]  /*105e0*/  IMAD.MOV.U32 R10, RZ, RZ, R12 ;  /* 0x000000ffff0a7224 */ /* 0x001fc400078e000c */
[----:B-1----:R-:W-:Y:S02]  /*105f0*/  IMAD.MOV.U32 R11, RZ, RZ, R13 ;  /* 0x000000ffff0b7224 */ /* 0x002fe400078e000d */
[----:B------:R-:W3:Y:S11]  /*10600*/  LDL.LU.64 R12, [R1+0xa20] ;  /* 0x000a2000010c7983 */ /* 0x000ef60000300a00 */
[----:B------:R-:W-:Y:S07]  /*10610*/  @!UPT UIADD3 URZ, URZ, URZ, URZ ;  /* 0x0000003f3f3ff290 */ /* 0x000fee000fffe03f */
[----:B------:R0:W-:Y:S01]  /*10620*/  STL [R1+0x90], R16 ;  /* 0x0000901001007387 */ /* 0x0001e20000100800 */
[----:B------:R-:W-:Y:S02]  /*10630*/  IMAD.MOV.U32 R29, RZ, RZ, R17 ;  /* 0x000000ffff1d7224 */ /* 0x000fe400078e0011 */
[----:B------:R-:W-:Y:S02]  /*10640*/  IMAD.MOV.U32 R14, RZ, RZ, R18 ;  /* 0x000000ffff0e7224 */ /* 0x000fe400078e0012 */
[----:B------:R-:W-:Y:S01]  /*10650*/  IMAD.MOV.U32 R15, RZ, RZ, R19 ;  /* 0x000000ffff0f7224 */ /* 0x000fe200078e0013 */
[----:B0-----:R-:W2:Y:S04]  /*10660*/  LDL.LU R16, [R1+0x260] ;  /* 0x0002600001107983 */ /* 0x001ea80000300800 */
[----:B------:R-:W2:Y:S04]  /*10670*/  LDL.LU R17, [R1+0x264] ;  /* 0x0002640001117983 */ /* 0x000ea80000300800 */
[----:B------:R-:W4:Y:S04]  /*10680*/  LDL.LU R18, [R1+0x268] ;  /* 0x0002680001127983 */ /* 0x000f280000300800 */
[----:B------:R-:W4:Y:S04]  /*10690*/  LDL.LU R19, [R1+0x26c] ;  /* 0x00026c0001137983 */ /* 0x000f280000300800 */
[----:B----4-:R-:W-:Y:S04]  /*106a0*/  STL.64 [R1+0x9d0], R18 ;  /* 0x0009d01201007387 */ /* 0x010fe80000100a00 */
[----:B--2---:R0:W-:Y:S04]  /*106b0*/  STL.64 [R1+0x9c8], R16 ;  /* 0x0009c81001007387 */ /* 0x0041e80000100a00 */
[----:B0-----:R-:W2:Y:S04]  /*106c0*/  LDL.LU R16, [R1+0xf0] ;  /* 0x0000f00001107983 */ /* 0x001ea80000300800 */
[----:B------:R-:W2:Y:S04]  /*106d0*/  LDL.LU R17, [R1+0xf4] ;  /* 0x0000f40001117983 */ /* 0x000ea80000300800 */
[----:B------:R-:W4:Y:S04]  /*106e0*/  LDL.LU R18, [R1+0xf8] ;  /* 0x0000f80001127983 */ /* 0x000f280000300800 */
[----:B------:R-:W4:Y:S01]  /*106f0*/  LDL.LU R19, [R1+0xfc] ;  /* 0x0000fc0001137983 */ /* 0x000f220000300800 */
[----:B---3--:R-:W-:Y:S03]  /*10700*/  HMMA.16816.F32.BF16 R4, R24, R12, R4 ;  /* 0x0000000c1804723c */ /* 0x008fe60000041804 */
[----:B----4-:R-:W-:Y:S04]  /*10710*/  STL.64 [R1+0x9e0], R18 ;  /* 0x0009e01201007387 */ /* 0x010fe80000100a00 */
[----:B--2---:R0:W-:Y:S04]  /*10720*/  STL.64 [R1+0x9d8], R16 ;  /* 0x0009d81001007387 */ /* 0x0041e80000100a00 */
[----:B0-----:R-:W2:Y:S04]  /*10730*/  LDL.LU R16, [R1+0x100] ;  /* 0x0001000001107983 */ /* 0x001ea80000300800 */
[----:B------:R-:W2:Y:S04]  /*10740*/  LDL.LU R17, [R1+0x104] ;  /* 0x0001040001117983 */ /* 0x000ea80000300800 */
[----:B------:R-:W3:Y:S04]  /*10750*/  LDL.LU R18, [R1+0x108] ;  /* 0x0001080001127983 */ /* 0x000ee80000300800 */
[----:B------:R-:W3:Y:S01]  /*10760*/  LDL.LU R19, [R1+0x10c] ;  /* 0x00010c0001137983 */ /* 0x000ee20000300800 */
[----:B------:R-:W-:-:S02]  /*10770*/  IMAD.MOV.U32 R28, RZ, RZ, R4 ;  /* 0x000000ffff1c7224 */ /* 0x000fc400078e0004 */
[----:B------:R-:W-:Y:S02]  /*10780*/  IMAD.MOV.U32 R3, RZ, RZ, R5 ;  /* 0x000000ffff037224 */ /* 0x000fe400078e0005 */
[----:B------:R-:W-:Y:S02]  /*10790*/  IMAD.MOV.U32 R2, RZ, RZ, R6 ;  /* 0x000000ffff027224 */ /* 0x000fe400078e0006 */
[----:B------:R-:W-:Y:S01]  /*107a0*/  IMAD.MOV.U32 R0, RZ, RZ, R7 ;  /* 0x000000ffff007224 */ /* 0x000fe200078e0007 */
[----:B---3--:R-:W-:Y:S04]  /*107b0*/  STL.64 [R1+0x9f0], R18 ;  /* 0x0009f01201007387 */ /* 0x008fe80000100a00 */
[----:B--2---:R0:W-:Y:S02]  /*107c0*/  STL.64 [R1+0x9e8], R16 ;  /* 0x0009e81001007387 */ /* 0x0041e40000100a00 */
[----:B0-----:R-:W-:-:S02]  /*107d0*/  IMAD.MOV.U32 R17, RZ, RZ, R20 ;  /* 0x000000ffff117224 */ /* 0x001fc400078e0014 */
[----:B------:R-:W-:Y:S01]  /*107e0*/  IMAD.MOV.U32 R16, RZ, RZ, R21 ;  /* 0x000000ffff107224 */ /* 0x000fe200078e0015 */
[----:B------:R-:W2:Y:S04]  /*107f0*/  LDL.LU R20, [R1+0x2c0] ;  /* 0x0002c00001147983 */ /* 0x000ea80000300800 */
[----:B------:R-:W2:Y:S04]  /*10800*/  LDL.LU R21, [R1+0x2c4] ;  /* 0x0002c40001157983 */ /* 0x000ea80000300800 */
[----:B------:R-:W2:Y:S04]  /*10810*/  LDL.LU R22, [R1+0x2c8] ;  /* 0x0002c80001167983 */ /* 0x000ea80000300800 */
[----:B------:R-:W2:Y:S04]  /*10820*/  LDL.LU R23, [R1+0x2cc] ;  /* 0x0002cc0001177983 */ /* 0x000ea80000300800 */
[----:B------:R-:W3:Y:S04]  /*10830*/  LDL R19, [R1+0x338] ;  /* 0x0003380001137983 */ /* 0x000ee80000100800 */
[----:B------:R-:W-:Y:S04]  /*10840*/  STL [R1+0x984], R15 ;  /* 0x0009840f01007387 */ /* 0x000fe80000100800 */
[----:B------:R-:W-:Y:S04]  /*10850*/  STL [R1+0x980], R14 ;  /* 0x0009800e01007387 */ /* 0x000fe80000100800 */
[----:B------:R-:W-:Y:S04]  /*10860*/  STL [R1+0x97c], R29 ;  /* 0x00097c1d01007387 */ /* 0x000fe80000100800 */
[----:B------:R-:W4:Y:S04]  /*10870*/  LDL.LU R4, [R1+0x2b0] ;  /* 0x0002b00001047983 */ /* 0x000f280000300800 */
[----:B------:R-:W4:Y:S04]  /*10880*/  LDL.LU R5, [R1+0x2b4] ;  /* 0x0002b40001057983 */ /* 0x000f280000300800 */
[----:B------:R-:W2:Y:S04]  /*10890*/  LDL.LU R6, [R1+0x2b8] ;  /* 0x0002b80001067983 */ /* 0x000ea80000300800 */
[----:B------:R-:W2:Y:S04]  /*108a0*/  LDL.LU R7, [R1+0x2bc] ;  /* 0x0002bc0001077983 */ /* 0x000ea80000300800 */
[----:B--2---:R-:W-:Y:S04]  /*108b0*/  STL.64 [R1+0x9a0], R6 ;  /* 0x0009a00601007387 */ /* 0x004fe80000100a00 */
[----:B----4-:R0:W-:Y:S04]  /*108c0*/  STL.64 [R1+0x998], R4 ;  /* 0x0009980401007387 */ /* 0x0101e80000100a00 */
        /* <DEDUP_REMOVED lines=10> */
[----:B------:R-:W-:Y:S03]  /*10970*/  HMMA.16816.F32.BF16 R24, R24, R8, R20 ;  /* 0x000000081818723c */ /* 0x000fe60000041814 */
[----:B----4-:R-:W-:Y:S04]  /*10980*/  STL.64 [R1+0xa00], R6 ;  /* 0x000a000601007387 */ /* 0x010fe80000100a00 */
[----:B--2---:R0:W-:Y:S04]  /*10990*/  STL.64 [R1+0x9f8], R4 ;  /* 0x0009f80401007387 */ /* 0x0041e80000100a00 */
[----:B0-----:R-:W2:Y:S04]  /*109a0*/  LDL.LU R4, [R1+0x110] ;  /* 0x0001100001047983 */ /* 0x001ea80000300800 */
[----:B------:R-:W2:Y:S04]  /*109b0*/  LDL.LU R5, [R1+0x114] ;  /* 0x0001140001057983 */ /* 0x000ea80000300800 */
[----:B------:R-:W2:Y:S04]  /*109c0*/  LDL.LU R6, [R1+0x118] ;  /* 0x0001180001067983 */ /* 0x000ea80000300800 */
[----:B------:R-:W2:Y:S04]  /*109d0*/  LDL.LU R7, [R1+0x11c] ;  /* 0x00011c0001077983 */ /* 0x000ea80000300800 */
[----:B------:R-:W2:Y:S04]  /*109e0*/  LDL.LU.64 R22, [R1+0xa18] ;  /* 0x000a180001167983 */ /* 0x000ea80000300a00 */
[----:B------:R-:W2:Y:S01]  /*109f0*/  LDL.LU.64 R20, [R1+0xa10] ;  /* 0x000a100001147983 */ /* 0x000ea20000300a00 */
[----:B------:R-:W-:-:S02]  /*10a00*/  IMAD.MOV.U32 R15, RZ, RZ, R25 ;  /* 0x000000ffff0f7224 */ /* 0x000fc400078e0019 */
[----:B------:R-:W-:Y:S01]  /*10a10*/  IMAD.MOV.U32 R14, RZ, RZ, R26 ;  /* 0x000000ffff0e7224 */ /* 0x000fe200078e001a */
[----:B------:R-:W-:Y:S01]  /*10a20*/  STL [R1+0x60], R24 ;  /* 0x0000601801007387 */ /* 0x000fe20000100800 */
[----:B------:R-:W-:-:S03]  /*10a30*/  IMAD.MOV.U32 R29, RZ, RZ, R27 ;  /* 0x000000ffff1d7224 */ /* 0x000fc600078e001b */
[----:B---3--:R-:W0:Y:S04]  /*10a40*/  LDSM.16.MT88.4 R24, [R19+0xb000] ;  /* 0x00b000001318783b */ /* 0x008e280000004200 */
[----:B0-----:R-:W-:Y:S04]  /*10a50*/  STL.64 [R1+0x930], R26 ;  /* 0x0009301a01007387 */ /* 0x001fe80000100a00 */
[----:B------:R0:W-:Y:S02]  /*10a60*/  STL.64 [R1+0x928], R24 ;  /* 0x0009281801007387 */ /* 0x0001e40000100a00 */
[----:B0-----:R-:W-:-:S02]  /*10a70*/  IMAD.MOV.U32 R24, RZ, RZ, R10 ;  /* 0x000000ffff187224 */ /* 0x001fc400078e000a */
[----:B------:R-:W3:Y:S01]  /*10a80*/  LDL.LU R10, [R1+0xa0c] ;  /* 0x000a0c00010a7983 */ /* 0x000ee20000300800 */
[----:B------:R-:W-:-:S03]  /*10a90*/  IMAD.MOV.U32 R25, RZ, RZ, R11 ;  /* 0x000000ffff197224 */ /* 0x000fc600078e000b */
[----:B------:R-:W3:Y:S01]  /*10aa0*/  LDL.LU R11, [R1+0xa08] ;  /* 0x000a0800010b7983 */ /* 0x000ee20000300800 */
[C---:B--2---:R-:W-:Y:S03]  /*10ab0*/  HMMA.16816.F32.BF16 R16, R20.reuse, R16, R4 ;  /* 0x000000101410723c */ /* 0x044fe60000041804 */
[----:B------:R-:W2:Y:S04]  /*10ac0*/  LDL.LU.64 R6, [R1+0xa00] ;  /* 0x000a000001067983 */ /* 0x000ea80000300a00 */
[----:B------:R-:W2:Y:S11]  /*10ad0*/  LDL.LU.64 R4, [R1+0x9f8] ;  /* 0x0009f80001047983 */ /* 0x000eb60000300a00 */
[----:B------:R-:W-:Y:S05]  /*10ae0*/  @!UPT UIADD3 URZ, URZ, URZ, URZ ;  /* 0x0000003f3f3ff290 */ /* 0x000fea000fffe03f */
[----:B------:R-:W-:Y:S04]  /*10af0*/  STL.64 [R1+0x110], R16 ;  /* 0x0001101001007387 */ /* 0x000fe80000100a00 */
[----:B------:R0:W-:Y:S04]  /*10b00*/  STL.64 [R1+0x118], R18 ;  /* 0x0001181201007387 */ /* 0x0001e80000100a00 */
[----:B0-----:R-:W4:Y:S04]  /*10b10*/  LDL.LU.64 R18, [R1+0x9f0] ;  /* 0x0009f00001127983 */ /* 0x001f280000300a00 */
[----:B------:R-:W4:Y:S02]  /*10b20*/  LDL.LU.64 R16, [R1+0x9e8] ;  /* 0x0009e80001107983 */ /* 0x000f240000300a00 */
[C---:B----4-:R-:W-:Y:S11]  /*10b30*/  HMMA.16816.F32.BF16 R16, R20.reuse, R24, R16 ;  /* 0x000000181410723c */ /* 0x050ff60000041810 */
[----:B------:R-:W-:Y:S11]  /*10b40*/  @!UPT UIADD3 URZ, URZ, URZ, URZ ;  /* 0x0000003f3f3ff290 */ /* 0x000ff6000fffe03f */
[----:B------:R-:W-:Y:S01]  /*10b50*/  @!UPT UIADD3 URZ, URZ, URZ, URZ ;  /* 0x0000003f3f3ff290 */ /* 0x000fe2000fffe03f */
        /* <DEDUP_REMOVED lines=18> */
[----:B--2---:R-:W-:Y:S01]  /*10c80*/  HMMA.16816.F32.BF16 R4, R16, R20, R4 ;  /* 0x000000141004723c */ /* 0x004fe20000041804 */
[----:B------:R-:W-:-:S02]  /*10c90*/  IMAD.MOV.U32 R27, RZ, RZ, R20 ;  /* 0x000000ffff1b7224 */ /* 0x000fc400078e0014 */
[----:B------:R-:W-:Y:S11]  /*10ca0*/  IMAD.MOV.U32 R26, RZ, RZ, R21 ;  /* 0x000000ffff1a7224 */ /* 0x000ff600078e0015 */
[----:B------:R-:W-:Y:S10]  /*10cb0*/  @!UPT UIADD3 URZ, URZ, URZ, URZ ;  /* 0x0000003f3f3ff290 */ /* 0x000ff4000fffe03f */
[----:B------:R-:W-:Y:S01]  /*10cc0*/  IMAD.MOV.U32 R20, RZ, RZ, R7 ;  /* 0x000000ffff147224 */ /* 0x000fe200078e0007 */
[----:B------:R0:W-:Y:S01]  /*10cd0*/  STL.64 [R1+0xd0], R4 ;  /* 0x0000d00401007387 */ /* 0x0001e20000100a00 */
[----:B------:R-:W-:-:S03]  /*10ce0*/  IMAD.MOV.U32 R21, RZ, RZ, R6 ;  /* 0x000000ffff157224 */ /* 0x000fc600078e0006 */
[----:B------:R-:W2:Y:S04]  /*10cf0*/  LDL.LU.64 R6, [R1+0x9b0] ;  /* 0x0009b00001067983 */ /* 0x000ea80000300a00 */
[----:B0-----:R-:W2:Y:S04]  /*10d00*/  LDL.LU.64 R4, [R1+0x9a8] ;  /* 0x0009a80001047983 */ /* 0x001ea80000300a00 */
[----:B------:R0:W-:Y:S04]  /*10d10*/  STL [R1+0x88c], R20 ;  /* 0x00088c1401007387 */ /* 0x0001e80000100800 */
[----:B------:R1:W-:Y:S04]  /*10d20*/  STL [R1+0x888], R21 ;  /* 0x0008881501007387 */ /* 0x0003e80000100800 */
[----:B0-----:R-:W4:Y:S04]  /*10d30*/  LDL.LU R20, [R1+0x2e0] ;  /* 0x0002e00001147983 */ /* 0x001f280000300800 */
[----:B-1----:R-:W4:Y:S04]  /*10d40*/  LDL.LU R21, [R1+0x2e4] ;  /* 0x0002e40001157983 */ /* 0x002f280000300800 */
[----:B------:R-:W4:Y:S04]  /*10d50*/  LDL.LU R22, [R1+0x2e8] ;  /* 0x0002e80001167983 */ /* 0x000f280000300800 */
[----:B------:R-:W4:Y:S01]  /*10d60*/  LDL.LU R23, [R1+0x2ec] ;  /* 0x0002ec0001177983 */ /* 0x000f220000300800 */
[C---:B--2---:R-:W-:Y:S08]  /*10d70*/  HMMA.16816.F32.BF16 R4, R16.reuse, R12, R4 ;  /* 0x0000000c1004723c */ /* 0x044ff00000041804 */
[----:B----4-:R-:W-:Y:S11]  /*10d80*/  HMMA.16816.F32.BF16 R20, R16, R24, R20 ;  /* 0x000000181014723c */ /* 0x010ff60000041814 */
[----:B------:R-:W-:Y:S11]  /*10d90*/  @!UPT UIADD3 URZ, URZ, URZ, URZ ;  /* 0x0000003f3f3ff290 */ /* 0x000ff6000fffe03f */
[----:B------:R-:W-:Y:S01]  /*10da0*/  @!UPT UIADD3 URZ, URZ, URZ, URZ ;  /* 0x0000003f3f3ff290 */ /* 0x000fe2000fffe03f */
[----:B------:R0:W-:Y:S04]  /*10db0*/  STL.64 [R1+0xc0], R20 ;  /* 0x0000c01401007387 */ /* 0x0001e80000100a00 */
[----:B------:R1:W-:Y:S01]  /*10dc0*/  STL.64 [R1+0xc8], R22 ;  /* 0x0000c81601007387 */ /* 0x0003e20000100a00 */
[----:B0-----:R-:W-:Y:S02]  /*10dd0*/  IMAD.MOV.U32 R20, RZ, RZ, R4 ;  /* 0x000000ffff147224 */ /* 0x001fe400078e0004 */
[----:B------:R-:W-:Y:S02]  /*10de0*/  IMAD.MOV.U32 R21, RZ, RZ, R5 ;  /* 0x000000ffff157224 */ /* 0x000fe400078e0005 */
[----:B-1----:R-:W-:Y:S02]  /*10df0*/  IMAD.MOV.U32 R23, RZ, RZ, R6 ;  /* 0x000000ffff177224 */ /* 0x002fe400078e0006 */
[----:B------:R-:W-:-:S02]  /*10e00*/  IMAD.MOV.U32 R22, RZ, RZ, R7 ;  /* 0x000000ffff167224 */ /* 0x000fc400078e0007 */
[----:B------:R-:W2:Y:S04]  /*10e10*/  LDL.LU.64 R6, [R1+0x9a0] ;  /* 0x0009a00001067983 */ /* 0x000ea80000300a00 */
[----:B------:R-:W2:Y:S04]  /*10e20*/  LDL.LU.64 R4, [R1+0x998] ;  /* 0x0009980001047983 */ /* 0x000ea80000300a00 */
[----:B------:R-:W-:Y:S04]  /*10e30*/  STL.64 [R1+0x898], R22 ;  /* 0x0008981601007387 */ /* 0x000fe80000100a00 */
[----:B------:R0:W-:Y:S04]  /*10e40*/  STL.64 [R1+0x890], R20 ;  /* 0x0008901401007387 */ /* 0x0001e80000100a00 */
[----:B0-----:R-:W4:Y:S04]  /*10e50*/  LDL.LU R20, [R1+0x220] ;  /* 0x0002200001147983 */ /* 0x001f280000300800 */
[----:B------:R-:W4:Y:S04]  /*10e60*/  LDL.LU R21, [R1+0x224] ;  /* 0x0002240001157983 */ /* 0x000f280000300800 */
[----:B------:R-:W4:Y:S04]  /*10e70*/  LDL.LU R22, [R1+0x228] ;  /* 0x0002280001167983 */ /* 0x000f280000300800 */
[----:B------:R-:W4:Y:S01]  /*10e80*/  LDL.LU R23, [R1+0x22c] ;  /* 0x00022c0001177983 */ /* 0x000f220000300800 */
[----:B--2---:R-:W-:Y:S03]  /*10e90*/  HMMA.16816.F32.BF16 R16, R16, R8, R4 ;  /* 0x000000081010723c */ /* 0x004fe60000041804 */
[----:B------:R-:W2:Y:S04]  /*10ea0*/  LDL.LU.64 R6, [R1+0x990] ;  /* 0x0009900001067983 */ /* 0x000ea80000300a00 */
[----:B------:R-:W2:Y:S11]  /*10eb0*/  LDL.LU.64 R4, [R1+0x988] ;  /* 0x0009880001047983 */ /* 0x000eb60000300a00 */
[----:B------:R-:W-:Y:S05]  /*10ec0*/  @!UPT UIADD3 URZ, URZ, URZ, URZ ;  /* 0x0000003f3f3ff290 */ /* 0x000fea000fffe03f */
[----:B------:R-:W-:Y:S04]  /*10ed0*/  STL.64 [R1+0x70], R16 ;  /* 0x0000701001007387 */ /* 0x000fe80000100a00 */
[----:B------:R-:W-:Y:S04]  /*10ee0*/  STL.64 [R1+0x78], R18 ;  /* 0x0000781201007387 */ /* 0x000fe80000100a00 */
[----:B---3--:R-:W-:Y:S04]  /*10ef0*/  STL.64 [R1+0x940], R10 ;  /* 0x0009400a01007387 */ /* 0x008fe80000100a00 */
[----:B------:R0:W-:Y:S04]  /*10f00*/  STL.64 [R1+0x938], R8 ;  /* 0x0009380801007387 */ /* 0x0001e80000100a00 */
[----:B0-----:R-:W2:Y:S04]  /*10f10*/  LDL.LU R8, [R1+0x230] ;  /* 0x0002300001087983 */ /* 0x001ea80000300800 */
[----:B------:R-:W2:Y:S04]  /*10f20*/  LDL.LU R9, [R1+0x234] ;  /* 0x0002340001097983 */ /* 0x000ea80000300800 */
[----:B------:R-:W2:Y:S04]  /*10f30*/  LDL.LU R10, [R1+0x238] ;  /* 0x00023800010a7983 */ /* 0x000ea80000300800 */
[----:B------:R-:W2:Y:S01]  /*10f40*/  LDL.LU R11, [R1+0x23c] ;  /* 0x00023c00010b7983 */ /* 0x000ea20000300800 */
[----:B------:R-:W-:-:S02]  /*10f50*/  IMAD.MOV.U32 R16, RZ, RZ, R27 ;  /* 0x000000ffff107224 */ /* 0x000fc400078e001b */
[----:B------:R-:W-:-:S07]  /*10f60*/  IMAD.MOV.U32 R17, RZ, RZ, R26 ;  /* 0x000000ffff117224 */ /* 0x000fce00078e001a */
[C---:B--2---:R-:W-:Y:S11]  /*10f70*/  HMMA.16816.F32.BF16 R16, R4.reuse, R16, R8 ;  /* 0x000000100410723c */ /* 0x044ff60000041808 */
[----:B------:R-:W-:Y:S11]  /*10f80*/  @!UPT UIADD3 URZ, URZ, URZ, URZ ;  /* 0x0000003f3f3ff290 */ /* 0x000ff6000fffe03f */
[----:B------:R-:W-:Y:S01]  /*10f90*/  @!UPT UIADD3 URZ, URZ, URZ, URZ ;  /* 0x0000003f3f3ff290 */ /* 0x000fe2000fffe03f */
[----:B------:R0:W-:Y:S04]  /*10fa0*/  STL.64 [R1+0x230], R16 ;  /* 0x0002301001007387 */ /* 0x0001e80000100a00 */
[----:B------:R1:W-:Y:S04]  /*10fb0*/  STL.64 [R1+0x238], R18 ;  /* 0x0002381201007387 */ /* 0x0003e80000100a00 */
[----:B0-----:R-:W2:Y:S01]  /*10fc0*/  LDL.LU R16, [R1+0x60] ;  /* 0x0000600001107983 */ /* 0x001ea20000300800 */
[----:B----4-:R-:W-:Y:S01]  /*10fd0*/  HMMA.16816.F32.BF16 R8, R4, R24, R20 ;  /* 0x000000180408723c */ /* 0x010fe20000041814 */
[----:B------:R-:W-:-:S02]  /*10fe0*/  IMAD.MOV.U32 R17, RZ, RZ, R15 ;  /* 0x000000ffff117224 */ /* 0x000fc400078e000f */
[----:B-1----:R-:W-:Y:S02]  /*10ff0*/  IMAD.MOV.U32 R18, RZ, RZ, R14 ;  /* 0x000000ffff127224 */ /* 0x002fe400078e000e */
[----:B------:R-:W-:Y:S11]  /*11000*/  IMAD.MOV.U32 R19, RZ, RZ, R29 ;  /* 0x000000ffff137224 */ /* 0x000ff600078e001d */
[----:B------:R-:W-:Y:S07]  /*11010*/  @!UPT UIADD3 URZ, URZ, URZ, URZ ;  /* 0x0000003f3f3ff290 */ /* 0x000fee000fffe03f */
[----:B------:R-:W-:Y:S04]  /*11020*/  STL.64 [R1+0x220], R8 ;  /* 0x0002200801007387 */ /* 0x000fe80000100a00 */
[----:B------:R-:W-:Y:S04]  /*11030*/  STL.64 [R1+0x228], R10 ;  /* 0x0002280a01007387 */ /* 0x000fe80000100a00 */
[----:B------:R-:W3:Y:S04]  /*11040*/  LDL.LU R15, [R1+0x984] ;  /* 0x00098400010f7983 */ /* 0x000ee80000300800 */
[----:B------:R-:W4:Y:S04]  /*11050*/  LDL.LU R14, [R1+0x980] ;  /* 0x00098000010e7983 */ /* 0x000f280000300800 */
[----:B------:R-:W3:Y:S04]  /*11060*/  LDL.LU R29, [R1+0x97c] ;  /* 0x00097c00011d7983 */ /* 0x000ee80000300800 */
[----:B------:R0:W-:Y:S04]  /*11070*/  STL.64 [R1+0x8a8], R18 ;  /* 0x0008a81201007387 */ /* 0x0001e80000100a00 */
[----:B--2---:R-:W-:Y:S04]  /*11080*/  STL.64 [R1+0x8a0], R16 ;  /* 0x0008a01001007387 */ /* 0x004fe80000100a00 */
[----:B0-----:R-:W2:Y:S01]  /*11090*/  LDL.64 R18, [R1+0x8] ;  /* 0x0000080001127983 */ /* 0x001ea20000100a00 */
[----:B------:R-:W-:-:S02]  /*110a0*/  IMAD.MOV.U32 R20, RZ, RZ, R28 ;  /* 0x000000ffff147224 */ /* 0x000fc400078e001c */
[----:B------:R-:W-:Y:S02]  /*110b0*/  IMAD.MOV.U32 R21, RZ, RZ, R3 ;  /* 0x000000ffff157224 */ /* 0x000fe400078e0003 */
[----:B------:R-:W-:Y:S02]  /*110c0*/  IMAD.MOV.U32 R22, RZ, RZ, R2 ;  /* 0x000000ffff167224 */ /* 0x000fe400078e0002 */
[----:B------:R-:W-:Y:S01]  /*110d0*/  IMAD.MOV.U32 R23, RZ, RZ, R0 ;  /* 0x000000ffff177224 */ /* 0x000fe200078e0000 */
[----:B--2---:R0:W-:Y:S04]  /*110e0*/  STL.64 [R1+0x8c0], R18 ;  /* 0x0008c01201007387 */ /* 0x0041e80000100a00 */
[----:B------:R-:W2:Y:S04]  /*110f0*/  LDL.LU R28, [R1+0x978] ;  /* 0x00097800011c7983 */ /* 0x000ea80000300800 */
[----:B------:R-:W2:Y:S04]  /*11100*/  LDL.LU R3, [R1+0x974] ;  /* 0x0009740001037983 */ /* 0x000ea80000300800 */
[----:B------:R-:W2:Y:S04]  /*11110*/  LDL.LU R2, [R1+0x970] ;  /* 0x0009700001027983 */ /* 0x000ea80000300800 */
[----:B------:R-:W2:Y:S04]  /*11120*/  LDL.LU R0, [R1+0x96c] ;  /* 0x00096c0001007983 */ /* 0x000ea80000300800 */
[----:B0-----:R-:W2:Y:S04]  /*11130*/  LDL.64 R18, [R1+0x18] ;  /* 0x0000180001127983 */ /* 0x001ea80000100a00 */
[----:B--2---:R0:W-:Y:S04]  /*11140*/  STL.64 [R1+0x8d8], R18 ;  /* 0x0008d81201007387 */ /* 0x0041e80000100a00 */
[----:B0-----:R-:W2:Y:S04]  /*11150*/  LDL.64 R18, [R1+0x28] ;  /* 0x0000280001127983 */ /* 0x001ea80000100a00 */
[----:B--2---:R-:W-:Y:S04]  /*11160*/  STL.64 [R1+0x8e0], R18 ;  /* 0x0008e01201007387 */ /* 0x004fe80000100a00 */
[----:B------:R-:W-:Y:S04]  /*11170*/  STL.64 [R1+0x8b8], R22 ;  /* 0x0008b81601007387 */ /* 0x000fe80000100a00 */
[----:B------:R0:W-:Y:S04]  /*11180*/  STL.64 [R1+0x8b0], R20 ;  /* 0x0008b01401007387 */ /* 0x0001e80000100a00 */
[----:B0-----:R-:W2:Y:S01]  /*11190*/  LDL.LU R20, [R1+0x90] ;  /* 0x0000900001147983 */ /* 0x001ea20000300800 */
[----:B---3--:R-:W-:-:S03]  /*111a0*/  IMAD.MOV.U32 R21, RZ, RZ, R29 ;  /* 0x000000ffff157224 */ /* 0x008fc600078e001d */
[----:B------:R-:W3:Y:S01]  /*111b0*/  LDL.LU R29, [R1+0x968] ;  /* 0x00096800011d7983 */ /* 0x000ee20000300800 */
[----:B----4-:R-:W-:Y:S02]  /*111c0*/  IMAD.MOV.U32 R22, RZ, RZ, R14 ;  /* 0x000000ffff167224 */ /* 0x010fe400078e000e */
[----:B------:R-:W-:Y:S01]  /*111d0*/  IMAD.MOV.U32 R23, RZ, RZ, R15 ;  /* 0x000000ffff177224 */ /* 0x000fe200078e000f */
[----:B------:R-:W4:Y:S04]  /*111e0*/  LDL.LU R14, [R1+0x964] ;  /* 0x00096400010e7983 */ /* 0x000f280000300800 */
[----:B------:R-:W4:Y:S04]  /*111f0*/  LDL.LU R15, [R1+0x960] ;  /* 0x00096000010f7983 */ /* 0x000f280000300800 */
[----:B------:R-:W2:Y:S04]  /*11200*/  LDL.LU R16, [R1+0x140] ;  /* 0x0001400001107983 */ /* 0x000ea80000300800 */
[----:B------:R-:W2:Y:S04]  /*11210*/  LDL.LU R17, [R1+0x144] ;  /* 0x0001440001117983 */ /* 0x000ea80000300800 */
[----:B------:R-:W2:Y:S01]  /*11220*/  LDL.LU R18, [R1+0x148] ;  /* 0x0001480001127983 */ /* 0x000ea20000300800 */
[----:B---3--:R-:W-:-:S03]  /*11230*/  IMAD.MOV.U32 R19, RZ, RZ, R29 ;  /* 0x000000ffff137224 */ /* 0x008fc600078e001d */
        /* <DEDUP_REMOVED lines=9> */
[----:B--2---:R0:W-:Y:S04]  /*112d0*/  STL.64 [R1+0x900], R18 ;  /* 0x0009001201007387 */ /* 0x0041e80000100a00 */
[----:B------:R-:W-:Y:S04]  /*112e0*/  STL.64 [R1+0x8f8], R16 ;  /* 0x0008f81001007387 */ /* 0x000fe80000100a00 */
[----:B0-----:R-:W2:Y:S04]  /*112f0*/  LDL.64 R18, [R1+0x48] ;  /* 0x0000480001127983 */ /* 0x001ea80000100a00 */
[----:B--2---:R0:W-:Y:S04]  /*11300*/  STL.64 [R1+0x910], R18 ;  /* 0x0009101201007387 */ /* 0x0041e80000100a00 */
[----:B0-----:R-:W2:Y:S04]  /*11310*/  LDL R18, [R1+0x58] ;  /* 0x0000580001127983 */ /* 0x001ea80000100800 */
[----:B------:R-:W2:Y:S04]  /*11320*/  LDL R19, [R1+0x5c] ;  /* 0x00005c0001137983 */ /* 0x000ea80000100800 */
[----:B------:R0:W-:Y:S04]  /*11330*/  STL.64 [R1+0x8d0], R22 ;  /* 0x0008d01601007387 */ /* 0x0001e80000100a00 */
[----:B------:R1:W-:Y:S01]  /*11340*/  STL.64 [R1+0x8c8], R20 ;  /* 0x0008c81401007387 */ /* 0x0003e20000100a00 */
[----:B0-----:R-:W-:-:S02]  /*11350*/  IMAD.MOV.U32 R22, RZ, RZ, R3 ;  /* 0x000000ffff167224 */ /* 0x001fc400078e0003 */
[----:B------:R-:W-:Y:S02]  /*11360*/  IMAD.MOV.U32 R23, RZ, RZ, R28 ;  /* 0x000000ffff177224 */ /* 0x000fe400078e001c */
[----:B-1----:R-:W-:Y:S02]  /*11370*/  IMAD.MOV.U32 R20, RZ, RZ, R0 ;  /* 0x000000ffff147224 */ /* 0x002fe400078e0000 */
[----:B------:R-:W2:Y:S01]  /*11380*/  LDL.LU R0, [R1+0x958] ;  /* 0x0009580001007983 */ /* 0x000ea20000300800 */
[----:B------:R-:W-:-:S03]  /*11390*/  IMAD.MOV.U32 R21, RZ, RZ, R2 ;  /* 0x000000ffff157224 */ /* 0x000fc600078e0002 */
[----:B------:R-:W3:Y:S04]  /*113a0*/  LDL.LU R2, [R1+0x954] ;  /* 0x0009540001027983 */ /* 0x000ee80000300800 */
[----:B------:R-:W3:Y:S04]  /*113b0*/  LDL.LU R3, [R1+0x950] ;  /* 0x0009500001037983 */ /* 0x000ee80000300800 */
[----:B------:R-:W3:Y:S04]  /*113c0*/  LDL.LU R28, [R1+0x94c] ;  /* 0x00094c00011c7983 */ /* 0x000ee80000300800 */
[----:B------:R0:W-:Y:S04]  /*113d0*/  STL.64 [R1+0x8f0], R22 ;  /* 0x0008f01601007387 */ /* 0x0001e80000100a00 */
[----:B------:R2:W-:Y:S04]  /*113e0*/  STL.64 [R1+0x8e8], R20 ;  /* 0x0008e81401007387 */ /* 0x0005e80000100a00 */
[----:B0-----:R-:W3:Y:S01]  /*113f0*/  LDL.64 R22, [R1+0x38] ;  /* 0x0000380001167983 */ /* 0x001ee20000100a00 */
[----:B--2---:R-:W-:-:S03]  /*11400*/  IMAD.MOV.U32 R20, RZ, RZ, R0 ;  /* 0x000000ffff147224 */ /* 0x004fc600078e0000 */
[----:B---3--:R0:W-:Y:S04]  /*11410*/  STL.64 [R1+0x908], R22 ;  /* 0x0009081601007387 */ /* 0x0081e80000100a00 */
[----:B------:R-:W2:Y:S04]  /*11420*/  LDL.LU R0, [R1+0x948] ;  /* 0x0009480001007983 */ /* 0x000ea80000300800 */
[----:B------:R-:W3:Y:S04]  /*11430*/  LDL.LU R21, [R1+0x174] ;  /* 0x0001740001157983 */ /* 0x000ee80000300800 */
[----:B0-----:R-:W2:Y:S01]  /*11440*/  LDL.LU R22, [R1+0x178] ;  /* 0x0001780001167983 */ /* 0x001ea20000300800 */
[----:B------:R-:W-:Y:S01]  /*11450*/  HMMA.16816.F32.BF16 R8, R4, R12, R8 ;  /* 0x0000000c0408723c */ /* 0x000fe20000041808 */
[----:B------:R-:W-:-:S05]  /*11460*/  IMAD.MOV.U32 R23, RZ, RZ, R29 ;  /* 0x000000ffff177224 */ /* 0x000fca00078e001d */
[----:B--2---:R0:W-:Y:S04]  /*11470*/  STL.64 [R1+0x920], R22 ;  /* 0x0009201601007387 */ /* 0x0041e80000100a00 */
[----:B---3--:R1:W-:Y:S01]  /*11480*/  STL.64 [R1+0x918], R20 ;  /* 0x0009181401007387 */ /* 0x0083e20000100a00 */
[----:B0-----:R-:W-:Y:S02]  /*11490*/  IMAD.MOV.U32 R22, RZ, RZ, R2 ;  /* 0x000000ffff167224 */ /* 0x001fe400078e0002 */
[----:B------:R-:W-:Y:S02]  /*114a0*/  IMAD.MOV.U32 R23, RZ, RZ, R0 ;  /* 0x000000ffff177224 */ /* 0x000fe400078e0000 */
[----:B-1----:R-:W-:Y:S02]  /*114b0*/  IMAD.MOV.U32 R21, RZ, RZ, R3 ;  /* 0x000000ffff157224 */ /* 0x002fe400078e0003 */
[----:B------:R-:W-:-:S07]  /*114c0*/  IMAD.MOV.U32 R20, RZ, RZ, R28 ;  /* 0x000000ffff147224 */ /* 0x000fce00078e001c */
[----:B------:R-:W-:Y:S02]  /*114d0*/  IMAD.MOV.U32 R2, RZ, RZ, R10 ;  /* 0x000000ffff027224 */ /* 0x000fe400078e000a */
[----:B------:R-:W-:Y:S02]  /*114e0*/  IMAD.MOV.U32 R3, RZ, RZ, R11 ;  /* 0x000000ffff037224 */ /* 0x000fe400078e000b */
[----:B------:R-:W-:Y:S01]  /*114f0*/  IMAD.MOV.U32 R0, RZ, RZ, R8 ;  /* 0x000000ffff007224 */ /* 0x000fe200078e0008 */
[----:B------:R-:W2:Y:S01]  /*11500*/  LDL.LU.64 R10, [R1+0x940] ;  /* 0x00094000010a7983 */ /* 0x000ea20000300a00 */
[----:B------:R-:W-:-:S03]  /*11510*/  IMAD.MOV.U32 R28, RZ, RZ, R9 ;  /* 0x000000ffff1c7224 */ /* 0x000fc600078e0009 */
[----:B------:R-:W3:Y:S04]  /*11520*/  LDL.LU.64 R8, [R1+0x938] ;  /* 0x0009380001087983 */ /* 0x000ee80000300a00 */
[----:B------:R-:W-:Y:S04]  /*11530*/  STL [R1+0x71c], R3 ;  /* 0x00071c0301007387 */ /* 0x000fe80000100800 */
[----:B------:R-:W-:Y:S04]  /*11540*/  STL [R1+0x718], R2 ;  /* 0x0007180201007387 */ /* 0x000fe80000100800 */
[----:B------:R-:W-:Y:S04]  /*11550*/  STL [R1+0x714], R28 ;  /* 0x0007141c01007387 */ /* 0x000fe80000100800 */
[----:B------:R-:W-:Y:S01]  /*11560*/  STL [R1+0x710], R0 ;  /* 0x0007100001007387 */ /* 0x000fe20000100800 */
[----:B---3--:R-:W-:Y:S03]  /*11570*/  HMMA.16816.F32.BF16 R4, R4, R8, R24 ;  /* 0x000000080404723c */ /* 0x008fe60000041818 */
[----:B------:R-:W3:Y:S04]  /*11580*/  LDL.LU.64 R26, [R1+0x930] ;  /* 0x00093000011a7983 */ /* 0x000ee80000300a00 */
[----:B------:R-:W3:Y:S11]  /*11590*/  LDL.LU.64 R24, [R1+0x928] ;  /* 0x0009280001187983 */ /* 0x000ef60000300a00 */
[----:B------:R-:W-:Y:S05]  /*115a0*/  @!UPT UIADD3 URZ, URZ, URZ, URZ ;  /* 0x0000003f3f3ff290 */ /* 0x000fea000fffe03f */
[----:B------:R0:W-:Y:S01]  /*115b0*/  STL.64 [R1+0x1e0], R4 ;  /* 0x0001e00401007387 */ /* 0x0001e20000100a00 */
[----:B------:R-:W-:-:S03]  /*115c0*/  IMAD.MOV.U32 R29, RZ, RZ, R7 ;  /* 0x000000ffff1d7224 */ /* 0x000fc600078e0007 */
[----:B------:R1:W-:Y:S04]  /*115d0*/  STL [R1+0x1e8], R6 ;  /* 0x0001e80601007387 */ /* 0x0003e80000100800 */
[----:B0-----:R-:W2:Y:S04]  /*115e0*/  LDL.LU R4, [R1+0x120] ;  /* 0x0001200001047983 */ /* 0x001ea80000300800 */
[----:B------:R-:W2:Y:S04]  /*115f0*/  LDL.LU R5, [R1+0x124] ;  /* 0x0001240001057983 */ /* 0x000ea80000300800 */
[----:B-1----:R-:W2:Y:S04]  /*11600*/  LDL.LU R6, [R1+0x128] ;  /* 0x0001280001067983 */ /* 0x002ea80000300800 */
[----:B------:R-:W2:Y:S04]  /*11610*/  LDL.LU R7, [R1+0x12c] ;  /* 0x00012c0001077983 */ /* 0x000ea80000300800 */
[----:B------:R-:W-:Y:S01]  /*11620*/  STL [R1+0x740], R29 ;  /* 0x0007401d01007387 */ /* 0x000fe20000100800 */
[----:B---3--:R-:W-:Y:S03]  /*11630*/  HMMA.16816.F32.BF16 R16, R24, R18, R20 ;  /* 0x000000121810723c */ /* 0x008fe60000041814 */
[----:B------:R-:W3:Y:S04]  /*11640*/  LDL.LU.64 R22, [R1+0x920] ;  /* 0x0009200001167983 */ /* 0x000ee80000300a00 */
[----:B------:R-:W3:Y:S11]  /*11650*/  LDL.LU.64 R20, [R1+0x918] ;  /* 0x0009180001147983 */ /* 0x000ef60000300a00 */
[----:B------:R-:W-:Y:S05]  /*11660*/  @!UPT UIADD3 URZ, URZ, URZ, URZ ;  /* 0x0000003f3f3ff290 */ /* 0x000fea000fffe03f */
[----:B------:R-:W-:Y:S01]  /*11670*/  STL.64 [R1+0x2b0], R16 ;  /* 0x0002b01001007387 */ /* 0x000fe20000100a00 */
[----:B------:R-:W-:-:S03]  /*11680*/  IMAD.MOV.U32 R12, RZ, RZ, R19 ;  /* 0x000000ffff0c7224 */ /* 0x000fc600078e0013 */
[----:B------:R0:W-:Y:S04]  /*11690*/  STL.64 [R1+0x2b8], R18 ;  /* 0x0002b81201007387 */ /* 0x0001e80000100a00 */
[----:B0-----:R-:W3:Y:S02]  /*116a0*/  LDL.LU.64 R18, [R1+0x910] ;  /* 0x0009100001127983 */ /* 0x001ee40000300a00 */
[C---:B---3--:R-:W-:Y:S01]  /*116b0*/  HMMA.16816.F32.BF16 R20, R24.reuse, R18, R20 ;  /* 0x000000121814723c */ /* 0x048fe20000041814 */
[----:B------:R-:W-:Y:S02]  /*116c0*/  IMAD.MOV.U32 R28, RZ, RZ, R18 ;  /* 0x000000ffff1c7224 */ /* 0x000fe400078e0012 */
[----:B------:R-:W-:Y:S11]  /*116d0*/  IMAD.MOV.U32 R3, RZ, RZ, R19 ;  /* 0x000000ffff037224 */ /* 0x000ff600078e0013 */
[----:B------:R-:W-:Y:S09]  /*116e0*/  @!UPT UIADD3 URZ, URZ, URZ, URZ ;  /* 0x0000003f3f3ff290 */ /* 0x000ff2000fffe03f */
[----:B------:R-:W-:Y:S04]  /*116f0*/  STL.64 [R1+0x170], R20 ;  /* 0x0001701401007387 */ /* 0x000fe80000100a00 */
[----:B------:R0:W-:Y:S04]  /*11700*/  STL.64 [R1+0x178], R22 ;  /* 0x0001781601007387 */ /* 0x0001e80000100a00 */
[----:B0-----:R-:W3:Y:S04]  /*11710*/  LDL.LU.64 R22, [R1+0x908] ;  /* 0x0009080001167983 */ /* 0x001ee80000300a00 */
[----:B------:R-:W3:Y:S04]  /*11720*/  LDL.LU.64 R18, [R1+0x900] ;  /* 0x0009000001127983 */ /* 0x000ee80000300a00 */
[----:B------:R-:W3:Y:S02]  /*11730*/  LDL.LU.64 R16, [R1+0x8f8] ;  /* 0x0008f80001107983 */ /* 0x000ee40000300a00 */
[----:B---3--:R-:W-:Y:S01]  /*11740*/  HMMA.16816.F32.BF16 R16, R24, R22, R16 ;  /* 0x000000161810723c */ /* 0x008fe20000041810 */
[----:B------:R-:W-:-:S02]  /*11750*/  IMAD.MOV.U32 R2, RZ, RZ, R22 ;  /* 0x000000ffff027224 */ /* 0x000fc400078e0016 */
[----:B------:R-:W-:Y:S02]  /*11760*/  IMAD.MOV.U32 R0, RZ, RZ, R23 ;  /* 0x000000ffff007224 */ /* 0x000fe400078e0017 */
[----:B------:R-:W3:Y:S04]  /*11770*/  LDL.LU.64 R22, [R1+0x8f0] ;  /* 0x0008f00001167983 */ /* 0x000ee80000300a00 */
[----:B------:R-:W3:Y:S11]  /*11780*/  LDL.LU.64 R20, [R1+0x8e8] ;  /* 0x0008e80001147983 */ /* 0x000ef60000300a00 */
[----:B------:R-:W-:Y:S03]  /*11790*/  @!UPT UIADD3 URZ, URZ, URZ, URZ ;  /* 0x0000003f3f3ff290 */ /* 0x000fe6000fffe03f */
[----:B------:R-:W-:Y:S01]  /*117a0*/  STL.64 [R1+0x2c0], R16 ;  /* 0x0002c01001007387 */ /* 0x000fe20000100a00 */
[----:B------:R-:W-:-:S03]  /*117b0*/  IMAD.MOV.U32 R13, RZ, RZ, R19 ;  /* 0x000000ffff0d7224 */ /* 0x000fc600078e0013 */
[----:B------:R0:W-:Y:S04]  /*117c0*/  STL.64 [R1+0x2c8], R18 ;  /* 0x0002c81201007387 */ /* 0x0001e80000100a00 */
[----:B0-----:R-:W2:Y:S02]  /*117d0*/  LDL.LU.64 R18, [R1+0x8e0] ;  /* 0x0008e00001127983 */ /* 0x001ea40000300a00 */
[C---:B--2---:R-:W-:Y:S11]  /*117e0*/  HMMA.16816.F32.BF16 R4, R24.reuse, R18, R4 ;  /* 0x000000121804723c */ /* 0x044ff60000041804 */
[----:B------:R-:W-:Y:S11]  /*117f0*/  @!UPT UIADD3 URZ, URZ, URZ, URZ ;  /* 0x0000003f3f3ff290 */ /* 0x000ff6000fffe03f */
[----:B------:R-:W-:Y:S01]  /*11800*/  @!UPT UIADD3 URZ, URZ, URZ, URZ ;  /* 0x0000003f3f3ff290 */ /* 0x000fe2000fffe03f */
[----:B------:R0:W-:Y:S04]  /*11810*/  STL.64 [R1+0x310], R4 ;  /* 0x0003100401007387 */ /* 0x0001e80000100a00 */
[----:B------:R1:W-:Y:S01]  /*11820*/  STL.64 [R1+0x318], R6 ;  /* 0x0003180601007387 */ /* 0x0003e20000100a00 */
[----:B0-----:R-:W-:Y:S02]  /*11830*/  IMAD.MOV.U32 R5, RZ, RZ, R18 ;  /* 0x000000ffff057224 */ /* 0x001fe400078e0012 */
[----:B------:R-:W-:Y:S02]  /*11840*/  IMAD.MOV.U32 R4, RZ, RZ, R19 ;  /* 0x000000ffff047224 */ /* 0x000fe400078e0013 */
[----:B------:R-:W3:Y:S02]  /*11850*/  LDL.LU.64 R18, [R1+0x8d8] ;  /* 0x0008d80001127983 */ /* 0x000ee40000300a00 */
[----:B---3--:R-:W-:Y:S01]  /*11860*/  HMMA.16816.F32.BF16 R20, R24, R18, R20 ;  /* 0x000000121814723c */ /* 0x008fe20000041814 */
[----:B-1----:R-:W-:-:S02]  /*11870*/  IMAD.MOV.U32 R7, RZ, RZ, R18 ;  /* 0x000000ffff077224 */ /* 0x002fc400078e0012 */
[----:B------:R-:W-:Y:S11]  /*11880*/  IMAD.MOV.U32 R6, RZ, RZ, R19 ;  /* 0x000000ffff067224 */ /* 0x000ff600078e0013 */
[----:B------:R-:W-:Y:S09]  /*11890*/  @!UPT UIADD3 URZ, URZ, URZ, URZ ;  /* 0x0000003f3f3ff290 */ /* 0x000ff2000fffe03f */
[----:B------:R-:W-:Y:S04]  /*118a0*/  STL.64 [R1+0x360], R20 ;  /* 0x0003601401007387 */ /* 0x000fe80000100a00 */
[----:B------:R0:W-:Y:S04]  /*118b0*/  STL.64 [R1+0x368], R22 ;  /* 0x0003681601007387 */ /* 0x0001e80000100a00 */
[----:B0-----:R-:W2:Y:S04]  /*118c0*/  LDL.LU.64 R22, [R1+0x8d0] ;  /* 0x0008d00001167983 */ /* 0x001ea80000300a00 */
[----:B------:R-:W2:Y:S04]  /*118d0*/  LDL.LU.64 R20, [R1+0x8c8] ;  /* 0x0008c80001147983 */ /* 0x000ea80000300a00 */
[----:B------:R-:W2:Y:S02]  /*118e0*/  LDL.LU.64 R18, [R1+0x8c0] ;  /* 0x0008c00001127983 */ /* 0x000ea40000300a00 */
[----:B--2---:R-:W-:Y:S11]  /*118f0*/  HMMA.16816.F32.BF16 R20, R24, R18, R20 ;  /* 0x000000121814723c */ /* 0x004ff60000041814 */
[----:B------:R-:W-:Y:S11]  /*11900*/  @!UPT UIADD3 URZ, URZ, URZ, URZ ;  /* 0x0000003f3f3ff290 */ /* 0x000ff6000fffe03f */
[----:B------:R-:W-:Y:S01]  /*11910*/  @!UPT UIADD3 URZ, URZ, URZ, URZ ;  /* 0x0000003f3f3ff290 */ /* 0x000fe2000fffe03f */
[----:B------:R-:W-:Y:S04]  /*11920*/  STL.64 [R1+0x350], R20 ;  /* 0x0003501401007387 */ /* 0x000fe80000100a00 */
[----:B------:R0:W-:Y:S04]  /*11930*/  STL.64 [R1+0x358], R22 ;  /* 0x0003581601007387 */ /* 0x0001e80000100a00 */
[----:B0-----:R-:W4:Y:S04]  /*11940*/  LDL.LU.64 R22, [R1+0x8b8] ;  /* 0x0008b80001167983 */ /* 0x001f280000300a00 */
[----:B------:R-:W4:Y:S01]  /*11950*/  LDL.LU.64 R20, [R1+0x8b0] ;  /* 0x0008b00001147983 */ /* 0x000f220000300a00 */
[----:B------:R-:W-:-:S02]  /*11960*/  IMAD.MOV.U32 R9, RZ, RZ, R18 ;  /* 0x000000ffff097224 */ /* 0x000fc400078e0012 */
[----:B------:R-:W-:Y:S02]  /*11970*/  IMAD.MOV.U32 R8, RZ, RZ, R19 ;  /* 0x000000ffff087224 */ /* 0x000fe400078e0013 */
[----:B------:R-:W2:Y:S04]  /*11980*/  LDL.LU.64 R18, [R1+0x8a8] ;  /* 0x0008a80001127983 */ /* 0x000ea80000300a00 */
[----:B------:R-:W2:Y:S01]  /*11990*/  LDL.LU.64 R16, [R1+0x8a0] ;  /* 0x0008a00001107983 */ /* 0x000ea20000300a00 */
[C---:B----4-:R-:W-:Y:S11]  /*119a0*/  HMMA.16816.F32.BF16 R20, R24.reuse, R14, R20 ;  /* 0x0000000e1814723c */ /* 0x050ff60000041814 */
[----:B------:R-:W-:Y:S11]  /*119b0*/  @!UPT UIADD3 URZ, URZ, URZ, URZ ;  /* 0x0000003f3f3ff290 */ /* 0x000ff6000fffe03f */
[----:B------:R-:W-:Y:S01]  /*119c0*/  @!UPT UIADD3 URZ, URZ, URZ, URZ ;  /* 0x0000003f3f3ff290 */ /* 0x000fe2000fffe03f */
[----:B------:R-:W-:Y:S04]  /*119d0*/  STL.64 [R1+0x340], R20 ;  /* 0x0003401401007387 */ /* 0x000fe80000100a00 */
[----:B------:R0:W-:Y:S04]  /*119e0*/  STL.64 [R1+0x348], R22 ;  /* 0x0003481601007387 */ /* 0x0001e80000100a00 */
[----:B0-----:R-:W3:Y:S04]  /*119f0*/  LDL.LU.64 R22, [R1+0x898] ;  /* 0x0008980001167983 */ /* 0x001ee80000300a00 */
[----:B------:R-:W4:Y:S01]  /*11a00*/  LDL.LU.64 R20, [R1+0x890] ;  /* 0x0008900001147983 */ /* 0x000f220000300a00 */
[----:B--2---:R-:W-:Y:S03]  /*11a10*/  HMMA.16816.F32.BF16 R16, R24, R10, R16 ;  /* 0x0000000a1810723c */ /* 0x004fe60000041810 */
[----:B------:R0:W-:Y:S04]  /*11a20*/  STL.64 [R1+0x828], R14 ;  /* 0x0008280e01007387 */ /* 0x0001e80000100a00 */
[----:B------:R-:W-:Y:S01]  /*11a30*/  STL.64 [R1+0x820], R12 ;  /* 0x0008200c01007387 */ /* 0x000fe20000100a00 */
[----:B0-----:R-:W-:-:S02]  /*11a40*/  IMAD.MOV.U32 R14, RZ, RZ, R9 ;  /* 0x000000ffff0e7224 */ /* 0x001fc400078e0009 */
[----:B------:R-:W-:-:S05]  /*11a50*/  IMAD.MOV.U32 R15, RZ, RZ, R8 ;  /* 0x000000ffff0f7224 */ /* 0x000fca00078e0008 */
[----:B------:R0:W-:Y:S08]  /*11a60*/  STL.64 [R1+0x840], R14 ;  /* 0x0008400e01007387 */ /* 0x0001f00000100a00 */
[----:B------:R-:W-:Y:S04]  /*11a70*/  STL.64 [R1+0x320], R16 ;  /* 0x0003201001007387 */ /* 0x000fe80000100a00 */
[----:B------:R-:W-:Y:S01]  /*11a80*/  STL.64 [R1+0x328], R18 ;  /* 0x0003281201007387 */ /* 0x000fe20000100a00 */
[----:B0-----:R-:W-:-:S02]  /*11a90*/  IMAD.MOV.U32 R14, RZ, RZ, R7 ;  /* 0x000000ffff0e7224 */ /* 0x001fc400078e0007 */
[----:B------:R-:W-:-:S05]  /*11aa0*/  IMAD.MOV.U32 R15, RZ, RZ, R6 ;  /* 0x000000ffff0f7224 */ /* 0x000fca00078e0006 */
[----:B------:R0:W-:Y:S04]  /*11ab0*/  STL.64 [R1+0x858], R14 ;  /* 0x0008580e01007387 */ /* 0x0001e80000100a00 */
[----:B------:R3:W-:Y:S01]  /*11ac0*/  STL.64 [R1+0x818], R10 ;  /* 0x0008180a01007387 */ /* 0x0007e20000100a00 */
[----:B0-----:R-:W-:Y:S02]  /*11ad0*/  IMAD.MOV.U32 R14, RZ, RZ, R5 ;  /* 0x000000ffff0e7224 */ /* 0x001fe400078e0005 */
[----:B------:R-:W-:Y:S02]  /*11ae0*/  IMAD.MOV.U32 R15, RZ, RZ, R4 ;  /* 0x000000ffff0f7224 */ /* 0x000fe400078e0004 */
[----:B---3--:R-:W-:Y:S02]  /*11af0*/  IMAD.MOV.U32 R10, RZ, RZ, R23 ;  /* 0x000000ffff0a7224 */ /* 0x008fe400078e0017 */
[----:B------:R-:W-:-:S02]  /*11b00*/  IMAD.MOV.U32 R11, RZ, RZ, R22 ;  /* 0x000000ffff0b7224 */ /* 0x000fc400078e0016 */
[----:B----4-:R-:W-:Y:S02]  /*11b10*/  IMAD.MOV.U32 R8, RZ, RZ, R20 ;  /* 0x000000ffff087224 */ /* 0x010fe400078e0014 */
[----:B------:R-:W2:Y:S01]  /*11b20*/  LDL.LU R20, [R1+0x88c] ;  /* 0x00088c0001147983 */ /* 0x000ea20000300800 */
[----:B------:R-:W-:-:S03]  /*11b30*/  IMAD.MOV.U32 R9, RZ, RZ, R21 ;  /* 0x000000ffff097224 */ /* 0x000fc600078e0015 */
[----:B------:R-:W3:Y:S04]  /*11b40*/  LDL.LU R21, [R1+0x888] ;  /* 0x0008880001157983 */ /* 0x000ee80000300800 */
[----:B------:R-:W4:Y:S04]  /*11b50*/  LDL R22, [R1+0x338] ;  /* 0x0003380001167983 */ /* 0x000f280000100800 */
[----:B------:R-:W2:Y:S04]  /*11b60*/  LDL R23, [R1+0x370] ;  /* 0x0003700001177983 */ /* 0x000ea80000100800 */
[----:B------:R0:W-:Y:S04]  /*11b70*/  STL.64 [R1+0x870], R14 ;  /* 0x0008700e01007387 */ /* 0x0001e80000100a00 */
[----:B------:R-:W3:Y:S04]  /*11b80*/  LDL.LU R12, [R1+0x190] ;  /* 0x00019000010c7983 */ /* 0x000ee80000300800 */
[----:B------:R-:W3:Y:S04]  /*11b90*/  LDL.LU R13, [R1+0x194] ;  /* 0x00019400010d7983 */ /* 0x000ee80000300800 */
[----:B0-----:R-:W3:Y:S04]  /*11ba0*/  LDL.LU R14, [R1+0x198] ;  /* 0x00019800010e7983 */ /* 0x001ee80000300800 */
[----:B------:R-:W3:Y:S04]  /*11bb0*/  LDL.LU R15, [R1+0x19c] ;  /* 0x00019c00010f7983 */ /* 0x000ee80000300800 */
[----:B------:R-:W3:Y:S04]  /*11bc0*/  LDL.LU R24, [R1+0x200] ;  /* 0x0002000001187983 */ /* 0x000ee80000300800 */
[----:B------:R-:W3:Y:S04]  /*11bd0*/  LDL.LU R25, [R1+0x204] ;  /* 0x0002040001197983 */ /* 0x000ee80000300800 */
[----:B------:R-:W3:Y:S04]  /*11be0*/  LDL.LU R26, [R1+0x208] ;  /* 0x00020800011a7983 */ /* 0x000ee80000300800 */
[----:B------:R-:W3:Y:S04]  /*11bf0*/  LDL.LU R27, [R1+0x20c] ;  /* 0x00020c00011b7983 */ /* 0x000ee80000300800 */
[----:B----4-:R-:W-:Y:S04]  /*11c00*/  LDSM.16.MT88.4 R4, [R22+0xb080] ;  /* 0x00b080001604783b */ /* 0x010fe80000004200 */
[----:B--2---:R-:W-:Y:S04]  /*11c10*/  LDSM.16.MT88.4 R16, [R23+0xb000] ;  /* 0x00b000001710783b */ /* 0x004fe80000004200 */
[----:B---3--:R-:W-:Y:S04]  /*11c20*/  STL.64 [R1+0x880], R14 ;  /* 0x0008800e01007387 */ /* 0x008fe80000100a00 */
[----:B------:R0:W-:Y:S04]  /*11c30*/  STL.64 [R1+0x878], R12 ;  /* 0x0008780c01007387 */ /* 0x0001e80000100a00 */
[----:B0-----:R-:W2:Y:S04]  /*11c40*/  LDL.LU R12, [R1+0x1c0] ;  /* 0x0001c000010c7983 */ /* 0x001ea80000300800 */
[----:B------:R-:W2:Y:S04]  /*11c50*/  LDL.LU R13, [R1+0x1c4] ;  /* 0x0001c400010d7983 */ /* 0x000ea80000300800 */
[----:B------:R-:W2:Y:S04]  /*11c60*/  LDL.LU R14, [R1+0x1c8] ;  /* 0x0001c800010e7983 */ /* 0x000ea80000300800 */
[----:B------:R-:W2:Y:S04]  /*11c70*/  LDL.LU R15, [R1+0x1cc] ;  /* 0x0001cc00010f7983 */ /* 0x000ea80000300800 */
[----:B------:R-:W-:Y:S04]  /*11c80*/  STL.64 [R1+0x838], R10 ;  /* 0x0008380a01007387 */ /* 0x000fe80000100a00 */
[----:B------:R0:W-:Y:S04]  /*11c90*/  STL.64 [R1+0x830], R8 ;  /* 0x0008300801007387 */ /* 0x0001e80000100a00 */
[----:B0-----:R-:W3:Y:S04]  /*11ca0*/  LDL.LU R8, [R1+0xc0] ;  /* 0x0000c00001087983 */ /* 0x001ee80000300800 */
[----:B------:R-:W3:Y:S04]  /*11cb0*/  LDL.LU R9, [R1+0xc4] ;  /* 0x0000c40001097983 */ /* 0x000ee80000300800 */
[----:B------:R-:W4:Y:S04]  /*11cc0*/  LDL.LU R10, [R1+0xc8] ;  /* 0x0000c800010a7983 */ /* 0x000f280000300800 */
[----:B------:R-:W4:Y:S04]  /*11cd0*/  LDL.LU R11, [R1+0xcc] ;  /* 0x0000cc00010b7983 */ /* 0x000f280000300800 */
[----:B----4-:R-:W-:Y:S04]  /*11ce0*/  STL.64 [R1+0x850], R10 ;  /* 0x0008500a01007387 */ /* 0x010fe80000100a00 */
[----:B---3--:R0:W-:Y:S04]  /*11cf0*/  STL.64 [R1+0x848], R8 ;  /* 0x0008480801007387 */ /* 0x0081e80000100a00 */
[----:B0-----:R-:W3:Y:S04]  /*11d00*/  LDL.LU R8, [R1+0xd0] ;  /* 0x0000d00001087983 */ /* 0x001ee80000300800 */
[----:B------:R-:W3:Y:S01]  /*11d10*/  LDL.LU R9, [R1+0xd4] ;  /* 0x0000d40001097983 */ /* 0x000ee20000300800 */
[----:B------:R-:W-:-:S02]  /*11d20*/  IMAD.MOV.U32 R10, RZ, RZ, R21 ;  /* 0x000000ffff0a7224 */ /* 0x000fc400078e0015 */
[----:B------:R-:W-:Y:S02]  /*11d30*/  IMAD.MOV.U32 R11, RZ, RZ, R20 ;  /* 0x000000ffff0b7224 */ /* 0x000fe400078e0014 */
[----:B------:R-:W0:Y:S04]  /*11d40*/  LDSM.16.MT88.4 R20, [R23+0xb080] ;  /* 0x00b080001714783b */ /* 0x000e280000004200 */
[----:B------:R-:W-:Y:S04]  /*11d50*/  STL.64 [R1+0x868], R10 ;  /* 0x0008680a01007387 */ /* 0x000fe80000100a00 */
[----:B---3--:R1:W-:Y:S04]  /*11d60*/  STL.64 [R1+0x860], R8 ;  /* 0x0008600801007387 */ /* 0x0083e80000100a00 */
[----:B-1----:R-:W3:Y:S04]  /*11d70*/  LDL.LU R8, [R1+0x150] ;  /* 0x0001500001087983 */ /* 0x002ee80000300800 */
[----:B------:R-:W3:Y:S04]  /*11d80*/  LDL.LU R9, [R1+0x154] ;  /* 0x0001540001097983 */ /* 0x000ee80000300800 */
[----:B------:R-:W3:Y:S04]  /*11d90*/  LDL.LU R10, [R1+0x158] ;  /* 0x00015800010a7983 */ /* 0x000ee80000300800 */
[----:B------:R-:W3:Y:S04]  /*11da0*/  LDL.LU R11, [R1+0x15c] ;  /* 0x00015c00010b7983 */ /* 0x000ee80000300800 */
[----:B0-----:R0:W-:Y:S04]  /*11db0*/  STL.64 [R1+0x788], R22 ;  /* 0x0007881601007387 */ /* 0x0011e80000100a00 */
[----:B------:R-:W-:Y:S04]  /*11dc0*/  STL.64 [R1+0x780], R20 ;  /* 0x0007801401007387 */ /* 0x000fe80000100a00 */
[----:B0-----:R-:W4:Y:S02]  /*11dd0*/  LDL.LU.64 R22, [R1+0x58] ;  /* 0x0000580001167983 */ /* 0x001f240000300a00 */
[C---:B----4-:R-:W-:Y:S11]  /*11de0*/  HMMA.16816.F32.BF16 R24, R4.reuse, R22, R24 ;  /* 0x000000160418723c */ /* 0x050ff60000041818 */
[----:B------:R-:W-:Y:S11]  /*11df0*/  @!UPT UIADD3 URZ, URZ, URZ, URZ ;  /* 0x0000003f3f3ff290 */ /* 0x000ff6000fffe03f */
[----:B------:R-:W-:Y:S01]  /*11e00*/  @!UPT UIADD3 URZ, URZ, URZ, URZ ;  /* 0x0000003f3f3ff290 */ /* 0x000fe2000fffe03f */
[----:B------:R0:W-:Y:S04]  /*11e10*/  STL.64 [R1+0x140], R24 ;  /* 0x0001401801007387 */ /* 0x0001e80000100a00 */
[----:B------:R1:W-:Y:S01]  /*11e20*/  STL.64 [R1+0x148], R26 ;  /* 0x0001481a01007387 */ /* 0x0003e20000100a00 */
[----:B0-----:R-:W-:Y:S02]  /*11e30*/  IMAD.MOV.U32 R25, RZ, RZ, R24 ;  /* 0x000000ffff197224 */ /* 0x001fe400078e0018 */
[----:B-1----:R-:W-:Y:S02]  /*11e40*/  IMAD.MOV.U32 R26, RZ, RZ, R28 ;  /* 0x000000ffff1a7224 */ /* 0x002fe400078e001c */
[----:B------:R-:W-:Y:S01]  /*11e50*/  IMAD.MOV.U32 R27, RZ, RZ, R3 ;  /* 0x000000ffff1b7224 */ /* 0x000fe200078e0003 */
[----:B------:R2:W-:Y:S06]  /*11e60*/  STL [R1+0x790], R25 ;  /* 0x0007901901007387 */ /* 0x0005ec0000100800 */
[----:B--2---:R-:W-:Y:S01]  /*11e70*/  HMMA.16816.F32.BF16 R24, R4, R26, R12 ;  /* 0x0000001a0418723c */ /* 0x004fe2000004180c */
[----:B------:R-:W2:Y:S04]  /*11e80*/  LDL.LU.64 R14, [R1+0x880] ;  /* 0x00088000010e7983 */ /* 0x000ea80000300a00 */
[----:B------:R-:W2:Y:S11]  /*11e90*/  LDL.LU.64 R12, [R1+0x878] ;  /* 0x00087800010c7983 */ /* 0x000eb60000300a00 */
[----:B------:R-:W-:Y:S07]  /*11ea0*/  @!UPT UIADD3 URZ, URZ, URZ, URZ ;  /* 0x0000003f3f3ff290 */ /* 0x000fee000fffe03f */
[----:B------:R-:W-:Y:S04]  /*11eb0*/  STL.64 [R1+0x1c0], R24 ;  /* 0x0001c01801007387 */ /* 0x000fe80000100a00 */
[----:B------:R0:W-:Y:S02]  /*11ec0*/  STL.64 [R1+0x1c8], R26 ;  /* 0x0001c81a01007387 */ /* 0x0001e40000100a00 */
[----:B0-----:R-:W-:Y:S02]  /*11ed0*/  IMAD.MOV.U32 R26, RZ, RZ, R24 ;  /* 0x000000ffff1a7224 */ /* 0x001fe400078e0018 */
[----:B------:R-:W-:-:S03]  /*11ee0*/  IMAD.MOV.U32 R27, RZ, RZ, R0 ;  /* 0x000000ffff1b7224 */ /* 0x000fc600078e0000 */
[----:B------:R0:W-:Y:S02]  /*11ef0*/  STL [R1+0x794], R26 ;  /* 0x0007941a01007387 */ /* 0x0001e40000100800 */
[----:B0-----:R-:W-:-:S07]  /*11f00*/  IMAD.MOV.U32 R26, RZ, RZ, R2 ;  /* 0x000000ffff1a7224 */ /* 0x001fce00078e0002 */
[----:B--2---:R-:W-:Y:S01]  /*11f10*/  HMMA.16816.F32.BF16 R24, R4, R26, R12 ;  /* 0x0000001a0418723c */ /* 0x004fe2000004180c */
[----:B------:R-:W3:Y:S11]  /*11f20*/  LDL.LU.64 R14, [R1+0x870] ;  /* 0x00087000010e7983 */ /* 0x000ef60000300a00 */
[----:B------:R-:W-:Y:S11]  /*11f30*/  @!UPT UIADD3 URZ, URZ, URZ, URZ ;  /* 0x0000003f3f3ff290 */ /* 0x000ff6000fffe03f */
[----:B------:R-:W-:Y:S04]  /*11f40*/  STL.64 [R1+0x1d0], R24 ;  /* 0x0001d01801007387 */ /* 0x000fe80000100a00 */
[----:B------:R0:W-:Y:S02]  /*11f50*/  STL.64 [R1+0x1d8], R26 ;  /* 0x0001d81a01007387 */ /* 0x0001e40000100a00 */
[----:B0-----:R-:W-:-:S05]  /*11f60*/  IMAD.MOV.U32 R27, RZ, RZ, R24 ;  /* 0x000000ffff1b7224 */ /* 0x001fca00078e0018 */
[----:B------:R0:W-:Y:S04]  /*11f70*/  STL [R1+0x7f8], R27 ;  /* 0x0007f81b01007387 */ /* 0x0001e80000100800 */
[----:B------:R-:W2:Y:S04]  /*11f80*/  LDL.LU R24, [R1+0x1f0] ;  /* 0x0001f00001187983 */ /* 0x000ea80000300800 */
[----:B------:R-:W2:Y:S04]  /*11f90*/  LDL.LU R25, [R1+0x1f4] ;  /* 0x0001f40001197983 */ /* 0x000ea80000300800 */
[----:B------:R-:W2:Y:S04]  /*11fa0*/  LDL.LU R26, [R1+0x1f8] ;  /* 0x0001f800011a7983 */ /* 0x000ea80000300800 */
[----:B0-----:R-:W2:Y:S01]  /*11fb0*/  LDL.LU R27, [R1+0x1fc] ;  /* 0x0001fc00011b7983 */ /* 0x001ea20000300800 */
[C---:B---3--:R-:W-:Y:S03]  /*11fc0*/  HMMA.16816.F32.BF16 R12, R4.reuse, R14, R8 ;  /* 0x0000000e040c723c */ /* 0x048fe60000041808 */
[----:B------:R-:W3:Y:S04]  /*11fd0*/  LDL.LU.64 R10, [R1+0x868] ;  /* 0x00086800010a7983 */ /* 0x000ee80000300a00 */
[----:B------:R-:W3:Y:S11]  /*11fe0*/  LDL.LU.64 R8, [R1+0x860] ;  /* 0x0008600001087983 */ /* 0x000ef60000300a00 */
[----:B------:R-:W-:Y:S05]  /*11ff0*/  @!UPT UIADD3 URZ, URZ, URZ, URZ ;  /* 0x0000003f3f3ff290 */ /* 0x000fea000fffe03f */
[----:B------:R-:W-:Y:S04]  /*12000*/  STL.64 [R1+0x280], R12 ;  /* 0x0002800c01007387 */ /* 0x000fe80000100a00 */
[----:B------:R0:W-:Y:S04]  /*12010*/  STL.64 [R1+0x288], R14 ;  /* 0x0002880e01007387 */ /* 0x0001e80000100a00 */
[----:B0-----:R-:W3:Y:S02]  /*12020*/  LDL.LU.64 R14, [R1+0x858] ;  /* 0x00085800010e7983 */ /* 0x001ee40000300a00 */
[C---:B---3--:R-:W-:Y:S02]  /*12030*/  HMMA.16816.F32.BF16 R12, R4.reuse, R14, R8 ;  /* 0x0000000e040c723c */ /* 0x048fe40000041808 */
[----:B------:R-:W3:Y:S04]  /*12040*/  LDL.LU.64 R10, [R1+0x850] ;  /* 0x00085000010a7983 */ /* 0x000ee80000300a00 */
[----:B------:R-:W3:Y:S11]  /*12050*/  LDL.LU.64 R8, [R1+0x848] ;  /* 0x0008480001087983 */ /* 0x000ef60000300a00 */
[----:B------:R-:W-:Y:S06]  /*12060*/  @!UPT UIADD3 URZ, URZ, URZ, URZ ;  /* 0x0000003f3f3ff290 */ /* 0x000fec000fffe03f */
        /* <DEDUP_REMOVED lines=9> */
[----:B0-----:R-:W3:Y:S04]  /*12100*/  LDL.LU.64 R14, [R1+0x828] ;  /* 0x00082800010e7983 */ /* 0x001ee80000300a00 */
[----:B------:R-:W4:Y:S01]  /*12110*/  LDL.LU.64 R12, [R1+0x820] ;  /* 0x00082000010c7983 */ /* 0x000f220000300a00 */
[C---:B---3--:R-:W-:Y:S11]  /*12120*/  HMMA.16816.F32.BF16 R8, R4.reuse, R14, R8 ;  /* 0x0000000e0408723c */ /* 0x048ff60000041808 */
[----:B------:R-:W-:Y:S11]  /*12130*/  @!UPT UIADD3 URZ, URZ, URZ, URZ ;  /* 0x0000003f3f3ff290 */ /* 0x000ff6000fffe03f */
[----:B------:R-:W-:Y:S01]  /*12140*/  @!UPT UIADD3 URZ, URZ, URZ, URZ ;  /* 0x0000003f3f3ff290 */ /* 0x000fe2000fffe03f */
[----:B------:R-:W-:Y:S04]  /*12150*/  STL.64 [R1+0x2e0], R8 ;  /* 0x0002e00801007387 */ /* 0x000fe80000100a00 */
[----:B------:R0:W-:Y:S04]  /*12160*/  STL.64 [R1+0x2e8], R10 ;  /* 0x0002e80a01007387 */ /* 0x0001e80000100a00 */
[----:B0-----:R-:W3:Y:S04]  /*12170*/  LDL.LU.64 R10, [R1+0x818] ;  /* 0x00081800010a7983 */ /* 0x001ee80000300a00 */
[----:B------:R-:W-:Y:S04]  /*12180*/  STL.64 [R1+0x7a8], R14 ;  /* 0x0007a80e01007387 */ /* 0x000fe80000100a00 */
[----:B----4-:R0:W-:Y:S04]  /*12190*/  STL.64 [R1+0x7a0], R12 ;  /* 0x0007a00c01007387 */ /* 0x0101e80000100a00 */
[----:B0-----:R-:W4:Y:S04]  /*121a0*/  LDL.LU R12, [R1+0x70] ;  /* 0x00007000010c7983 */ /* 0x001f280000300800 */
[----:B------:R-:W4:Y:S04]  /*121b0*/  LDL.LU R13, [R1+0x74] ;  /* 0x00007400010d7983 */ /* 0x000f280000300800 */
[----:B------:R-:W4:Y:S04]  /*121c0*/  LDL.LU R14, [R1+0x78] ;  /* 0x00007800010e7983 */ /* 0x000f280000300800 */
[----:B------:R-:W4:Y:S04]  /*121d0*/  LDL.LU R15, [R1+0x7c] ;  /* 0x00007c00010f7983 */ /* 0x000f280000300800 */
[----:B---3--:R-:W-:Y:S01]  /*121e0*/  STL.64 [R1+0x798], R10 ;  /* 0x0007980a01007387 */ /* 0x008fe20000100a00 */
[----:B----4-:R-:W-:Y:S08]  /*121f0*/  HMMA.16816.F32.BF16 R12, R4, R10, R12 ;  /* 0x0000000a040c723c */ /* 0x010ff0000004180c */
[C---:B--2---:R-:W-:Y:S11]  /*12200*/  HMMA.16816.F32.BF16 R4, R16.reuse, R22, R24 ;  /* 0x000000161004723c */ /* 0x044ff60000041818 */
[----:B------:R-:W-:Y:S04]  /*12210*/  @!UPT UIADD3 URZ, URZ, URZ, URZ ;  /* 0x0000003f3f3ff290 */ /* 0x000fe8000fffe03f */
[----:B------:R-:W-:Y:S04]  /*12220*/  STL.64 [R1+0x2d0], R12 ;  /* 0x0002d00c01007387 */ /* 0x000fe80000100a00 */
[----:B------:R0:W-:Y:S04]  /*12230*/  STL.64 [R1+0x2d8], R14 ;  /* 0x0002d80e01007387 */ /* 0x0001e80000100a00 */
[----:B------:R-:W-:Y:S04]  /*12240*/  STL.64 [R1+0xd0], R4 ;  /* 0x0000d00401007387 */ /* 0x000fe80000100a00 */
[----:B------:R-:W-:Y:S04]  /*12250*/  STL.64 [R1+0xd8], R6 ;  /* 0x0000d80601007387 */ /* 0x000fe80000100a00 */
[----:B0-----:R-:W2:Y:S04]  /*12260*/  LDL.LU.64 R14, [R1+0x8] ;  /* 0x00000800010e7983 */ /* 0x001ea80000300a00 */
[----:B--2---:R0:W-:Y:S04]  /*12270*/  STL.64 [R1+0x7c0], R14 ;  /* 0x0007c00e01007387 */ /* 0x0041e80000100a00 */
[----:B------:R-:W2:Y:S04]  /*12280*/  LDL.LU R8, [R1+0xf0] ;  /* 0x0000f00001087983 */ /* 0x000ea80000300800 */
[----:B------:R-:W2:Y:S04]  /*12290*/  LDL.LU R9, [R1+0xf4] ;  /* 0x0000f40001097983 */ /* 0x000ea80000300800 */
[----:B------:R-:W3:Y:S04]  /*122a0*/  LDL.LU R10, [R1+0xf8] ;  /* 0x0000f800010a7983 */ /* 0x000ee80000300800 */
[----:B------:R-:W3:Y:S04]  /*122b0*/  LDL.LU R11, [R1+0xfc] ;  /* 0x0000fc00010b7983 */ /* 0x000ee80000300800 */
[----:B0-----:R-:W4:Y:S04]  /*122c0*/  LDL.LU.64 R14, [R1+0x18] ;  /* 0x00001800010e7983 */ /* 0x001f280000300a00 */
[----:B----4-:R-:W-:Y:S04]  /*122d0*/  STL.64 [R1+0x7d8], R14 ;  /* 0x0007d80e01007387 */ /* 0x010fe80000100a00 */
[----:B---3--:R-:W-:Y:S04]  /*122e0*/  STL.64 [R1+0x7b8], R10 ;  /* 0x0007b80a01007387 */ /* 0x008fe80000100a00 */
[----:B--2---:R0:W-:Y:S04]  /*122f0*/  STL.64 [R1+0x7b0], R8 ;  /* 0x0007b00801007387 */ /* 0x0041e80000100a00 */
[----:B0-----:R-:W2:Y:S04]  /*12300*/  LDL.LU R8, [R1+0x100] ;  /* 0x0001000001087983 */ /* 0x001ea80000300800 */
[----:B------:R-:W2:Y:S04]  /*12310*/  LDL.LU R9, [R1+0x104] ;  /* 0x0001040001097983 */ /* 0x000ea80000300800 */
[----:B------:R-:W3:Y:S04]  /*12320*/  LDL.LU R10, [R1+0x108] ;  /* 0x00010800010a7983 */ /* 0x000ee80000300800 */
[----:B------:R-:W3:Y:S04]  /*12330*/  LDL.LU R11, [R1+0x10c] ;  /* 0x00010c00010b7983 */ /* 0x000ee80000300800 */
[----:B------:R-:W4:Y:S04]  /*12340*/  LDL.LU R24, [R1+0x160] ;  /* 0x0001600001187983 */ /* 0x000f280000300800 */
[----:B------:R-:W4:Y:S04]  /*12350*/  LDL.LU R25, [R1+0x164] ;  /* 0x0001640001197983 */ /* 0x000f280000300800 */
[----:B------:R-:W2:Y:S04]  /*12360*/  LDL.LU R26, [R1+0x168] ;  /* 0x00016800011a7983 */ /* 0x000ea80000300800 */
[----:B------:R-:W2:Y:S04]  /*12370*/  LDL.LU R27, [R1+0x16c] ;  /* 0x00016c00011b7983 */ /* 0x000ea80000300800 */
[----:B--2---:R0:W-:Y:S04]  /*12380*/  STL.64 [R1+0x808], R26 ;  /* 0x0008081a01007387 */ /* 0x0041e80000100a00 */
[----:B----4-:R-:W-:Y:S04]  /*12390*/  STL.64 [R1+0x800], R24 ;  /* 0x0008001801007387 */ /* 0x010fe80000100a00 */
[----:B0-----:R-:W2:Y:S04]  /*123a0*/  LDL.LU.64 R26, [R1+0x48] ;  /* 0x00004800011a7983 */ /* 0x001ea80000300a00 */
[----:B------:R-:W4:Y:S04]  /*123b0*/  LDL.64 R14, [R1+0x28] ;  /* 0x00002800010e7983 */ /* 0x000f280000100a00 */
[----:B----4-:R0:W-:Y:S04]  /*123c0*/  STL.64 [R1+0x7f0], R14 ;  /* 0x0007f00e01007387 */ /* 0x0101e80000100a00 */
[----:B0-----:R-:W4:Y:S04]  /*123d0*/  LDL.LU.64 R14, [R1+0x38] ;  /* 0x00003800010e7983 */ /* 0x001f280000300a00 */
[----:B----4-:R0:W-:Y:S04]  /*123e0*/  STL.64 [R1+0x810], R14 ;  /* 0x0008100e01007387 */ /* 0x0101e80000100a00 */
[----:B------:R-:W2:Y:S04]  /*123f0*/  LDL.LU R12, [R1+0x1a0] ;  /* 0x0001a000010c7983 */ /* 0x000ea80000300800 */
[----:B------:R-:W2:Y:S04]  /*12400*/  LDL.LU R13, [R1+0x1a4] ;  /* 0x0001a400010d7983 */ /* 0x000ea80000300800 */
[----:B0-----:R-:W2:Y:S04]  /*12410*/  LDL.LU R14, [R1+0x1a8] ;  /* 0x0001a800010e7983 */ /* 0x001ea80000300800 */
[----:B------:R-:W2:Y:S04]  /*12420*/  LDL.LU R15, [R1+0x1ac] ;  /* 0x0001ac00010f7983 */ /* 0x000ea80000300800 */
[----:B---3--:R-:W-:Y:S04]  /*12430*/  STL.64 [R1+0x7d0], R10 ;  /* 0x0007d00a01007387 */ /* 0x008fe80000100a00 */
        /* <DEDUP_REMOVED lines=11> */
[----:B------:R-:W4:Y:S04]  /*124f0*/  LDL.LU R4, [R1+0x3d4] ;  /* 0x0003d40001047983 */ /* 0x000f280000300800 */
[----:B------:R-:W4:Y:S04]  /*12500*/  LDL.LU R5, [R1+0x484] ;  /* 0x0004840001057983 */ /* 0x000f280000300800 */
[----:B------:R-:W3:Y:S04]  /*12510*/  LDL.LU R6, [R1+0x488] ;  /* 0x0004880001067983 */ /* 0x000ee80000300800 */
[----:B------:R-:W3:Y:S01]  /*12520*/  LDL.LU R7, [R1+0x534] ;  /* 0x0005340001077983 */ /* 0x000ee20000300800 */
[----:B--2---:R-:W-:Y:S03]  /*12530*/  HMMA.16816.F32.BF16 R12, R16, R26, R12 ;  /* 0x0000001a100c723c */ /* 0x004fe6000004180c */
[----:B---3--:R-:W-:Y:S04]  /*12540*/  STL.64 [R1+0x760], R6 ;  /* 0x0007600601007387 */ /* 0x008fe80000100a00 */
[----:B----4-:R0:W-:Y:S04]  /*12550*/  STL.64 [R1+0x758], R4 ;  /* 0x0007580401007387 */ /* 0x0101e80000100a00 */
[----:B0-----:R-:W2:Y:S04]  /*12560*/  LDL.LU R4, [R1+0x180] ;  /* 0x0001800001047983 */ /* 0x001ea80000300800 */
[----:B------:R-:W2:Y:S04]  /*12570*/  LDL.LU R5, [R1+0x184] ;  /* 0x0001840001057983 */ /* 0x000ea80000300800 */
[----:B------:R-:W3:Y:S04]  /*12580*/  LDL.LU R6, [R1+0x188] ;  /* 0x0001880001067983 */ /* 0x000ee80000300800 */
[----:B------:R-:W3:Y:S01]  /*12590*/  LDL.LU R7, [R1+0x18c] ;  /* 0x00018c0001077983 */ /* 0x000ee20000300800 */
[----:B------:R-:W-:-:S03]  /*125a0*/  IMAD.MOV.U32 R2, RZ, RZ, R22 ;  /* 0x000000ffff027224 */ /* 0x000fc600078e0016 */
[----:B------:R-:W4:Y:S01]  /*125b0*/  LDL.LU R20, [R1+0xe0] ;  /* 0x0000e00001147983 */ /* 0x000f220000300800 */
[----:B------:R-:W-:-:S03]  /*125c0*/  IMAD.MOV.U32 R0, RZ, RZ, R23 ;  /* 0x000000ffff007224 */ /* 0x000fc600078e0017 */
[----:B------:R-:W4:Y:S04]  /*125d0*/  LDL.LU R21, [R1+0xe4] ;  /* 0x0000e40001157983 */ /* 0x000f280000300800 */
[----:B------:R-:W4:Y:S04]  /*125e0*/  LDL.LU R22, [R1+0xe8] ;  /* 0x0000e80001167983 */ /* 0x000f280000300800 */
[----:B------:R-:W4:Y:S04]  /*125f0*/  LDL.LU R23, [R1+0xec] ;  /* 0x0000ec0001177983 */ /* 0x000f280000300800 */
[----:B---3--:R-:W-:Y:S04]  /*12600*/  STL.64 [R1+0x770], R6 ;  /* 0x0007700601007387 */ /* 0x008fe80000100a00 */
[----:B--2---:R0:W-:Y:S04]  /*12610*/  STL.64 [R1+0x768], R4 ;  /* 0x0007680401007387 */ /* 0x0041e80000100a00 */
[----:B------:R-:W-:Y:S04]  /*12620*/  STL.64 [R1+0x120], R12 ;  /* 0x0001200c01007387 */ /* 0x000fe80000100a00 */
[----:B------:R1:W-:Y:S01]  /*12630*/  STL.64 [R1+0x128], R14 ;  /* 0x0001280e01007387 */ /* 0x0003e20000100a00 */
[----:B0-----:R-:W-:-:S02]  /*12640*/  IMAD.MOV.U32 R5, RZ, RZ, R26 ;  /* 0x000000ffff057224 */ /* 0x001fc400078e001a */
[----:B------:R-:W-:Y:S01]  /*12650*/  IMAD.MOV.U32 R4, RZ, RZ, R27 ;  /* 0x000000ffff047224 */ /* 0x000fe200078e001b */
[----:B-1----:R-:W2:Y:S04]  /*12660*/  LDL.LU.64 R14, [R1+0x810] ;  /* 0x00081000010e7983 */ /* 0x002ea80000300a00 */
[----:B------:R-:W2:Y:S04]  /*12670*/  LDL.LU.64 R26, [R1+0x808] ;  /* 0x00080800011a7983 */ /* 0x000ea80000300a00 */
[----:B------:R-:W2:Y:S02]  /*12680*/  LDL.LU.64 R24, [R1+0x800] ;  /* 0x0008000001187983 */ /* 0x000ea40000300a00 */
[----:B--2---:R-:W-:Y:S11]  /*12690*/  HMMA.16816.F32.BF16 R24, R16, R14, R24 ;  /* 0x0000000e1018723c */ /* 0x004ff60000041818 */
[----:B------:R-:W-:Y:S11]  /*126a0*/  @!UPT UIADD3 URZ, URZ, URZ, URZ ;  /* 0x0000003f3f3ff290 */ /* 0x000ff6000fffe03f */
[----:B------:R-:W-:Y:S01]  /*126b0*/  @!UPT UIADD3 URZ, URZ, URZ, URZ ;  /* 0x0000003f3f3ff290 */ /* 0x000fe2000fffe03f */
[----:B------:R0:W-:Y:S04]  /*126c0*/  STL.64 [R1+0x190], R24 ;  /* 0x0001901801007387 */ /* 0x0001e80000100a00 */
[----:B------:R1:W-:Y:S01]  /*126d0*/  STL.64 [R1+0x198], R26 ;  /* 0x0001981a01007387 */ /* 0x0003e20000100a00 */
[----:B0-----:R-:W-:-:S03]  /*126e0*/  IMAD.MOV.U32 R25, RZ, RZ, R14 ;  /* 0x000000ffff197224 */ /* 0x001fc600078e000e */
[----:B-1----:R-:W2:Y:S01]  /*126f0*/  LDL.LU R27, [R1+0x7f8] ;  /* 0x0007f800011b7983 */ /* 0x002ea20000300800 */
[----:B------:R-:W-:-:S03]  /*12700*/  IMAD.MOV.U32 R26, RZ, RZ, R15 ;  /* 0x000000ffff1a7224 */ /* 0x000fc600078e000f */
[----:B------:R-:W3:Y:S02]  /*12710*/  LDL.LU.64 R14, [R1+0x7f0] ;  /* 0x0007f000010e7983 */ /* 0x000ee40000300a00 */
[C---:B---3--:R-:W-:Y:S01]  /*12720*/  HMMA.16816.F32.BF16 R8, R16.reuse, R14, R8 ;  /* 0x0000000e1008723c */ /* 0x048fe20000041808 */
[----:B------:R-:W-:Y:S11]  /*12730*/  IMAD.MOV.U32 R29, RZ, RZ, R15 ;  /* 0x000000ffff1d7224 */ /* 0x000ff600078e000f */
[----:B------:R-:W-:Y:S11]  /*12740*/  @!UPT UIADD3 URZ, URZ, URZ, URZ ;  /* 0x0000003f3f3ff290 */ /* 0x000ff6000fffe03f */
[----:B------:R-:W-:Y:S04]  /*12750*/  STL.64 [R1+0x1a0], R8 ;  /* 0x0001a00801007387 */ /* 0x000fe80000100a00 */
[----:B------:R0:W-:Y:S04]  /*12760*/  STL.64 [R1+0x1a8], R10 ;  /* 0x0001a80a01007387 */ /* 0x0001e80000100a00 */
[----:B0-----:R-:W3:Y:S04]  /*12770*/  LDL.LU.64 R10, [R1+0x7e8] ;  /* 0x0007e800010a7983 */ /* 0x001ee80000300a00 */
[----:B------:R-:W3:Y:S04]  /*12780*/  LDL.LU.64 R8, [R1+0x7e0] ;  /* 0x0007e00001087983 */ /* 0x000ee80000300a00 */
[----:B------:R-:W3:Y:S01]  /*12790*/  LDL.LU.64 R14, [R1+0x7d8] ;  /* 0x0007d800010e7983 */ /* 0x000ee20000300a00 */
[----:B------:R-:W-:Y:S01]  /*127a0*/  IMAD.MOV.U32 R7, RZ, RZ, R0 ;  /* 0x000000ffff077224 */ /* 0x000fe200078e0000 */
        /* <DEDUP_REMOVED lines=18> */
[----:B------:R-:W3:Y:S04]  /*128d0*/  LDL.LU.64 R14, [R1+0x7a8] ;  /* 0x0007a800010e7983 */ /* 0x000ee80000300a00 */
[----:B------:R-:W2:Y:S01]  /*128e0*/  LDL.LU.64 R12, [R1+0x7a0] ;  /* 0x0007a000010c7983 */ /* 0x000ea20000300a00 */
[----:B---3--:R-:W-:Y:S11]  /*128f0*/  HMMA.16816.F32.BF16 R8, R16, R14, R8 ;  /* 0x0000000e1008723c */ /* 0x008ff60000041808 */
[----:B------:R-:W-:Y:S11]  /*12900*/  @!UPT UIADD3 URZ, URZ, URZ, URZ ;  /* 0x0000003f3f3ff290 */ /* 0x000ff6000fffe03f */
[----:B------:R-:W-:Y:S01]  /*12910*/  @!UPT UIADD3 URZ, URZ, URZ, URZ ;  /* 0x0000003f3f3ff290 */ /* 0x000fe2000fffe03f */
[----:B------:R-:W-:Y:S01]  /*12920*/  STL.64 [R1+0x110], R8 ;  /* 0x0001100801007387 */ /* 0x000fe20000100a00 */
[----:B------:R-:W-:-:S03]  /*12930*/  IMAD.MOV.U32 R24, RZ, RZ, R11 ;  /* 0x000000ffff187224 */ /* 0x000fc600078e000b */
[----:B------:R0:W-:Y:S04]  /*12940*/  STL.64 [R1+0x118], R10 ;  /* 0x0001180a01007387 */ /* 0x0001e80000100a00 */
[----:B0-----:R-:W4:Y:S04]  /*12950*/  LDL.LU.64 R10, [R1+0x798] ;  /* 0x00079800010a7983 */ /* 0x001f280000300a00 */
[----:B------:R-:W3:Y:S04]  /*12960*/  LDL.LU R8, [R1+0x490] ;  /* 0x0004900001087983 */ /* 0x000ee80000300800 */
[----:B------:R-:W3:Y:S04]  /*12970*/  LDL.LU R9, [R1+0x538] ;  /* 0x0005380001097983 */ /* 0x000ee80000300800 */
[----:B------:R0:W-:Y:S02]  /*12980*/  STL.64 [R1+0x6d8], R14 ;  /* 0x0006d80e01007387 */ /* 0x0001e40000100a00 */
[----:B0-----:R-:W-:-:S02]  /*12990*/  IMAD.MOV.U32 R15, RZ, RZ, R26 ;  /* 0x000000ffff0f7224 */ /* 0x001fc400078e001a */
[----:B------:R-:W3:Y:S01]  /*129a0*/  LDL.LU R26, [R1+0x794] ;  /* 0x00079400011a7983 */ /* 0x000ee20000300800 */
[----:B------:R-:W-:-:S03]  /*129b0*/  IMAD.MOV.U32 R14, RZ, RZ, R25 ;  /* 0x000000ffff0e7224 */ /* 0x000fc600078e0019 */
[----:B------:R-:W3:Y:S04]  /*129c0*/  LDL.LU R25, [R1+0x790] ;  /* 0x0007900001197983 */ /* 0x000ee80000300800 */
[----:B--2---:R0:W-:Y:S04]  /*129d0*/  STL.64 [R1+0x6d0], R12 ;  /* 0x0006d00c01007387 */ /* 0x0041e80000100a00 */
[----:B------:R1:W-:Y:S04]  /*129e0*/  STL.64 [R1+0x778], R14 ;  /* 0x0007780e01007387 */ /* 0x0003e80000100a00 */
[----:B0-----:R-:W2:Y:S04]  /*129f0*/  LDL.LU R12, [R1+0x1b0] ;  /* 0x0001b000010c7983 */ /* 0x001ea80000300800 */
[----:B------:R-:W2:Y:S04]  /*12a00*/  LDL.LU R13, [R1+0x1b4] ;  /* 0x0001b400010d7983 */ /* 0x000ea80000300800 */
[----:B-1----:R-:W2:Y:S04]  /*12a10*/  LDL.LU R14, [R1+0x1b8] ;  /* 0x0001b800010e7983 */ /* 0x002ea80000300800 */
[----:B------:R-:W2:Y:S01]  /*12a20*/  LDL.LU R15, [R1+0x1bc] ;  /* 0x0001bc00010f7983 */ /* 0x000ea20000300800 */
[----:B----4-:R-:W-:Y:S03]  /*12a30*/  HMMA.16816.F32.BF16 R16, R16, R10, R20 ;  /* 0x0000000a1010723c */ /* 0x010fe60000041814 */
[----:B---3--:R0:W-:Y:S04]  /*12a40*/  STL.64 [R1+0x6a8], R26 ;  /* 0x0006a81a01007387 */ /* 0x0081e80000100a00 */
[----:B------:R-:W-:Y:S04]  /*12a50*/  STL.64 [R1+0x6a0], R24 ;  /* 0x0006a01801007387 */ /* 0x000fe80000100a00 */
[----:B------:R-:W2:Y:S04]  /*12a60*/  LDL.LU.64 R22, [R1+0x788] ;  /* 0x0007880001167983 */ /* 0x000ea80000300a00 */
[----:B------:R-:W2:Y:S01]  /*12a70*/  LDL.LU.64 R20, [R1+0x780] ;  /* 0x0007800001147983 */ /* 0x000ea20000300a00 */
[----:B0-----:R-:W-:-:S02]  /*12a80*/  IMAD.MOV.U32 R26, RZ, RZ, R5 ;  /* 0x000000ffff1a7224 */ /* 0x001fc400078e0005 */
[----:B------:R-:W-:-:S05]  /*12a90*/  IMAD.MOV.U32 R27, RZ, RZ, R4 ;  /* 0x000000ffff1b7224 */ /* 0x000fca00078e0004 */
[----:B------:R-:W-:Y:S04]  /*12aa0*/  STL.64 [R1+0x100], R16 ;  /* 0x0001001001007387 */ /* 0x000fe80000100a00 */
[----:B------:R-:W-:Y:S01]  /*12ab0*/  STL.64 [R1+0x108], R18 ;  /* 0x0001081201007387 */ /* 0x000fe20000100a00 */
[C---:B--2---:R-:W-:Y:S03]  /*12ac0*/  HMMA.16816.F32.BF16 R4, R20.reuse, R6, R12 ;  /* 0x000000061404723c */ /* 0x044fe6000004180c */
[----:B------:R-:W2:Y:S11]  /*12ad0*/  LDL.LU.64 R14, [R1+0x778] ;  /* 0x00077800010e7983 */ /* 0x000eb60000300a00 */
[----:B------:R-:W-:Y:S09]  /*12ae0*/  @!UPT UIADD3 URZ, URZ, URZ, URZ ;  /* 0x0000003f3f3ff290 */ /* 0x000ff2000fffe03f */
[----:B------:R-:W-:Y:S04]  /*12af0*/  STL.64 [R1+0xc0], R4 ;  /* 0x0000c00401007387 */ /* 0x000fe80000100a00 */
[----:B------:R0:W-:Y:S04]  /*12b00*/  STL.64 [R1+0xc8], R6 ;  /* 0x0000c80601007387 */ /* 0x0001e80000100a00 */
[----:B0-----:R-:W3:Y:S04]  /*12b10*/  LDL.LU.64 R6, [R1+0x770] ;  /* 0x0007700001067983 */ /* 0x001ee80000300a00 */
[----:B------:R-:W3:Y:S02]  /*12b20*/  LDL.LU.64 R4, [R1+0x768] ;  /* 0x0007680001047983 */ /* 0x000ee40000300a00 */
[----:B---3--:R-:W-:Y:S02]  /*12b30*/  HMMA.16816.F32.BF16 R24, R20, R26, R4 ;  /* 0x0000001a1418723c */ /* 0x008fe40000041804 */
[----:B------:R-:W3:Y:S04]  /*12b40*/  LDL.LU.64 R6, [R1+0x760] ;  /* 0x0007600001067983 */ /* 0x000ee80000300a00 */
[----:B------:R-:W4:Y:S01]  /*12b50*/  LDL.LU.64 R4, [R1+0x758] ;  /* 0x0007580001047983 */ /* 0x000f220000300a00 */
[----:B------:R-:W-:-:S02]  /*12b60*/  IMAD.MOV.U32 R16, RZ, RZ, R19 ;  /* 0x000000ffff107224 */ /* 0x000fc400078e0013 */
[----:B------:R-:W-:-:S04]  /*12b70*/  IMAD.MOV.U32 R19, RZ, RZ, c[0x0][0x18c] ;  /* 0x00006300ff137624 */ /* 0x000fc800078e00ff */
[----:B------:R-:W-:-:S10]  /*12b80*/  IMAD.SHL.U32 R19, R19, 0x40, RZ ;  /* 0x0000004013137824 */ /* 0x000fd400078e00ff */
[----:B------:R-:W-:Y:S04]  /*12b90*/  STL.64 [R1+0xf0], R24 ;  /* 0x0000f01801007387 */ /* 0x000fe80000100a00 */
[----:B------:R-:W-:Y:S04]  /*12ba0*/  STL.64 [R1+0xf8], R26 ;  /* 0x0000f81a01007387 */ /* 0x000fe80000100a00 */
[----:B------:R-:W2:Y:S04]  /*12bb0*/  LDL.LU R17, [R1+0x498] ;  /* 0x0004980001117983 */ /* 0x000ea80000300800 */
[----:B------:R-:W2:Y:S01]  /*12bc0*/  LDL.LU R18, [R1+0x53c] ;  /* 0x00053c0001127983 */ /* 0x000ea20000300800 */
[----:B---3--:R-:W-:-:S02]  /*12bd0*/  LOP3.LUT R7, R7, R6, RZ, 0x3c, !PT ;  /* 0x0000000607077212 */ /* 0x008fc400078e3cff */
[----:B----4-:R-:W-:-:S04]  /*12be0*/  LOP3.LUT R5, R5, R4, RZ, 0x3c, !PT ;  /* 0x0000000405057212 */ /* 0x010fc800078e3cff */
[----:B------:R-:W-:Y:S02]  /*12bf0*/  LOP3.LUT R4, R5, R4, RZ, 0x3c, !PT ;  /* 0x0000000405047212 */ /* 0x000fe400078e3cff */
[----:B------:R-:W-:Y:S02]  /*12c00*/  LOP3.LUT R6, R7, R6, RZ, 0x3c, !PT ;  /* 0x0000000607067212 */ /* 0x000fe400078e3cff */
[----:B------:R-:W-:Y:S02]  /*12c10*/  LOP3.LUT R5, R5, R4, RZ, 0x3c, !PT ;  /* 0x0000000405057212 */ /* 0x000fe400078e3cff */
[----:B------:R-:W-:-:S03]  /*12c20*/  LOP3.LUT R7, R7, R6, RZ, 0x3c, !PT ;  /* 0x0000000607077212 */ /* 0x000fc600078e3cff */
[----:B------:R-:W-:-:S04]  /*12c30*/  IMAD.WIDE R4, R19, 0x2, R4 ;  /* 0x0000000213047825 */ /* 0x000fc800078e0204 */
[----:B------:R-:W-:Y:S01]  /*12c40*/  IMAD.WIDE R6, R19, 0x2, R6 ;  /* 0x0000000213067825 */ /* 0x000fe200078e0206 */
[----:B------:R0:W-:Y:S04]  /*12c50*/  STL [R1+0x484], R4 ;  /* 0x0004840401007387 */ /* 0x0001e80000100800 */
[----:B------:R1:W-:Y:S04]  /*12c60*/  STL [R1+0x3d4], R5 ;  /* 0x0003d40501007387 */ /* 0x0003e80000100800 */
[----:B0-----:R-:W3:Y:S04]  /*12c70*/  LDL.LU R4, [R1+0x384] ;  /* 0x0003840001047983 */ /* 0x001ee80000300800 */
[----:B-1----:R-:W3:Y:S04]  /*12c80*/  LDL.LU R5, [R1+0x3d8] ;  /* 0x0003d80001057983 */ /* 0x002ee80000300800 */
[----:B------:R0:W-:Y:S04]  /*12c90*/  STL [R1+0x534], R6 ;  /* 0x0005340601007387 */ /* 0x0001e80000100800 */
[----:B------:R1:W-:Y:S04]  /*12ca0*/  STL [R1+0x488], R7 ;  /* 0x0004880701007387 */ /* 0x0003e80000100800 */
[----:B0-----:R-:W4:Y:S04]  /*12cb0*/  LDL.LU R6, [R1+0x3dc] ;  /* 0x0003dc0001067983 */ /* 0x001f280000300800 */
[----:B-1----:R-:W4:Y:S04]  /*12cc0*/  LDL.LU R7, [R1+0x48c] ;  /* 0x00048c0001077983 */ /* 0x002f280000300800 */
[----:B------:R-:W2:Y:S04]  /*12cd0*/  LDL.LU R24, [R1+0x38c] ;  /* 0x00038c0001187983 */ /* 0x000ea80000300800 */
[----:B------:R-:W2:Y:S04]  /*12ce0*/  LDL.LU R25, [R1+0x3e8] ;  /* 0x0003e80001197983 */ /* 0x000ea80000300800 */
[----:B------:R-:W2:Y:S04]  /*12cf0*/  LDL.LU R26, [R1+0x3ec] ;  /* 0x0003ec00011a7983 */ /* 0x000ea80000300800 */
[----:B------:R-:W2:Y:S04]  /*12d00*/  LDL.LU R27, [R1+0x49c] ;  /* 0x00049c00011b7983 */ /* 0x000ea80000300800 */
[----:B------:R-:W2:Y:S04]  /*12d10*/  LDL.LU R12, [R1+0x4a0] ;  /* 0x0004a000010c7983 */ /* 0x000ea80000300800 */
[----:B------:R-:W2:Y:S01]  /*12d20*/  LDL.LU R13, [R1+0x540] ;  /* 0x00054000010d7983 */ /* 0x000ea20000300800 */
[----:B---3--:R-:W-:-:S04]  /*12d30*/  LOP3.LUT R5, R5, R4, RZ, 0x3c, !PT ;  /* 0x0000000405057212 */ /* 0x008fc800078e3cff */
[----:B------:R-:W-:-:S04]  /*12d40*/  LOP3.LUT R4, R5, R4, RZ, 0x3c, !PT ;  /* 0x0000000405047212 */ /* 0x000fc800078e3cff */
[----:B------:R-:W-:Y:S02]  /*12d50*/  LOP3.LUT R5, R5, R4, RZ, 0x3c, !PT ;  /* 0x0000000405057212 */ /* 0x000fe400078e3cff */
[----:B----4-:R-:W-:-:S04]  /*12d60*/  LOP3.LUT R7, R7, R6, RZ, 0x3c, !PT ;  /* 0x0000000607077212 */ /* 0x010fc800078e3cff */
[----:B------:R-:W-:Y:S01]  /*12d70*/  LOP3.LUT R6, R7, R6, RZ, 0x3c, !PT ;  /* 0x0000000607067212 */ /* 0x000fe200078e3cff */
[----:B------:R-:W-:-:S03]  /*12d80*/  IMAD.WIDE R4, R19, 0x2, R4 ;  /* 0x0000000213047825 */ /* 0x000fc600078e0204 */
[----:B------:R-:W-:Y:S02]  /*12d90*/  LOP3.LUT R7, R7, R6, RZ, 0x3c, !PT ;  /* 0x0000000607077212 */ /* 0x000fe400078e3cff */
[----:B------:R0:W-:Y:S03]  /*12da0*/  STL [R1+0x3d8], R4 ;  /* 0x0003d80401007387 */ /* 0x0001e60000100800 */
[----:B------:R-:W-:Y:S01]  /*12db0*/  IMAD.WIDE R6, R19, 0x2, R6 ;  /* 0x0000000213067825 */ /* 0x000fe200078e0206 */
[----:B------:R1:W-:Y:S04]  /*12dc0*/  STL [R1+0x384], R5 ;  /* 0x0003840501007387 */ /* 0x0003e80000100800 */
[----:B0-----:R-:W3:Y:S04]  /*12dd0*/  LDL.LU R4, [R1+0x388] ;  /* 0x0003880001047983 */ /* 0x001ee80000300800 */
[----:B-1----:R-:W3:Y:S04]  /*12de0*/  LDL.LU R5, [R1+0x3e0] ;  /* 0x0003e00001057983 */ /* 0x002ee80000300800 */
[----:B------:R0:W-:Y:S04]  /*12df0*/  STL [R1+0x48c], R6 ;  /* 0x00048c0601007387 */ /* 0x0001e80000100800 */
[----:B------:R1:W-:Y:S04]  /*12e00*/  STL [R1+0x3dc], R7 ;  /* 0x0003dc0701007387 */ /* 0x0003e80000100800 */
[----:B0-----:R-:W4:Y:S04]  /*12e10*/  LDL.LU R6, [R1+0x3e4] ;  /* 0x0003e40001067983 */ /* 0x001f280000300800 */
[----:B-1----:R-:W4:Y:S01]  /*12e20*/  LDL.LU R7, [R1+0x494] ;  /* 0x0004940001077983 */ /* 0x002f220000300800 */
[----:B------:R-:W-:-:S04]  /*12e30*/  LOP3.LUT R9, R9, R8, RZ, 0x3c, !PT ;  /* 0x0000000809097212 */ /* 0x000fc800078e3cff */
[----:B------:R-:W-:-:S04]  /*12e40*/  LOP3.LUT R8, R9, R8, RZ, 0x3c, !PT ;  /* 0x0000000809087212 */ /* 0x000fc800078e3cff */
[----:B------:R-:W-:-:S05]  /*12e50*/  LOP3.LUT R9, R9, R8, RZ, 0x3c, !PT ;  /* 0x0000000809097212 */ /* 0x000fca00078e3cff */
[----:B------:R-:W-:-:S05]  /*12e60*/  IMAD.WIDE R8, R19, 0x2, R8 ;  /* 0x0000000213087825 */ /* 0x000fca00078e0208 */
[----:B------:R2:W-:Y:S04]  /*12e70*/  STL [R1+0x538], R8 ;  /* 0x0005380801007387 */ /* 0x0005e80000100800 */
[----:B------:R0:W-:Y:S01]  /*12e80*/  STL [R1+0x490], R9 ;  /* 0x0004900901007387 */ /* 0x0001e20000100800 */
[----:B--2---:R-:W-:Y:S02]  /*12e90*/  IMAD.MOV.U32 R8, RZ, RZ, R18 ;  /* 0x000000ffff087224 */ /* 0x004fe400078e0012 */
[----:B0-----:R-:W-:-:S04]  /*12ea0*/  IMAD.MOV.U32 R9, RZ, RZ, R17 ;  /* 0x000000ffff097224 */ /* 0x001fc800078e0011 */
[----:B------:R-:W-:Y:S01]  /*12eb0*/  IMAD.WIDE R8, R19, 0x2, R8 ;  /* 0x0000000213087825 */ /* 0x000fe200078e0208 */
        /* <DEDUP_REMOVED lines=10> */
[----:B------:R2:W-:Y:S01]  /*12f60*/  STL [R1+0x494], R6 ;  /* 0x0004940601007387 */ /* 0x0005e20000100800 */
[----:B0-----:R-:W-:-:S02]  /*12f70*/  IMAD.MOV.U32 R4, RZ, RZ, R25 ;  /* 0x000000ffff047224 */ /* 0x001fc400078e0019 */
[----:B-1----:R-:W-:Y:S01]  /*12f80*/  IMAD.MOV.U32 R5, RZ, RZ, R24 ;  /* 0x000000ffff057224 */ /* 0x002fe200078e0018 */
[----:B------:R0:W-:Y:S03]  /*12f90*/  STL [R1+0x3e4], R7 ;  /* 0x0003e40701007387 */ /* 0x0001e60000100800 */
[----:B------:R-:W-:Y:S01]  /*12fa0*/  IMAD.WIDE R4, R19, 0x2, R4 ;  /* 0x0000000213047825 */ /* 0x000fe200078e0204 */
[----:B------:R-:W-:Y:S03]  /*12fb0*/  STL [R1+0x53c], R8 ;  /* 0x00053c0801007387 */ /* 0x000fe60000100800 */
[----:B--2---:R-:W-:Y:S01]  /*12fc0*/  IMAD.MOV.U32 R6, RZ, RZ, R27 ;  /* 0x000000ffff067224 */ /* 0x004fe200078e001b */
[----:B------:R-:W-:Y:S01]  /*12fd0*/  STL [R1+0x498], R9 ;  /* 0x0004980901007387 */ /* 0x000fe20000100800 */
[----:B0-----:R-:W-:-:S03]  /*12fe0*/  IMAD.MOV.U32 R7, RZ, RZ, R26 ;  /* 0x000000ffff077224 */ /* 0x001fc600078e001a */
[----:B------:R-:W2:Y:S01]  /*12ff0*/  LDL.LU R17, [R1+0x4b0] ;  /* 0x0004b00001117983 */ /* 0x000ea20000300800 */
[----:B------:R-:W-:-:S03]  /*13000*/  IMAD.WIDE R6, R19, 0x2, R6 ;  /* 0x0000000213067825 */ /* 0x000fc600078e0206 */
[----:B------:R-:W3:Y:S04]  /*13010*/  LDL.LU R18, [R1+0x548] ;  /* 0x0005480001127983 */ /* 0x000ee80000300800 */
[----:B------:R0:W-:Y:S04]  /*13020*/  STL [R1+0x3e8], R4 ;  /* 0x0003e80401007387 */ /* 0x0001e80000100800 */
[----:B------:R1:W-:Y:S04]  /*13030*/  STL [R1+0x38c], R5 ;  /* 0x00038c0501007387 */ /* 0x0003e80000100800 */
[----:B0-----:R-:W4:Y:S04]  /*13040*/  LDL.LU R4, [R1+0x390] ;  /* 0x0003900001047983 */ /* 0x001f280000300800 */
[----:B-1----:R-:W4:Y:S04]  /*13050*/  LDL.LU R5, [R1+0x3f0] ;  /* 0x0003f00001057983 */ /* 0x002f280000300800 */
[----:B------:R0:W-:Y:S04]  /*13060*/  STL [R1+0x49c], R6 ;  /* 0x00049c0601007387 */ /* 0x0001e80000100800 */
[----:B------:R1:W-:Y:S04]  /*13070*/  STL [R1+0x3ec], R7 ;  /* 0x0003ec0701007387 */ /* 0x0003e80000100800 */
[----:B0-----:R-:W2:Y:S04]  /*13080*/  LDL.LU R6, [R1+0x3f4] ;  /* 0x0003f40001067983 */ /* 0x001ea80000300800 */
[----:B-1----:R-:W2:Y:S01]  /*13090*/  LDL.LU R7, [R1+0x4a4] ;  /* 0x0004a40001077983 */ /* 0x002ea20000300800 */
[----:B------:R-:W-:-:S02]  /*130a0*/  IMAD.MOV.U32 R8, RZ, RZ, R13 ;  /* 0x000000ffff087224 */ /* 0x000fc400078e000d */
[----:B------:R-:W-:-:S04]  /*130b0*/  IMAD.MOV.U32 R9, RZ, RZ, R12 ;  /* 0x000000ffff097224 */ /* 0x000fc800078e000c */
[----:B------:R-:W-:-:S05]  /*130c0*/  IMAD.WIDE R8, R19, 0x2, R8 ;  /* 0x0000000213087825 */ /* 0x000fca00078e0208 */
[----:B------:R0:W-:Y:S04]  /*130d0*/  STL [R1+0x540], R8 ;  /* 0x0005400801007387 */ /* 0x0001e80000100800 */
[----:B------:R1:W-:Y:S04]  /*130e0*/  STL [R1+0x4a0], R9 ;  /* 0x0004a00901007387 */ /* 0x0003e80000100800 */
[----:B0-----:R-:W3:Y:S04]  /*130f0*/  LDL.LU R8, [R1+0x4a8] ;  /* 0x0004a80001087983 */ /* 0x001ee80000300800 */
[----:B-1----:R-:W3:Y:S04]  /*13100*/  LDL.LU R9, [R1+0x544] ;  /* 0x0005440001097983 */ /* 0x002ee80000300800 */
[----:B------:R-:W3:Y:S04]  /*13110*/  LDL.LU R24, [R1+0x398] ;  /* 0x0003980001187983 */ /* 0x000ee80000300800 */
[----:B------:R-:W3:Y:S04]  /*13120*/  LDL.LU R25, [R1+0x400] ;  /* 0x0004000001197983 */ /* 0x000ee80000300800 */
[----:B------:R-:W3:Y:S04]  /*13130*/  LDL.LU R26, [R1+0x404] ;  /* 0x00040400011a7983 */ /* 0x000ee80000300800 */
[----:B------:R-:W3:Y:S04]  /*13140*/  LDL.LU R27, [R1+0x4b4] ;  /* 0x0004b400011b7983 */ /* 0x000ee80000300800 */
[----:B------:R-:W3:Y:S04]  /*13150*/  LDL.LU R12, [R1+0x4b8] ;  /* 0x0004b800010c7983 */ /* 0x000ee80000300800 */
[----:B------:R-:W3:Y:S01]  /*13160*/  LDL.LU R13, [R1+0x54c] ;  /* 0x00054c00010d7983 */ /* 0x000ee20000300800 */
[----:B----4-:R-:W-:-:S04]  /*13170*/  LOP3.LUT R5, R5, R4, RZ, 0x3c, !PT ;  /* 0x0000000405057212 */ /* 0x010fc800078e3cff */
[----:B------:R-:W-:-:S04]  /*13180*/  LOP3.LUT R4, R5, R4, RZ, 0x3c, !PT ;  /* 0x0000000405047212 */ /* 0x000fc800078e3cff */
[----:B------:R-:W-:Y:S02]  /*13190*/  LOP3.LUT R5, R5, R4, RZ, 0x3c, !PT ;  /* 0x0000000405057212 */ /* 0x000fe400078e3cff */
[----:B--2---:R-:W-:-:S04]  /*131a0*/  LOP3.LUT R7, R7, R6, RZ, 0x3c, !PT ;  /* 0x0000000607077212 */ /* 0x004fc800078e3cff */
[----:B------:R-:W-:Y:S01]  /*131b0*/  LOP3.LUT R6, R7, R6, RZ, 0x3c, !PT ;  /* 0x0000000607067212 */ /* 0x000fe200078e3cff */
[----:B------:R-:W-:-:S03]  /*131c0*/  IMAD.WIDE R4, R19, 0x2, R4 ;  /* 0x0000000213047825 */ /* 0x000fc600078e0204 */
[----:B------:R-:W-:Y:S02]  /*131d0*/  LOP3.LUT R7, R7, R6, RZ, 0x3c, !PT ;  /* 0x0000000607077212 */ /* 0x000fe400078e3cff */
[----:B------:R0:W-:Y:S03]  /*131e0*/  STL [R1+0x3f0], R4 ;  /* 0x0003f00401007387 */ /* 0x0001e60000100800 */
[----:B------:R-:W-:Y:S01]  /*131f0*/  IMAD.WIDE R6, R19, 0x2, R6 ;  /* 0x0000000213067825 */ /* 0x000fe200078e0206 */
[----:B------:R1:W-:Y:S04]  /*13200*/  STL [R1+0x390], R5 ;  /* 0x0003900501007387 */ /* 0x0003e80000100800 */
[----:B0-----:R-:W2:Y:S04]  /*13210*/  LDL.LU R4, [R1+0x394] ;  /* 0x0003940001047983 */ /* 0x001ea80000300800 */
[----:B-1----:R-:W2:Y:S04]  /*13220*/  LDL.LU R5, [R1+0x3f8] ;  /* 0x0003f80001057983 */ /* 0x002ea80000300800 */
[----:B------:R0:W-:Y:S04]  /*13230*/  STL [R1+0x4a4], R6 ;  /* 0x0004a40601007387 */ /* 0x0001e80000100800 */
[----:B------:R1:W-:Y:S04]  /*13240*/  STL [R1+0x3f4], R7 ;  /* 0x0003f40701007387 */ /* 0x0003e80000100800 */
[----:B0-----:R-:W4:Y:S04]  /*13250*/  LDL.LU R6, [R1+0x3fc] ;  /* 0x0003fc0001067983 */ /* 0x001f280000300800 */
[----:B-1----:R-:W4:Y:S01]  /*13260*/  LDL.LU R7, [R1+0x4ac] ;  /* 0x0004ac0001077983 */ /* 0x002f220000300800 */
[----:B---3--:R-:W-:-:S04]  /*13270*/  LOP3.LUT R9, R9, R8, RZ, 0x3c, !PT ;  /* 0x0000000809097212 */ /* 0x008fc800078e3cff */
[----:B------:R-:W-:-:S04]  /*13280*/  LOP3.LUT R8, R9, R8, RZ, 0x3c, !PT ;  /* 0x0000000809087212 */ /* 0x000fc800078e3cff */
[----:B------:R-:W-:-:S05]  /*13290*/  LOP3.LUT R9, R9, R8, RZ, 0x3c, !PT ;  /* 0x0000000809097212 */ /* 0x000fca00078e3cff */
[----:B------:R-:W-:-:S05]  /*132a0*/  IMAD.WIDE R8, R19, 0x2, R8 ;  /* 0x0000000213087825 */ /* 0x000fca00078e0208 */
[----:B------:R0:W-:Y:S04]  /*132b0*/  STL [R1+0x544], R8 ;  /* 0x0005440801007387 */ /* 0x0001e80000100800 */
[----:B------:R1:W-:Y:S01]  /*132c0*/  STL [R1+0x4a8], R9 ;  /* 0x0004a80901007387 */ /* 0x0003e20000100800 */
[----:B0-----:R-:W-:Y:S02]  /*132d0*/  IMAD.MOV.U32 R8, RZ, RZ, R18 ;  /* 0x000000ffff087224 */ /* 0x001fe400078e0012 */
[----:B-1----:R-:W-:-:S04]  /*132e0*/  IMAD.MOV.U32 R9, RZ, RZ, R17 ;  /* 0x000000ffff097224 */ /* 0x002fc800078e0011 */
[----:B------:R-:W-:Y:S01]  /*132f0*/  IMAD.WIDE R8, R19, 0x2, R8 ;  /* 0x0000000213087825 */ /* 0x000fe200078e0208 */
[----:B--2---:R-:W-:-:S04]  /*13300*/  LOP3.LUT R5, R5, R4, RZ, 0x3c, !PT ;  /* 0x0000000405057212 */ /* 0x004fc800078e3cff */
        /* <DEDUP_REMOVED lines=101> */
[----:B------:R1:W-:Y:S01]  /*13960*/  STL [R1+0x4d0], R9 ;  /* 0x0004d00901007387 */ /* 0x0003e20000100800 */
[----:B------:R-:W-:-:S03]  /*13970*/  IMAD.MOV.U32 R26, RZ, RZ, R14 ;  /* 0x000000ffff1a7224 */ /* 0x000fc600078e000e */
[----:B0-----:R-:W3:Y:S04]  /*13980*/  LDL.LU R8, [R1+0x4d8] ;  /* 0x0004d80001087983 */ /* 0x001ee80000300800 */
[----:B-1----:R-:W3:Y:S04]  /*13990*/  LDL.LU R9, [R1+0x55c] ;  /* 0x00055c0001097983 */ /* 0x002ee80000300800 */
[----:B------:R-:W3:Y:S01]  /*139a0*/  LDL.LU R24, [R1+0x3b0] ;  /* 0x0003b00001187983 */ /* 0x000ee20000300800 */
[----:B------:R-:W-:-:S03]  /*139b0*/  IMAD.MOV.U32 R27, RZ, RZ, R15 ;  /* 0x000000ffff1b7224 */ /* 0x000fc600078e000f */
        /* <DEDUP_REMOVED lines=54> */
[----:B0-----:R-:W4:Y:S01]  /*13d20*/  LDL.LU R4, [R1+0x3b4] ;  /* 0x0003b40001047983 */ /* 0x001f220000300800 */
[----:B-1----:R-:W4:Y:S02]  /*13d30*/  LDL.LU R5, [R1+0x438] ;  /* 0x0004380001057983 */ /* 0x002f240000300800 */
[----:B------:R0:W-:Y:S02]  /*13d40*/  STL [R1+0x4e4], R6 ;  /* 0x0004e40601007387 */ /* 0x0001e40000100800 */
[----:B------:R1:W-:Y:S01]  /*13d50*/  STL [R1+0x434], R7 ;  /* 0x0004340701007387 */ /* 0x0003e20000100800 */
[----:B0-----:R-:W2:Y:S01]  /*13d60*/  LDL.LU R6, [R1+0x43c] ;  /* 0x00043c0001067983 */ /* 0x001ea20000300800 */
[----:B-1----:R-:W2:Y:S02]  /*13d70*/  LDL.LU R7, [R1+0x4ec] ;  /* 0x0004ec0001077983 */ /* 0x002ea40000300800 */
[----:B------:R-:W-:-:S02]  /*13d80*/  IMAD.MOV.U32 R8, RZ, RZ, R15 ;  /* 0x000000ffff087224 */ /* 0x000fc400078e000f */
[----:B------:R-:W-:-:S04]  /*13d90*/  IMAD.MOV.U32 R9, RZ, RZ, R14 ;  /* 0x000000ffff097224 */ /* 0x000fc800078e000e */
[----:B------:R-:W-:-:S05]  /*13da0*/  IMAD.WIDE R8, R19, 0x2, R8 ;  /* 0x0000000213087825 */ /* 0x000fca00078e0208 */
[----:B------:R0:W-:Y:S01]  /*13db0*/  STL [R1+0x564], R8 ;  /* 0x0005640801007387 */ /* 0x0001e20000100800 */
[----:B------:R1:W-:Y:S03]  /*13dc0*/  STL [R1+0x4e8], R9 ;  /* 0x0004e80901007387 */ /* 0x0003e60000100800 */
[----:B0-----:R-:W3:Y:S01]  /*13dd0*/  LDL.LU R8, [R1+0x4f0] ;  /* 0x0004f00001087983 */ /* 0x001ee20000300800 */
[----:B-1----:R-:W3:Y:S02]  /*13de0*/  LDL.LU R9, [R1+0x568] ;  /* 0x0005680001097983 */ /* 0x002ee40000300800 */
[----:B------:R-:W3:Y:S02]  /*13df0*/  LDL.LU R24, [R1+0x3bc] ;  /* 0x0003bc0001187983 */ /* 0x000ee40000300800 */
[----:B------:R-:W3:Y:S01]  /*13e00*/  LDL.LU R25, [R1+0x448] ;  /* 0x0004480001197983 */ /* 0x000ee20000300800 */
[----:B------:R-:W3:Y:S01]  /*13e10*/  LDL.LU R12, [R1+0x44c] ;  /* 0x00044c00010c7983 */ /* 0x000ee20000300800 */
[----:B------:R-:W3:Y:S02]  /*13e20*/  LDL.LU R13, [R1+0x4fc] ;  /* 0x0004fc00010d7983 */ /* 0x000ee40000300800 */
[----:B------:R-:W3:Y:S02]  /*13e30*/  LDL.LU R14, [R1+0x500] ;  /* 0x00050000010e7983 */ /* 0x000ee40000300800 */
        /* <DEDUP_REMOVED lines=8> */
[----:B------:R0:W-:Y:S01]  /*13ec0*/  STL [R1+0x438], R4 ;  /* 0x0004380401007387 */ /* 0x0001e20000100800 */
[----:B------:R1:W-:Y:S02]  /*13ed0*/  STL [R1+0x3b4], R5 ;  /* 0x0003b40501007387 */ /* 0x0003e40000100800 */
[----:B------:R-:W-:Y:S01]  /*13ee0*/  IMAD.WIDE R6, R19, 0x2, R6 ;  /* 0x0000000213067825 */ /* 0x000fe200078e0206 */
[----:B0-----:R-:W2:Y:S03]  /*13ef0*/  LDL.LU R4, [R1+0x3b8] ;  /* 0x0003b80001047983 */ /* 0x001ea60000300800 */
[----:B-1----:R-:W2:Y:S02]  /*13f00*/  LDL.LU R5, [R1+0x440] ;  /* 0x0004400001057983 */ /* 0x002ea40000300800 */
[----:B------:R0:W-:Y:S02]  /*13f10*/  STL [R1+0x4ec], R6 ;  /* 0x0004ec0601007387 */ /* 0x0001e40000100800 */
[----:B------:R1:W-:Y:S01]  /*13f20*/  STL [R1+0x43c], R7 ;  /* 0x00043c0701007387 */ /* 0x0003e20000100800 */
[----:B0-----:R-:W4:Y:S01]  /*13f30*/  LDL.LU R6, [R1+0x444] ;  /* 0x0004440001067983 */ /* 0x001f220000300800 */
[----:B-1----:R-:W4:Y:S01]  /*13f40*/  LDL.LU R7, [R1+0x4f4] ;  /* 0x0004f40001077983 */ /* 0x002f220000300800 */
[----:B---3--:R-:W-:-:S04]  /*13f50*/  LOP3.LUT R9, R9, R8, RZ, 0x3c, !PT ;  /* 0x0000000809097212 */ /* 0x008fc800078e3cff */
[----:B------:R-:W-:-:S04]  /*13f60*/  LOP3.LUT R8, R9, R8, RZ, 0x3c, !PT ;  /* 0x0000000809087212 */ /* 0x000fc800078e3cff */
[----:B------:R-:W-:-:S05]  /*13f70*/  LOP3.LUT R9, R9, R8, RZ, 0x3c, !PT ;  /* 0x0000000809097212 */ /* 0x000fca00078e3cff */
[----:B------:R-:W-:-:S05]  /*13f80*/  IMAD.WIDE R8, R19, 0x2, R8 ;  /* 0x0000000213087825 */ /* 0x000fca00078e0208 */
[----:B------:R0:W-:Y:S01]  /*13f90*/  STL [R1+0x568], R8 ;  /* 0x0005680801007387 */ /* 0x0001e20000100800 */
[----:B------:R1:W-:Y:S02]  /*13fa0*/  STL [R1+0x4f0], R9 ;  /* 0x0004f00901007387 */ /* 0x0003e40000100800 */
        /* <DEDUP_REMOVED lines=14> */
[----:B------:R3:W-:Y:S02]  /*14090*/  STL [R1+0x444], R7 ;  /* 0x0004440701007387 */ /* 0x0007e40000100800 */
[----:B------:R4:W-:Y:S02]  /*140a0*/  STL [R1+0x56c], R8 ;  /* 0x00056c0801007387 */ /* 0x0009e40000100800 */
[----:B0-----:R-:W-:-:S02]  /*140b0*/  IMAD.MOV.U32 R4, RZ, RZ, R25 ;  /* 0x000000ffff047224 */ /* 0x001fc400078e0019 */
[----:B-1----:R-:W-:Y:S01]  /*140c0*/  IMAD.MOV.U32 R5, RZ, RZ, R24 ;  /* 0x000000ffff057224 */ /* 0x002fe200078e0018 */
[----:B------:R0:W-:Y:S03]  /*140d0*/  STL [R1+0x4f8], R9 ;  /* 0x0004f80901007387 */ /* 0x0001e60000100800 */
[----:B------:R-:W-:-:S04]  /*140e0*/  IMAD.WIDE R4, R19, 0x2, R4 ;  /* 0x0000000213047825 */ /* 0x000fc800078e0204 */
[----:B--2---:R-:W-:Y:S02]  /*140f0*/  IMAD.MOV.U32 R6, RZ, RZ, R13 ;  /* 0x000000ffff067224 */ /* 0x004fe400078e000d */
[----:B---3--:R-:W-:Y:S02]  /*14100*/  IMAD.MOV.U32 R7, RZ, RZ, R12 ;  /* 0x000000ffff077224 */ /* 0x008fe400078e000c */
[----:B----4-:R-:W-:Y:S02]  /*14110*/  IMAD.MOV.U32 R8, RZ, RZ, R15 ;  /* 0x000000ffff087224 */ /* 0x010fe400078e000f */
[----:B0-----:R-:W-:Y:S02]  /*14120*/  IMAD.MOV.U32 R9, RZ, RZ, R14 ;  /* 0x000000ffff097224 */ /* 0x001fe400078e000e */
[----:B------:R-:W-:-:S04]  /*14130*/  IMAD.WIDE R6, R19, 0x2, R6 ;  /* 0x0000000213067825 */ /* 0x000fc800078e0206 */
[----:B------:R-:W-:Y:S01]  /*14140*/  IMAD.WIDE R8, R19, 0x2, R8 ;  /* 0x0000000213087825 */ /* 0x000fe200078e0208 */
[----:B------:R0:W-:Y:S03]  /*14150*/  STL [R1+0x448], R4 ;  /* 0x0004480401007387 */ /* 0x0001e60000100800 */
[----:B------:R1:W-:Y:S02]  /*14160*/  STL [R1+0x3bc], R5 ;  /* 0x0003bc0501007387 */ /* 0x0003e40000100800 */
[----:B------:R2:W-:Y:S02]  /*14170*/  STL [R1+0x4fc], R6 ;  /* 0x0004fc0601007387 */ /* 0x0005e40000100800 */
[----:B------:R3:W-:Y:S01]  /*14180*/  STL [R1+0x44c], R7 ;  /* 0x00044c0701007387 */ /* 0x0007e20000100800 */
[----:B------:R-:W-:Y:S01]  /*14190*/  STL [R1+0x570], R8 ;  /* 0x0005700801007387 */ /* 0x000fe20000100800 */
[----:B------:R-:W-:Y:S03]  /*141a0*/  STL [R1+0x500], R9 ;  /* 0x0005000901007387 */ /* 0x000fe60000100800 */
[----:B0-----:R-:W4:Y:S01]  /*141b0*/  LDL.LU R4, [R1+0x3c0] ;  /* 0x0003c00001047983 */ /* 0x001f220000300800 */
[----:B-1----:R-:W4:Y:S02]  /*141c0*/  LDL.LU R5, [R1+0x450] ;  /* 0x0004500001057983 */ /* 0x002f240000300800 */
[----:B--2---:R-:W2:Y:S02]  /*141d0*/  LDL.LU R6, [R1+0x454] ;  /* 0x0004540001067983 */ /* 0x004ea40000300800 */
[----:B---3--:R-:W2:Y:S02]  /*141e0*/  LDL.LU R7, [R1+0x504] ;  /* 0x0005040001077983 */ /* 0x008ea40000300800 */
[----:B--2---:R-:W-:Y:S01]  /*141f0*/  STL.64 [R1+0x750], R6 ;  /* 0x0007500601007387 */ /* 0x004fe20000100a00 */
[----:B----4-:R0:W-:Y:S03]  /*14200*/  STL.64 [R1+0x748], R4 ;  /* 0x0007480401007387 */ /* 0x0101e60000100a00 */
[----:B0-----:R-:W2:Y:S01]  /*14210*/  LDL.LU R4, [R1+0x240] ;  /* 0x0002400001047983 */ /* 0x001ea20000300800 */
[----:B------:R-:W2:Y:S02]  /*14220*/  LDL.LU R5, [R1+0x244] ;  /* 0x0002440001057983 */ /* 0x000ea40000300800 */
[----:B------:R-:W2:Y:S02]  /*14230*/  LDL.LU R6, [R1+0x248] ;  /* 0x0002480001067983 */ /* 0x000ea40000300800 */
[----:B------:R-:W2:Y:S01]  /*14240*/  LDL.LU R7, [R1+0x24c] ;  /* 0x00024c0001077983 */ /* 0x000ea20000300800 */
[----:B------:R-:W3:Y:S01]  /*14250*/  LDL.LU R8, [R1+0x508] ;  /* 0x0005080001087983 */ /* 0x000ee20000300800 */
[----:B------:R-:W3:Y:S02]  /*14260*/  LDL.LU R9, [R1+0x574] ;  /* 0x0005740001097983 */ /* 0x000ee40000300800 */
[----:B------:R-:W4:Y:S02]  /*14270*/  LDL.LU R17, [R1+0x45c] ;  /* 0x00045c0001117983 */ /* 0x000f240000300800 */
[----:B------:R-:W3:Y:S01]  /*14280*/  LDL.LU R18, [R1+0x50c] ;  /* 0x00050c0001127983 */ /* 0x000ee20000300800 */
[----:B------:R-:W3:Y:S01]  /*14290*/  LDL.LU R14, [R1+0x510] ;  /* 0x00051000010e7983 */ /* 0x000ee20000300800 */
[----:B------:R-:W3:Y:S01]  /*142a0*/  LDL.LU R15, [R1+0x578] ;  /* 0x00057800010f7983 */ /* 0x000ee20000300800 */
[----:B--2---:R-:W-:Y:S02]  /*142b0*/  HMMA.16816.F32.BF16 R24, R20, R26, R4 ;  /* 0x0000001a1418723c */ /* 0x004fe40000041804 */
[----:B------:R-:W2:Y:S01]  /*142c0*/  LDL.LU.64 R6, [R1+0x750] ;  /* 0x0007500001067983 */ /* 0x000ea20000300a00 */
[----:B------:R-:W2:Y:S11]  /*142d0*/  LDL.LU.64 R4, [R1+0x748] ;  /* 0x0007480001047983 */ /* 0x000eb60000300a00 */
[----:B------:R-:W-:Y:S09]  /*142e0*/  @!UPT UIADD3 URZ, URZ, URZ, URZ ;  /* 0x0000003f3f3ff290 */ /* 0x000ff2000fffe03f */
[----:B------:R0:W-:Y:S01]  /*142f0*/  STL.64 [R1+0xb0], R24 ;  /* 0x0000b01801007387 */ /* 0x0001e20000100a00 */
[----:B------:R1:W-:Y:S03]  /*14300*/  STL.64 [R1+0xb8], R26 ;  /* 0x0000b81a01007387 */ /* 0x0003e60000100a00 */
[----:B0-----:R-:W2:Y:S01]  /*14310*/  LDL.LU R24, [R1+0x3c8] ;  /* 0x0003c80001187983 */ /* 0x001ea20000300800 */
[----:B------:R-:W2:Y:S02]  /*14320*/  LDL.LU R25, [R1+0x460] ;  /* 0x0004600001197983 */ /* 0x000ea40000300800 */
[----:B-1----:R-:W2:Y:S02]  /*14330*/  LDL.LU R26, [R1+0x464] ;  /* 0x00046400011a7983 */ /* 0x002ea40000300800 */
[----:B------:R-:W2:Y:S02]  /*14340*/  LDL.LU R27, [R1+0x514] ;  /* 0x00051400011b7983 */ /* 0x000ea40000300800 */
[----:B--2---:R-:W-:Y:S01]  /*14350*/  STL.64 [R1+0x708], R26 ;  /* 0x0007081a01007387 */ /* 0x004fe20000100a00 */
[----:B------:R0:W-:Y:S03]  /*14360*/  STL.64 [R1+0x700], R24 ;  /* 0x0007001801007387 */ /* 0x0001e60000100a00 */
[----:B0-----:R-:W2:Y:S01]  /*14370*/  LDL.LU R24, [R1+0x230] ;  /* 0x0002300001187983 */ /* 0x001ea20000300800 */
[----:B------:R-:W2:Y:S02]  /*14380*/  LDL.LU R25, [R1+0x234] ;  /* 0x0002340001197983 */ /* 0x000ea40000300800 */
[----:B------:R-:W2:Y:S02]  /*14390*/  LDL.LU R26, [R1+0x238] ;  /* 0x00023800011a7983 */ /* 0x000ea40000300800 */
[----:B------:R-:W2:Y:S02]  /*143a0*/  LDL.LU R27, [R1+0x23c] ;  /* 0x00023c00011b7983 */ /* 0x000ea40000300800 */
[----:B--2---:R0:W-:Y:S01]  /*143b0*/  STL.64 [R1+0x728], R26 ;  /* 0x0007281a01007387 */ /* 0x0041e20000100a00 */
[----:B------:R-:W-:Y:S03]  /*143c0*/  STL.64 [R1+0x720], R24 ;  /* 0x0007201801007387 */ /* 0x000fe60000100a00 */
[----:B0-----:R-:W2:Y:S01]  /*143d0*/  LDL.LU R26, [R1+0x28] ;  /* 0x00002800011a7983 */ /* 0x001ea20000300800 */
[----:B------:R-:W-:-:S02]  /*143e0*/  IMAD.MOV.U32 R27, RZ, RZ, R29 ;  /* 0x000000ffff1b7224 */ /* 0x000fc400078e001d */
[----:B------:R-:W2:Y:S02]  /*143f0*/  LDL.LU R29, [R1+0x740] ;  /* 0x00074000011d7983 */ /* 0x000ea40000300800 */
[----:B------:R-:W2:Y:S01]  /*14400*/  LDL.LU R12, [R1+0x518] ;  /* 0x00051800010c7983 */ /* 0x000ea20000300800 */
[----:B------:R-:W2:Y:S01]  /*14410*/  LDL.LU R13, [R1+0x57c] ;  /* 0x00057c00010d7983 */ /* 0x000ea20000300800 */
[----:B---3--:R-:W-:Y:S01]  /*14420*/  STL.64 [R1+0x738], R14 ;  /* 0x0007380e01007387 */ /* 0x008fe20000100a00 */
[----:B------:R-:W-:-:S04]  /*14430*/  LOP3.LUT R5, R5, R4, RZ, 0x3c, !PT ;  /* 0x0000000405057212 */ /* 0x000fc800078e3cff */
[----:B------:R-:W-:-:S04]  /*14440*/  LOP3.LUT R4, R5, R4, RZ, 0x3c, !PT ;  /* 0x0000000405047212 */ /* 0x000fc800078e3cff */
[----:B------:R-:W-:Y:S01]  /*14450*/  LOP3.LUT R5, R5, R4, RZ, 0x3c, !PT ;  /* 0x0000000405057212 */ /* 0x000fe200078e3cff */
[----:B--2---:R0:W-:Y:S04]  /*14460*/  STL.64 [R1+0x730], R12 ;  /* 0x0007300c01007387 */ /* 0x0041e80000100a00 */
[----:B0-----:R-:W2:Y:S01]  /*14470*/  LDL.LU R12, [R1+0x250] ;  /* 0x00025000010c7983 */ /* 0x001ea20000300800 */
[----:B------:R-:W2:Y:S02]  /*14480*/  LDL.LU R13, [R1+0x254] ;  /* 0x00025400010d7983 */ /* 0x000ea40000300800 */
[----:B------:R-:W2:Y:S02]  /*14490*/  LDL.LU R14, [R1+0x258] ;  /* 0x00025800010e7983 */ /* 0x000ea40000300800 */
[----:B------:R-:W2:Y:S02]  /*144a0*/  LDL.LU R15, [R1+0x25c] ;  /* 0x00025c00010f7983 */ /* 0x000ea40000300800 */
[----:B------:R-:W-:Y:S01]  /*144b0*/  IMAD.WIDE R4, R19, 0x2, R4 ;  /* 0x0000000213047825 */ /* 0x000fe200078e0204 */
[----:B------:R-:W-:-:S02]  /*144c0*/  LOP3.LUT R7, R7, R6, RZ, 0x3c, !PT ;  /* 0x0000000607077212 */ /* 0x000fc400078e3cff */
[----:B------:R-:W-:Y:S02]  /*144d0*/  LOP3.LUT R9, R9, R8, RZ, 0x3c, !PT ;  /* 0x0000000809097212 */ /* 0x000fe400078e3cff */
[----:B------:R0:W-:Y:S01]  /*144e0*/  STL [R1+0x450], R4 ;  /* 0x0004500401007387 */ /* 0x0001e20000100800 */
[----:B------:R1:W-:Y:S01]  /*144f0*/  STL [R1+0x3c0], R5 ;  /* 0x0003c00501007387 */ /* 0x0003e20000100800 */
[----:B------:R-:W-:Y:S02]  /*14500*/  LOP3.LUT R6, R7, R6, RZ, 0x3c, !PT ;  /* 0x0000000607067212 */ /* 0x000fe400078e3cff */
[----:B------:R-:W-:Y:S02]  /*14510*/  LOP3.LUT R8, R9, R8, RZ, 0x3c, !PT ;  /* 0x0000000809087212 */ /* 0x000fe400078e3cff */
[----:B------:R-:W-:Y:S01]  /*14520*/  LOP3.LUT R7, R7, R6, RZ, 0x3c, !PT ;  /* 0x0000000607077212 */ /* 0x000fe200078e3cff */
[----:B0-----:R-:W3:Y:S01]  /*14530*/  LDL.LU R4, [R1+0x3c4] ;  /* 0x0003c40001047983 */ /* 0x001ee20000300800 */
[----:B-1----:R-:W3:Y:S01]  /*14540*/  LDL.LU R5, [R1+0x458] ;  /* 0x0004580001057983 */ /* 0x002ee20000300800 */
[----:B------:R-:W-:-:S02]  /*14550*/  LOP3.LUT R9, R9, R8, RZ, 0x3c, !PT ;  /* 0x0000000809097212 */ /* 0x000fc400078e3cff */
[----:B------:R-:W-:-:S04]  /*14560*/  IMAD.WIDE R6, R19, 0x2, R6 ;  /* 0x0000000213067825 */ /* 0x000fc800078e0206 */
[----:B------:R-:W-:Y:S01]  /*14570*/  IMAD.WIDE R8, R19, 0x2, R8 ;  /* 0x0000000213087825 */ /* 0x000fe200078e0208 */
[----:B------:R-:W-:Y:S03]  /*14580*/  STL [R1+0x504], R6 ;  /* 0x0005040601007387 */ /* 0x000fe60000100800 */
[----:B------:R-:W-:Y:S01]  /*14590*/  STL [R1+0x454], R7 ;  /* 0x0004540701007387 */ /* 0x000fe20000100800 */
[----:B------:R-:W-:Y:S01]  /*145a0*/  STL [R1+0x574], R8 ;  /* 0x0005740801007387 */ /* 0x000fe20000100800 */
[----:B------:R-:W-:Y:S01]  /*145b0*/  STL [R1+0x508], R9 ;  /* 0x0005080901007387 */ /* 0x000fe20000100800 */
[----:B--2---:R-:W-:Y:S02]  /*145c0*/  HMMA.16816.F32.BF16 R24, R20, R26, R12 ;  /* 0x0000001a1418723c */ /* 0x004fe4000004180c */
[----:B------:R-:W2:Y:S01]  /*145d0*/  LDL.LU.64 R14, [R1+0x738] ;  /* 0x00073800010e7983 */ /* 0x000ea20000300a00 */
[----:B------:R-:W2:Y:S11]  /*145e0*/  LDL.LU.64 R12, [R1+0x730] ;  /* 0x00073000010c7983 */ /* 0x000eb60000300a00 */
[----:B------:R-:W-:Y:S09]  /*145f0*/  @!UPT UIADD3 URZ, URZ, URZ, URZ ;  /* 0x0000003f3f3ff290 */ /* 0x000ff2000fffe03f */
[----:B------:R-:W-:Y:S01]  /*14600*/  STL.64 [R1+0xa0], R24 ;  /* 0x0000a01801007387 */ /* 0x000fe20000100a00 */
[----:B------:R0:W-:Y:S03]  /*14610*/  STL.64 [R1+0xa8], R26 ;  /* 0x0000a81a01007387 */ /* 0x0001e60000100a00 */
[----:B0-----:R-:W2:Y:S01]  /*14620*/  LDL.LU.64 R26, [R1+0x728] ;  /* 0x00072800011a7983 */ /* 0x001ea20000300a00 */
[----:B------:R-:W2:Y:S01]  /*14630*/  LDL.LU.64 R24, [R1+0x720] ;  /* 0x0007200001187983 */ /* 0x000ea20000300a00 */
[----:B---3--:R-:W-:-:S04]  /*14640*/  LOP3.LUT R5, R5, R4, RZ, 0x3c, !PT ;  /* 0x0000000405057212 */ /* 0x008fc800078e3cff */
[----:B------:R-:W-:Y:S01]  /*14650*/  LOP3.LUT R4, R5, R4, RZ, 0x3c, !PT ;  /* 0x0000000405047212 */ /* 0x000fe200078e3cff */
[----:B------:R-:W-:-:S03]  /*14660*/  IMAD.MOV.U32 R6, RZ, RZ, R18 ;  /* 0x000000ffff067224 */ /* 0x000fc600078e0012 */
[----:B------:R-:W-:Y:S01]  /*14670*/  LOP3.LUT R5, R5, R4, RZ, 0x3c, !PT ;  /* 0x0000000405057212 */ /* 0x000fe200078e3cff */
[----:B----4-:R-:W-:-:S04]  /*14680*/  IMAD.MOV.U32 R7, RZ, RZ, R17 ;  /* 0x000000ffff077224 */ /* 0x010fc800078e0011 */
[----:B------:R-:W-:-:S04]  /*14690*/  IMAD.WIDE R4, R19, 0x2, R4 ;  /* 0x0000000213047825 */ /* 0x000fc800078e0204 */
[----:B------:R-:W-:Y:S01]  /*146a0*/  IMAD.WIDE R6, R19, 0x2, R6 ;  /* 0x0000000213067825 */ /* 0x000fe200078e0206 */
[----:B------:R-:W-:Y:S03]  /*146b0*/  STL [R1+0x458], R4 ;  /* 0x0004580401007387 */ /* 0x000fe60000100800 */
[----:B------:R-:W-:Y:S02]  /*146c0*/  STL [R1+0x3c4], R5 ;  /* 0x0003c40501007387 */ /* 0x000fe40000100800 */
[----:B------:R0:W-:Y:S02]  /*146d0*/  STL [R1+0x50c], R6 ;  /* 0x00050c0601007387 */ /* 0x0001e40000100800 */
[----:B0-----:R-:W-:Y:S02]  /*146e0*/  IMAD.MOV.U32 R6, RZ, RZ, R28 ;  /* 0x000000ffff067224 */ /* 0x001fe400078e001c */
[----:B--2---:R-:W-:-:S02]  /*146f0*/  IMAD.MOV.U32 R9, RZ, RZ, R14 ;  /* 0x000000ffff097224 */ /* 0x004fc400078e000e */
[----:B------:R-:W-:Y:S02]  /*14700*/  IMAD.MOV.U32 R8, RZ, RZ, R15 ;  /* 0x000000ffff087224 */ /* 0x000fe400078e000f */
[----:B------:R-:W-:Y:S02]  /*14710*/  IMAD.MOV.U32 R14, RZ, RZ, R3 ;  /* 0x000000ffff0e7224 */ /* 0x000fe400078e0003 */
[----:B------:R-:W-:Y:S01]  /*14720*/  IMAD.MOV.U32 R15, RZ, RZ, R2 ;  /* 0x000000ffff0f7224 */ /* 0x000fe200078e0002 */
[----:B------:R-:W2:Y:S01]  /*14730*/  LDL.LU R3, [R1+0x71c] ;  /* 0x00071c0001037983 */ /* 0x000ea20000300800 */
[----:B------:R-:W3:Y:S02]  /*14740*/  LDL.LU R2, [R1+0x718] ;  /* 0x0007180001027983 */ /* 0x000ee40000300800 */
[----:B------:R0:W-:Y:S02]  /*14750*/  STL [R1+0x45c], R7 ;  /* 0x00045c0701007387 */ /* 0x0001e40000100800 */
[----:B------:R-:W-:Y:S01]  /*14760*/  IMAD.WIDE R8, R19, 0x2, R8 ;  /* 0x0000000213087825 */ /* 0x000fe200078e0208 */
[----:B------:R-:W4:Y:S03]  /*14770*/  LDL.LU R28, [R1+0x714] ;  /* 0x00071400011c7983 */ /* 0x000f260000300800 */
[----:B0-----:R-:W-:-:S02]  /*14780*/  IMAD.MOV.U32 R7, RZ, RZ, R0 ;  /* 0x000000ffff077224 */ /* 0x001fc400078e0000 */
[----:B------:R-:W2:Y:S01]  /*14790*/  LDL.LU R0, [R1+0x710] ;  /* 0x0007100001007983 */ /* 0x000ea20000300800 */
[----:B------:R0:W-:Y:S02]  /*147a0*/  STL [R1+0x578], R8 ;  /* 0x0005780801007387 */ /* 0x0001e40000100800 */
[----:B------:R1:W-:Y:S02]  /*147b0*/  STL [R1+0x510], R9 ;  /* 0x0005100901007387 */ /* 0x0003e40000100800 */
[----:B------:R-:W-:Y:S01]  /*147c0*/  HMMA.16816.F32.BF16 R4, R20, R6, R24 ;  /* 0x000000061404723c */ /* 0x000fe20000041818 */
[----:B------:R-:W2:Y:S01]  /*147d0*/  LDL.LU.64 R26, [R1+0x708] ;  /* 0x00070800011a7983 */ /* 0x000ea20000300a00 */
[----:B------:R-:W2:Y:S02]  /*147e0*/  LDL.LU.64 R24, [R1+0x700] ;  /* 0x0007000001187983 */ /* 0x000ea40000300a00 */
[----:B0-----:R-:W-:Y:S02]  /*147f0*/  IMAD.MOV.U32 R8, RZ, RZ, R13 ;  /* 0x000000ffff087224 */ /* 0x001fe400078e000d */
[----:B-1----:R-:W-:-:S04]  /*14800*/  IMAD.MOV.U32 R9, RZ, RZ, R12 ;  /* 0x000000ffff097224 */ /* 0x002fc800078e000c */
[----:B------:R-:W-:Y:S11]  /*14810*/  IMAD.WIDE R8, R19, 0x2, R8 ;  /* 0x0000000213087825 */ /* 0x000ff600078e0208 */
[----:B------:R-:W-:Y:S02]  /*14820*/  @!UPT UIADD3 URZ, URZ, URZ, URZ ;  /* 0x0000003f3f3ff290 */ /* 0x000fe4000fffe03f */
[----:B------:R-:W-:Y:S01]  /*14830*/  STL.64 [R1+0x270], R4 ;  /* 0x0002700401007387 */ /* 0x000fe20000100a00 */
[----:B------:R-:W-:Y:S02]  /*14840*/  STL.64 [R1+0x278], R6 ;  /* 0x0002780601007387 */ /* 0x000fe40000100a00 */
[----:B------:R-:W-:Y:S02]  /*14850*/  STL [R1+0x6e4], R19 ;  /* 0x0006e41301007387 */ /* 0x000fe40000100800 */
[----:B------:R0:W-:Y:S02]  /*14860*/  STL [R1+0x6e0], R16 ;  /* 0x0006e01001007387 */ /* 0x0001e40000100800 */
[----:B0-----:R-:W3:Y:S01]  /*14870*/  LDL.LU R16, [R1+0x220] ;  /* 0x0002200001107983 */ /* 0x001ee20000300800 */
[----:B------:R-:W3:Y:S02]  /*14880*/  LDL.LU R17, [R1+0x224] ;  /* 0x0002240001117983 */ /* 0x000ee40000300800 */
[----:B------:R-:W3:Y:S02]  /*14890*/  LDL.LU R18, [R1+0x228] ;  /* 0x0002280001127983 */ /* 0x000ee40000300800 */
[----:B--2---:R-:W-:-:S02]  /*148a0*/  IMAD.MOV.U32 R4, RZ, RZ, R25 ;  /* 0x000000ffff047224 */ /* 0x004fc400078e0019 */
[----:B------:R-:W-:Y:S02]  /*148b0*/  IMAD.MOV.U32 R5, RZ, RZ, R24 ;  /* 0x000000ffff057224 */ /* 0x000fe400078e0018 */
[----:B------:R-:W-:Y:S02]  /*148c0*/  IMAD.MOV.U32 R6, RZ, RZ, R27 ;  /* 0x000000ffff067224 */ /* 0x000fe400078e001b */
[----:B------:R-:W-:Y:S02]  /*148d0*/  IMAD.MOV.U32 R7, RZ, RZ, R26 ;  /* 0x000000ffff077224 */ /* 0x000fe400078e001a */
[----:B------:R-:W-:-:S04]  /*148e0*/  IMAD.WIDE R4, R19, 0x2, R4 ;  /* 0x0000000213047825 */ /* 0x000fc800078e0204 */
[----:B------:R-:W-:Y:S02]  /*148f0*/  IMAD.WIDE R6, R19, 0x2, R6 ;  /* 0x0000000213067825 */ /* 0x000fe400078e0206 */
[----:B------:R-:W3:Y:S02]  /*14900*/  LDL.LU R19, [R1+0x22c] ;  /* 0x00022c0001137983 */ /* 0x000ee40000300800 */
[----:B------:R0:W-:Y:S02]  /*14910*/  STL [R1+0x460], R4 ;  /* 0x0004600401007387 */ /* 0x0001e40000100800 */
[----:B------:R1:W-:Y:S01]  /*14920*/  STL [R1+0x3c8], R5 ;  /* 0x0003c80501007387 */ /* 0x0003e20000100800 */
[----:B0-----:R-:W2:Y:S01]  /*14930*/  LDL.LU R4, [R1+0x3cc] ;  /* 0x0003cc0001047983 */ /* 0x001ea20000300800 */
[----:B-1----:R-:W2:Y:S02]  /*14940*/  LDL.LU R5, [R1+0x468] ;  /* 0x0004680001057983 */ /* 0x002ea40000300800 */
[----:B------:R-:W-:Y:S02]  /*14950*/  STL [R1+0x514], R6 ;  /* 0x0005140601007387 */ /* 0x000fe40000100800 */
[----:B------:R-:W2:Y:S01]  /*14960*/  LDL.LU R24, [R1+0x1e0] ;  /* 0x0001e00001187983 */ /* 0x000ea20000300800 */
[----:B------:R-:W2:Y:S01]  /*14970*/  LDL.LU R25, [R1+0x1e4] ;  /* 0x0001e40001197983 */ /* 0x000ea20000300800 */
[----:B------:R-:W2:Y:S02]  /*14980*/  LDL.LU R26, [R1+0x1e8] ;  /* 0x0001e800011a7983 */ /* 0x000ea40000300800 */
[----:B------:R-:W-:-:S02]  /*14990*/  IMAD.MOV.U32 R27, RZ, RZ, R29 ;  /* 0x000000ffff1b7224 */ /* 0x000fc400078e001d */
[----:B------:R0:W5:Y:S01]  /*149a0*/  LDL.LU R29, [R1+0x6f8] ;  /* 0x0006f800011d7983 */ /* 0x0001620000300800 */
[----:B---3--:R-:W-:Y:S03]  /*149b0*/  HMMA.16816.F32.BF16 R12, R20, R14, R16 ;  /* 0x0000000e140c723c */ /* 0x008fe60000041810 */
[----:B--2---:R-:W-:Y:S01]  /*149c0*/  STL.64 [R1+0x6c0], R26 ;  /* 0x0006c01a01007387 */ /* 0x004fe20000100a00 */
[----:B------:R1:W-:Y:S02]  /*149d0*/  STL.64 [R1+0x6b8], R24 ;  /* 0x0006b81801007387 */ /* 0x0003e40000100a00 */
[----:B-1----:R-:W-:Y:S02]  /*149e0*/  IMAD.MOV.U32 R24, RZ, RZ, R0 ;  /* 0x000000ffff187224 */ /* 0x002fe400078e0000 */
[----:B----4-:R-:W-:Y:S01]  /*149f0*/  IMAD.MOV.U32 R25, RZ, RZ, R28 ;  /* 0x000000ffff197224 */ /* 0x010fe200078e001c */
[----:B------:R0:W5:Y:S01]  /*14a00*/  LDL.LU R0, [R1+0x6f4] ;  /* 0x0006f40001007983 */ /* 0x0001620000300800 */
[----:B------:R0:W5:Y:S02]  /*14a10*/  LDL.LU R28, [R1+0x6f0] ;  /* 0x0006f000011c7983 */ /* 0x0001640000300800 */
[----:B------:R-:W-:-:S02]  /*14a20*/  IMAD.MOV.U32 R26, RZ, RZ, R2 ;  /* 0x000000ffff1a7224 */ /* 0x000fc400078e0002 */
[----:B------:R-:W-:Y:S01]  /*14a30*/  IMAD.MOV.U32 R27, RZ, RZ, R3 ;  /* 0x000000ffff1b7224 */ /* 0x000fe200078e0003 */
[----:B------:R-:W2:Y:S01]  /*14a40*/  LDL.LU R2, [R1+0x6ec] ;  /* 0x0006ec0001027983 */ /* 0x000ea20000300800 */
[----:B------:R-:W3:Y:S02]  /*14a50*/  LDL.LU R3, [R1+0x6e8] ;  /* 0x0006e80001037983 */ /* 0x000ee40000300800 */
[----:B------:R1:W-:Y:S02]  /*14a60*/  STL [R1+0x464], R7 ;  /* 0x0004640701007387 */ /* 0x0003e40000100800 */
[----:B------:R-:W4:Y:S01]  /*14a70*/  LDL.LU R6, [R1+0x46c] ;  /* 0x00046c0001067983 */ /* 0x000f220000300800 */
[----:B-1----:R-:W4:Y:S01]  /*14a80*/  LDL.LU R7, [R1+0x51c] ;  /* 0x00051c0001077983 */ /* 0x002f220000300800 */
[----:B------:R-:W-:Y:S02]  /*14a90*/  STL [R1+0x57c], R8 ;  /* 0x00057c0801007387 */ /* 0x000fe40000100800 */
[----:B------:R-:W-:Y:S02]  /*14aa0*/  STL [R1+0x518], R9 ;  /* 0x0005180901007387 */ /* 0x000fe40000100800 */
[----:B------:R-:W3:Y:S01]  /*14ab0*/  LDL.LU R19, [R1+0x6e4] ;  /* 0x0006e40001137983 */ /* 0x000ee20000300800 */
[----:B------:R0:W5:Y:S01]  /*14ac0*/  LDL.LU R16, [R1+0x6e0] ;  /* 0x0006e00001107983 */ /* 0x0001620000300800 */
[----:B------:R-:W-:Y:S02]  /*14ad0*/  STL.64 [R1+0x260], R12 ;  /* 0x0002600c01007387 */ /* 0x000fe40000100a00 */
[----:B------:R1:W-:Y:S02]  /*14ae0*/  STL.64 [R1+0x268], R14 ;  /* 0x0002680e01007387 */ /* 0x0003e40000100a00 */
[----:B-1----:R-:W3:Y:S01]  /*14af0*/  LDL.LU.64 R14, [R1+0x6d8] ;  /* 0x0006d800010e7983 */ /* 0x002ee20000300a00 */
[-C--:B------:R-:W-:Y:S01]  /*14b00*/  LOP3.LUT R5, R5, R4.reuse, RZ, 0x3c, !PT ;  /* 0x0000000405057212 */ /* 0x080fe200078e3cff */
[----:B------:R0:W5:Y:S02]  /*14b10*/  LDL.LU.64 R12, [R1+0x6d0] ;  /* 0x0006d000010c7983 */ /* 0x0001640000300a00 */
[----:B------:R-:W3:Y:S01]  /*14b20*/  LDL.LU R17, [R1+0x480] ;  /* 0x0004800001117983 */ /* 0x000ee20000300800 */
[----:B------:R-:W3:Y:S01]  /*14b30*/  LDL.LU R18, [R1+0x530] ;  /* 0x0005300001127983 */ /* 0x000ee20000300800 */
[----:B------:R-:W-:-:S04]  /*14b40*/  LOP3.LUT R4, R5, R4, RZ, 0x3c, !PT ;  /* 0x0000000405047212 */ /* 0x000fc800078e3cff */
[----:B------:R-:W-:Y:S01]  /*14b50*/  LOP3.LUT R5, R5, R4, RZ, 0x3c, !PT ;  /* 0x0000000405057212 */ /* 0x000fe200078e3cff */
[----:B--2---:R-:W-:Y:S01]  /*14b60*/  IMAD.MOV.U32 R9, RZ, RZ, R2 ;  /* 0x000000ffff097224 */ /* 0x004fe200078e0002 */
[-C--:B----4-:R-:W-:Y:S01]  /*14b70*/  LOP3.LUT R7, R7, R6.reuse, RZ, 0x3c, !PT ;  /* 0x0000000607077212 */ /* 0x090fe200078e3cff */
[----:B---3--:R-:W-:Y:S01]  /*14b80*/  IMAD.MOV.U32 R8, RZ, RZ, R3 ;  /* 0x000000ffff087224 */ /* 0x008fe200078e0003 */
[----:B------:R-:W2:Y:S01]  /*14b90*/  LDL.LU R2, [R1+0x6cc] ;  /* 0x0006cc0001027983 */ /* 0x000ea20000300800 */
[----:B------:R-:W-:Y:S01]  /*14ba0*/  IMAD.WIDE R4, R19, 0x2, R4 ;  /* 0x0000000213047825 */ /* 0x000fe200078e0204 */
[----:B------:R-:W-:-:S03]  /*14bb0*/  LOP3.LUT R6, R7, R6, RZ, 0x3c, !PT ;  /* 0x0000000607067212 */ /* 0x000fc600078e3cff */
[----:B------:R-:W3:Y:S01]  /*14bc0*/  LDL.LU R3, [R1+0x6c8] ;  /* 0x0006c80001037983 */ /* 0x000ee20000300800 */
[----:B------:R-:W-:Y:S01]  /*14bd0*/  LOP3.LUT R7, R7, R6, RZ, 0x3c, !PT ;  /* 0x0000000607077212 */ /* 0x000fe200078e3cff */
[----:B------:R-:W-:Y:S04]  /*14be0*/  HMMA.16816.F32.BF16 R24, R20, R14, R24 ;  /* 0x0000000e1418723c */ /* 0x000fe80000041818 */
[C---:B------:R-:W-:Y:S01]  /*14bf0*/  IMAD.WIDE R6, R19.reuse, 0x2, R6 ;  /* 0x0000000213067825 */ /* 0x040fe200078e0206 */
[----:B------:R1:W-:Y:S03]  /*14c00*/  STL [R1+0x468], R4 ;  /* 0x0004680401007387 */ /* 0x0003e60000100800 */
[----:B------:R4:W-:Y:S02]  /*14c10*/  STL [R1+0x3cc], R5 ;  /* 0x0003cc0501007387 */ /* 0x0009e40000100800 */
[----:B------:R-:W-:Y:S01]  /*14c20*/  IMAD.WIDE R8, R19, 0x2, R8 ;  /* 0x0000000213087825 */ /* 0x000fe200078e0208 */
[----:B-1----:R-:W2:Y:S03]  /*14c30*/  LDL.LU R4, [R1+0x3d0] ;  /* 0x0003d00001047983 */ /* 0x002ea60000300800 */
[----:B----4-:R-:W2:Y:S02]  /*14c40*/  LDL.LU R5, [R1+0x470] ;  /* 0x0004700001057983 */ /* 0x010ea40000300800 */
[----:B------:R1:W-:Y:S02]  /*14c50*/  STL [R1+0x51c], R6 ;  /* 0x00051c0601007387 */ /* 0x0003e40000100800 */
[----:B------:R4:W-:Y:S01]  /*14c60*/  STL [R1+0x46c], R7 ;  /* 0x00046c0701007387 */ /* 0x0009e20000100800 */
[----:B-1----:R-:W3:Y:S01]  /*14c70*/  LDL.LU R6, [R1+0x474] ;  /* 0x0004740001067983 */ /* 0x002ee20000300800 */
[----:B----4-:R-:W4:Y:S02]  /*14c80*/  LDL.LU R7, [R1+0x524] ;  /* 0x0005240001077983 */ /* 0x010f240000300800 */
[----:B------:R-:W-:Y:S02]  /*14c90*/  STL [R1+0x580], R8 ;  /* 0x0005800801007387 */ /* 0x000fe40000100800 */
[----:B------:R-:W-:Y:S01]  /*14ca0*/  STL [R1+0x520], R9 ;  /* 0x0005200901007387 */ /* 0x000fe20000100800 */
[----:B------:R-:W-:Y:S01]  /*14cb0*/  STL.64 [R1+0x200], R24 ;  /* 0x0002001801007387 */ /* 0x000fe20000100a00 */
[----:B------:R1:W-:Y:S02]  /*14cc0*/  STL.64 [R1+0x208], R26 ;  /* 0x0002081a01007387 */ /* 0x0003e40000100a00 */
[----:B------:R-:W-:-:S02]  /*14cd0*/  IMAD.MOV.U32 R14, RZ, RZ, R27 ;  /* 0x000000ffff0e7224 */ /* 0x000fc400078e001b */
[----:B-1----:R-:W3:Y:S01]  /*14ce0*/  LDL.LU.64 R26, [R1+0x6c0] ;  /* 0x0006c000011a7983 */ /* 0x002ee20000300a00 */
[----:B------:R-:W3:Y:S02]  /*14cf0*/  LDL.LU.64 R24, [R1+0x6b8] ;  /* 0x0006b80001187983 */ /* 0x000ee40000300a00 */
[----:B------:R-:W3:Y:S01]  /*14d00*/  LDL.LU R15, [R1+0x380] ;  /* 0x00038000010f7983 */ /* 0x000ee20000300800 */
[----:B--2---:R-:W-:-:S04]  /*14d10*/  LOP3.LUT R5, R5, R4, RZ, 0x3c, !PT ;  /* 0x0000000405057212 */ /* 0x004fc800078e3cff */
[----:B------:R-:W-:-:S04]  /*14d20*/  LOP3.LUT R4, R5, R4, RZ, 0x3c, !PT ;  /* 0x0000000405047212 */ /* 0x000fc800078e3cff */
[----:B------:R-:W-:-:S05]  /*14d30*/  LOP3.LUT R5, R5, R4, RZ, 0x3c, !PT ;  /* 0x0000000405057212 */ /* 0x000fca00078e3cff */
[----:B------:R-:W-:-:S04]  /*14d40*/  IMAD.WIDE R8, R19, 0x2, R4 ;  /* 0x0000000213087825 */ /* 0x000fc800078e0204 */
[----:B----4-:R-:W-:Y:S02]  /*14d50*/  IMAD.MOV.U32 R4, RZ, RZ, R7 ;  /* 0x000000ffff047224 */ /* 0x010fe400078e0007 */
[----:B---3--:R-:W-:Y:S02]  /*14d60*/  IMAD.MOV.U32 R5, RZ, RZ, R6 ;  /* 0x000000ffff057224 */ /* 0x008fe400078e0006 */
[----:B------:R-:W-:Y:S01]  /*14d70*/  IMAD.MOV.U32 R7, RZ, RZ, R2 ;  /* 0x000000ffff077224 */ /* 0x000fe200078e0002 */
[----:B------:R-:W-:Y:S01]  /*14d80*/  HMMA.16816.F32.BF16 R20, R20, R10, R24 ;  /* 0x0000000a1414723c */ /* 0x000fe20000041818 */
[----:B------:R-:W-:Y:S01]  /*14d90*/  IMAD.MOV.U32 R6, RZ, RZ, R3 ;  /* 0x000000ffff067224 */ /* 0x000fe200078e0003 */
[----:B------:R-:W2:Y:S01]  /*14da0*/  LDL.LU R2, [R1+0x6b4] ;  /* 0x0006b40001027983 */ /* 0x000ea20000300800 */
[----:B------:R-:W2:Y:S02]  /*14db0*/  LDL.LU R3, [R1+0x6b0] ;  /* 0x0006b00001037983 */ /* 0x000ea40000300800 */
[----:B------:R-:W-:Y:S02]  /*14dc0*/  STL [R1+0x470], R8 ;  /* 0x0004700801007387 */ /* 0x000fe40000100800 */
[----:B------:R1:W-:Y:S02]  /*14dd0*/  STL [R1+0x3d0], R9 ;  /* 0x0003d00901007387 */ /* 0x0003e40000100800 */
[----:B-1----:R-:W3:Y:S01]  /*14de0*/  LDL.LU R9, [R1+0x52c] ;  /* 0x00052c0001097983 */ /* 0x002ee20000300800 */
[----:B------:R0:W5:Y:S02]  /*14df0*/  LDL.LU.64 R26, [R1+0x6a8] ;  /* 0x0006a800011a7983 */ /* 0x0001640000300a00 */
[----:B------:R0:W5:Y:S11]  /*14e00*/  LDL.LU.64 R24, [R1+0x6a0] ;  /* 0x0006a00001187983 */ /* 0x0001760000300a00 */
[----:B------:R-:W-:Y:S01]  /*14e10*/  STL.64 [R1+0x1e0], R20 ;  /* 0x0001e01401007387 */ /* 0x000fe20000100a00 */
[----:B------:R-:W-:Y:S02]  /*14e20*/  STL.64 [R1+0x1e8], R22 ;  /* 0x0001e81601007387 */ /* 0x000fe40000100a00 */
[----:B------:R-:W4:Y:S02]  /*14e30*/  LDL.LU R11, [R1+0x47c] ;  /* 0x00047c00010b7983 */ /* 0x000f240000300800 */
[----:B------:R-:W-:-:S04]  /*14e40*/  IMAD.WIDE R4, R19, 0x2, R4 ;  /* 0x0000000213047825 */ /* 0x000fc800078e0204 */
[----:B------:R-:W-:Y:S01]  /*14e50*/  IMAD.WIDE R6, R19, 0x2, R6 ;  /* 0x0000000213067825 */ /* 0x000fe200078e0206 */
[----:B------:R-:W-:Y:S03]  /*14e60*/  STL [R1+0x524], R4 ;  /* 0x0005240401007387 */ /* 0x000fe60000100800 */
[----:B------:R-:W-:Y:S02]  /*14e70*/  STL [R1+0x474], R5 ;  /* 0x0004740501007387 */ /* 0x000fe40000100800 */
[----:B------:R1:W-:Y:S02]  /*14e80*/  STL [R1+0x528], R6 ;  /* 0x0005280601007387 */ /* 0x0003e40000100800 */
[----:B------:R0:W-:Y:S01]  /*14e90*/  STL [R1+0x478], R7 ;  /* 0x0004780701007387 */ /* 0x0001e20000100800 */
[----:B------:R-:W-:Y:S01]  /*14ea0*/  IADD3 R15, R15, -0x1, RZ ;  /* 0xffffffff0f0f7810 */ /* 0x000fe20007ffe0ff */
[----:B-1----:R-:W-:-:S02]  /*14eb0*/  IMAD.MOV.U32 R6, RZ, RZ, R18 ;  /* 0x000000ffff067224 */ /* 0x002fc400078e0012 */
[----:B0-----:R-:W-:Y:S02]  /*14ec0*/  IMAD.MOV.U32 R7, RZ, RZ, R17 ;  /* 0x000000ffff077224 */ /* 0x001fe400078e0011 */
[----:B------:R0:W-:Y:S02]  /*14ed0*/  STL [R1+0x380], R15 ;  /* 0x0003800f01007387 */ /* 0x0001e40000100800 */
[----:B------:R-:W-:Y:S01]  /*14ee0*/  IMAD.WIDE R6, R19, 0x2, R6 ;  /* 0x0000000213067825 */ /* 0x000fe200078e0206 */
[----:B------:R-:W-:-:S03]  /*14ef0*/  ISETP.NE.U32.AND P0, PT, R15, RZ, PT ;  /* 0x000000ff0f00720c */ /* 0x000fc60003f05070 */
[----:B------:R-:W-:Y:S01]  /*14f00*/  IMAD.MOV.U32 R17, RZ, RZ, c[0x0][0x188] ;  /* 0x00006200ff117624 */ /* 0x000fe200078e00ff */
[----:B------:R-:W-:-:S03]  /*14f10*/  UIADD3 UR4, UR4, -0x40, URZ ;  /* 0xffffffc004047890 */ /* 0x000fc6000fffe03f */
[----:B------:R-:W-:Y:S02]  /*14f20*/  IMAD.SHL.U32 R17, R17, 0x40, RZ ;  /* 0x0000004011117824 */ /* 0x000fe400078e00ff */
[----:B------:R-:W-:Y:S02]  /*14f30*/  IMAD.MOV.U32 R8, RZ, RZ, R23 ;  /* 0x000000ffff087224 */ /* 0x000fe400078e0017 */
[----:B---3--:R-:W-:Y:S02]  /*14f40*/  IMAD.MOV.U32 R4, RZ, RZ, R9 ;  /* 0x000000ffff047224 */ /* 0x008fe400078e0009 */
[----:B----4-:R-:W-:-:S04]  /*14f50*/  IMAD.MOV.U32 R5, RZ, RZ, R11 ;  /* 0x000000ffff057224 */ /* 0x010fc800078e000b */
[----:B------:R-:W-:-:S05]  /*14f60*/  IMAD.WIDE R4, R19, 0x2, R4 ;  /* 0x0000000213047825 */ /* 0x000fca00078e0204 */
[----:B------:R0:W-:Y:S01]  /*14f70*/  STL [R1+0x52c], R4 ;  /* 0x00052c0401007387 */ /* 0x0001e20000100800 */
[----:B------:R0:W-:Y:S02]  /*14f80*/  STL [R1+0x47c], R5 ;  /* 0x00047c0501007387 */ /* 0x0001e40000100800 */
[----:B------:R0:W-:Y:S02]  /*14f90*/  STL [R1+0x530], R6 ;  /* 0x0005300601007387 */ /* 0x0001e40000100800 */
[----:B------:R0:W-:Y:S02]  /*14fa0*/  STL [R1+0x480], R7 ;  /* 0x0004800701007387 */ /* 0x0001e40000100800 */
[----:B--2---:R-:W-:Y:S01]  /*14fb0*/  IMAD.WIDE R2, R17, 0x2, R2 ;  /* 0x0000000211027825 */ /* 0x004fe200078e0202 */
[----:B------:R-:W-:Y:S01]  /*14fc0*/  @!P0 CALL.REL.NOINC `(.L_x_2) ;  /* 0x0000001000008944 */ /* 0x000fe20003c00000 */
[----:B------:R-:W-:Y:S05]  /*14fd0*/  BRA `(.L_x_3) ;  /* 0xffff2e8000007947 */ /* 0x000fea000383ffff */
.L_x_2:
[----:B-----5:R1:W-:Y:S04]  /*14fe0*/  STL [R1+0x738], R27 ;  /* 0x0007381b01007387 */ /* 0x0203e80000100800 */
[----:B-1----:R-:W2:Y:S04]  /*14ff0*/  LDL.LU R27, [R1+0x2dc] ;  /* 0x0002dc00011b7983 */ /* 0x002ea80000300800 */
[----:B--2---:R1:W-:Y:S04]  /*15000*/  STL [R1+0x73c], R27 ;  /* 0x00073c1b01007387 */ /* 0x0043e80000100800 */
        /* <DEDUP_REMOVED lines=30> */
[----:B------:R2:W-:Y:S01]  /*151f0*/  STL [R1+0x734], R25 ;  /* 0x0007341901007387 */ /* 0x0005e20000100800 */
[----:B-1----:R-:W-:-:S03]  /*15200*/  IMAD.MOV.U32 R27, RZ, RZ, R14 ;  /* 0x000000ffff1b7224 */ /* 0x002fc600078e000e */
[----:B--2---:R-:W2:Y:S04]  /*15210*/  LDL.LU R25, [R1+0x2ec] ;  /* 0x0002ec0001197983 */ /* 0x004ea80000300800 */
        /* <DEDUP_REMOVED lines=34> */
[----:B------:R1:W-:Y:S04]  /*15440*/  STL [R1+0x72c], R24 ;  /* 0x00072c1801007387 */ /* 0x0003e80000100800 */
[----:B-1----:R-:W2:Y:S04]  /*15450*/  LDL.LU R24, [R1+0x30c] ;  /* 0x00030c0001187983 */ /* 0x002ea80000300800 */
[----:B------:R1:W-:Y:S04]  /*15460*/  STL [R1+0x728], R16 ;  /* 0x0007281001007387 */ /* 0x0003e80000100800 */
[----:B-1----:R-:W3:Y:S04]  /*15470*/  LDL.LU R16, [R1+0x28c] ;  /* 0x00028c0001107983 */ /* 0x002ee80000300800 */
[----:B------:R-:W4:Y:S04]  /*15480*/  LDL.LU R29, [R1+0x14c] ;  /* 0x00014c00011d7983 */ /* 0x000f280000300800 */
[----:B------:R-:W2:Y:S04]  /*15490*/  LDL.LU R0, [R1+0x2d8] ;  /* 0x0002d80001007983 */ /* 0x000ea80000300800 */
[----:B------:R-:W2:Y:S04]  /*154a0*/  LDL.LU R28, [R1+0x2e8] ;  /* 0x0002e800011c7983 */ /* 0x000ea80000300800 */
[----:B------:R-:W2:Y:S04]  /*154b0*/  LDL.LU R2, [R1+0x2f8] ;  /* 0x0002f80001027983 */ /* 0x000ea80000300800 */
[----:B------:R-:W2:Y:S04]  /*154c0*/  LDL.LU R3, [R1+0x308] ;  /* 0x0003080001037983 */ /* 0x000ea80000300800 */
[----:B0-----:R-:W2:Y:S04]  /*154d0*/  LDL.LU R6, [R1+0x288] ;  /* 0x0002880001067983 */ /* 0x001ea80000300800 */
        /* <DEDUP_REMOVED lines=12> */
[----:B------:R-:W2:Y:S01]  /*155a0*/  LDL.LU R15, [R1+0x2e0] ;  /* 0x0002e000010f7983 */ /* 0x000ea20000300800 */
[----:B------:R-:W-:-:S03]  /*155b0*/  F2FP.BF16.PACK_AB R27, R25, R27 ;  /* 0x0000001b191b723e */ /* 0x000fc600000010ff */
[----:B------:R-:W2:Y:S04]  /*155c0*/  LDL.LU R17, [R1+0x2f0] ;  /* 0x0002f00001117983 */ /* 0x000ea80000300800 */
[----:B------:R-:W2:Y:S04]  /*155d0*/  LDL.LU R18, [R1+0x300] ;  /* 0x0003000001127983 */ /* 0x000ea80000300800 */
[----:B------:R-:W2:Y:S04]  /*155e0*/  LDL.LU R19, [R1+0x280] ;  /* 0x0002800001137983 */ /* 0x000ea80000300800 */
[----:B------:R0:W-:Y:S04]  /*155f0*/  STL [R1+0x6c0], R13 ;  /* 0x0006c00d01007387 */ /* 0x0001e80000100800 */
[----:B0-----:R-:W4:Y:S04]  /*15600*/  LDL.LU R13, [R1+0x1cc] ;  /* 0x0001cc00010d7983 */ /* 0x001f280000300800 */
[----:B------:R0:W-:Y:S04]  /*15610*/  STL [R1+0x6bc], R12 ;  /* 0x0006bc0c01007387 */ /* 0x0001e80000100800 */
[----:B0-----:R-:W3:Y:S04]  /*15620*/  LDL.LU R12, [R1+0x1dc] ;  /* 0x0001dc00010c7983 */ /* 0x001ee80000300800 */
[----:B------:R-:W2:Y:S04]  /*15630*/  LDL.LU R25, [R1+0x7b8] ;  /* 0x0007b80001197983 */ /* 0x000ea80000300800 */
[----:B------:R0:W-:Y:S04]  /*15640*/  STL [R1+0x9c], R27 ;  /* 0x00009c1b01007387 */ /* 0x0001e80000100800 */
[----:B0-----:R-:W2:Y:S02]  /*15650*/  LDL.LU R27, [R1+0x7b4] ;  /* 0x0007b400011b7983 */ /* 0x001ea40000300800 */
[----:B--2---:R-:W-:-:S02]  /*15660*/  F2FP.BF16.PACK_AB R27, R25, R27 ;  /* 0x0000001b191b723e */ /* 0x004fc400000010ff */
        /* <DEDUP_REMOVED lines=58> */
[----:B0-----:R-:W2:Y:S01]  /*15a10*/  LDL.LU R27, [R1+0x73c] ;  /* 0x00073c00011b7983 */ /* 0x001ea20000300800 */
[----:B------:R-:W-:Y:S02]  /*15a20*/  F2FP.BF16.PACK_AB R24, R26, R24 ;  /* 0x000000181a18723e */ /* 0x000fe400000010ff */
[----:B---3--:R-:W-:-:S02]  /*15a30*/  F2FP.BF16.PACK_AB R12, R16, R12 ;  /* 0x0000000c100c723e */ /* 0x008fc400000010ff */
[----:B----4-:R-:W-:Y:S02]  /*15a40*/  F2FP.BF16.PACK_AB R13, R13, R29 ;  /* 0x0000001d0d0d723e */ /* 0x010fe400000010ff */
[----:B------:R-:W-:Y:S02]  /*15a50*/  F2FP.BF16.PACK_AB R2, R2, R3 ;  /* 0x000000030202723e */ /* 0x000fe400000010ff */
[----:B------:R-:W-:Y:S02]  /*15a60*/  F2FP.BF16.PACK_AB R3, R4, R5 ;  /* 0x000000050403723e */ /* 0x000fe400000010ff */
[----:B--2---:R-:W-:Y:S02]  /*15a70*/  F2FP.BF16.PACK_AB R25, R27, R25 ;  /* 0x000000191b19723e */ /* 0x004fe400000010ff */
[----:B------:R-:W2:Y:S04]  /*15a80*/  LDL.LU R27, [R1+0x738] ;  /* 0x00073800011b7983 */ /* 0x000ea80000300800 */
[----:B------:R0:W-:Y:S04]  /*15a90*/  STL [R1+0x5c], R25 ;  /* 0x00005c1901007387 */ /* 0x0001e80000100800 */
[----:B0-----:R-:W3:Y:S04]  /*15aa0*/  LDL.LU R25, [R1+0x734] ;  /* 0x0007340001197983 */ /* 0x001ee80000300800 */
[----:B------:R-:W3:Y:S04]  /*15ab0*/  LDL.LU R26, [R1+0x730] ;  /* 0x00073000011a7983 */ /* 0x000ee80000300800 */
[----:B------:R0:W-:Y:S04]  /*15ac0*/  STL [R1+0x58], R24 ;  /* 0x0000581801007387 */ /* 0x0001e80000100800 */
[----:B0-----:R-:W4:Y:S04]  /*15ad0*/  LDL.LU R24, [R1+0x72c] ;  /* 0x00072c0001187983 */ /* 0x001f280000300800 */
[----:B------:R-:W4:Y:S04]  /*15ae0*/  LDL.LU R16, [R1+0x728] ;  /* 0x0007280001107983 */ /* 0x000f280000300800 */
[----:B------:R0:W-:Y:S04]  /*15af0*/  STL [R1+0x54], R12 ;  /* 0x0000540c01007387 */ /* 0x0001e80000100800 */
[----:B------:R-:W-:Y:S01]  /*15b00*/  STL [R1+0x50], R13 ;  /* 0x0000500d01007387 */ /* 0x000fe20000100800 */
[----:B0-----:R-:W-:-:S02]  /*15b10*/  F2FP.BF16.PACK_AB R12, R0, R28 ;  /* 0x0000001c000c723e */ /* 0x001fc400000010ff */
[----:B------:R-:W-:-:S03]  /*15b20*/  F2FP.BF16.PACK_AB R0, R6, R7 ;  /* 0x000000070600723e */ /* 0x000fc600000010ff */
[----:B------:R-:W-:Y:S04]  /*15b30*/  STL [R1+0x4c], R12 ;  /* 0x00004c0c01007387 */ /* 0x000fe80000100800 */
[----:B------:R0:W-:Y:S04]  /*15b40*/  STL [R1+0x48], R2 ;  /* 0x0000480201007387 */ /* 0x0001e80000100800 */
[----:B------:R1:W-:Y:S04]  /*15b50*/  STL [R1+0x44], R0 ;  /* 0x0000440001007387 */ /* 0x0003e80000100800 */
[----:B------:R1:W-:Y:S01]  /*15b60*/  STL [R1+0x40], R3 ;  /* 0x0000400301007387 */ /* 0x0003e20000100800 */
[----:B0-----:R-:W-:-:S02]  /*15b70*/  F2FP.BF16.PACK_AB R2, R20, R21 ;  /* 0x000000151402723e */ /* 0x001fc400000010ff */
[----:B-1----:R-:W-:-:S03]  /*15b80*/  F2FP.BF16.PACK_AB R0, R22, R23 ;  /* 0x000000171600723e */ /* 0x002fc600000010ff */
[----:B------:R0:W-:Y:S01]  /*15b90*/  STL [R1+0x3c], R2 ;  /* 0x00003c0201007387 */ /* 0x0001e20000100800 */
[----:B------:R-:W-:-:S03]  /*15ba0*/  F2FP.BF16.PACK_AB R3, R10, R11 ;  /* 0x0000000b0a03723e */ /* 0x000fc600000010ff */
[----:B------:R1:W-:Y:S04]  /*15bb0*/  STL [R1+0x38], R0 ;  /* 0x0000380001007387 */ /* 0x0003e80000100800 */
[----:B------:R1:W-:Y:S01]  /*15bc0*/  STL [R1+0x34], R3 ;  /* 0x0000340301007387 */ /* 0x0003e20000100800 */
[----:B0-----:R-:W-:Y:S02]  /*15bd0*/  F2FP.BF16.PACK_AB R2, R8, R9 ;  /* 0x000000090802723e */ /* 0x001fe400000010ff */
[----:B-1----:R-:W-:-:S03]  /*15be0*/  F2FP.BF16.PACK_AB R0, R14, R15 ;  /* 0x0000000f0e00723e */ /* 0x002fc600000010ff */
[----:B------:R2:W-:Y:S01]  /*15bf0*/  STL [R1+0x30], R2 ;  /* 0x0000300201007387 */ /* 0x0005e20000100800 */
[----:B------:R-:W-:-:S03]  /*15c00*/  F2FP.BF16.PACK_AB R3, R17, R18 ;  /* 0x000000121103723e */ /* 0x000fc600000010ff */
[----:B------:R3:W-:Y:S04]  /*15c10*/  STL [R1+0x2c], R0 ;  /* 0x00002c0001007387 */ /* 0x0007e80000100800 */
[----:B------:R-:W-:Y:S04]  /*15c20*/  STL [R1+0x28], R3 ;  /* 0x0000280301007387 */ /* 0x000fe80000100800 */
[----:B------:R-:W4:Y:S01]  /*15c30*/  LDL.LU R7, [R1+0x114] ;  /* 0x0001140001077983 */ /* 0x000f220000300800 */
[----:B--2---:R-:W-:-:S05]  /*15c40*/  F2FP.BF16.PACK_AB R2, R19, R27 ;  /* 0x0000001b1302723e */ /* 0x004fca00000010ff */
[----:B------:R-:W-:Y:S01]  /*15c50*/  STL [R1+0x24], R2 ;  /* 0x0000240201007387 */ /* 0x000fe20000100800 */
[----:B---3--:R-:W-:-:S03]  /*15c60*/  F2FP.BF16.PACK_AB R0, R26, R25 ;  /* 0x000000191a00723e */ /* 0x008fc600000010ff */
[----:B----4-:R0:W-:Y:S04]  /*15c70*/  STL [R1+0x6e8], R7 ;  /* 0x0006e80701007387 */ /* 0x0101e80000100800 */
[----:B------:R-:W-:Y:S04]  /*15c80*/  STL [R1+0x20], R0 ;  /* 0x0000200001007387 */ /* 0x000fe80000100800 */
[----:B0-----:R-:W2:Y:S04]  /*15c90*/  LDL.LU R7, [R1+0xd8] ;  /* 0x0000d80001077983 */ /* 0x001ea80000300800 */
[----:B--2---:R0:W-:Y:S04]  /*15ca0*/  STL [R1+0x6f0], R7 ;  /* 0x0006f00701007387 */ /* 0x0041e80000100800 */
        /* <DEDUP_REMOVED lines=11> */
[----:B--2---:R-:W-:Y:S04]  /*15d60*/  STL [R1+0x720], R7 ;  /* 0x0007200701007387 */ /* 0x004fe80000100800 */
[----:B------:R-:W2:Y:S04]  /*15d70*/  LDL.LU R6, [R1+0x2a4] ;  /* 0x0002a40001067983 */ /* 0x000ea80000300800 */
        /* <DEDUP_REMOVED lines=20> */
[----:B------:R-:W3:Y:S04]  /*15ec0*/  LDL.LU R4, [R1+0xd4] ;  /* 0x0000d40001047983 */ /* 0x000ee80000300800 */
[----:B---3--:R0:W-:Y:S04]  /*15ed0*/  STL [R1+0x6dc], R4 ;  /* 0x0006dc0401007387 */ /* 0x0081e80000100800 */
[----:B0-----:R-:W3:Y:S04]  /*15ee0*/  LDL.LU R4, [R1+0x1a4] ;  /* 0x0001a40001047983 */ /* 0x001ee80000300800 */
[----:B------:R-:W4:Y:S04]  /*15ef0*/  LDL.LU R11, [R1+0x110] ;  /* 0x00011000010b7983 */ /* 0x000f280000300800 */
[----:B----4-:R0:W-:Y:S04]  /*15f00*/  STL [R1+0x6d8], R11 ;  /* 0x0006d80b01007387 */ /* 0x0101e80000100800 */
[----:B0-----:R-:W4:Y:S04]  /*15f10*/  LDL.LU R11, [R1+0x124] ;  /* 0x00012400010b7983 */ /* 0x001f280000300800 */
[----:B------:R-:W2:Y:S04]  /*15f20*/  LDL.LU R10, [R1+0x2a0] ;  /* 0x0002a000010a7983 */ /* 0x000ea80000300800 */
[----:B--2---:R0:W-:Y:S04]  /*15f30*/  STL [R1+0x6d4], R10 ;  /* 0x0006d40a01007387 */ /* 0x0041e80000100800 */
[----:B0-----:R-:W2:Y:S04]  /*15f40*/  LDL.LU R10, [R1+0x100] ;  /* 0x00010000010a7983 */ /* 0x001ea80000300800 */
        /* <DEDUP_REMOVED lines=13> */
[----:B------:R-:W2:Y:S04]  /*16020*/  LDL.LU R12, [R1+0x31c] ;  /* 0x00031c00010c7983 */ /* 0x000ea80000300800 */
[----:B------:R-:W2:Y:S04]  /*16030*/  LDL.LU R19, [R1+0x348] ;  /* 0x0003480001137983 */ /* 0x000ea80000300800 */
[----:B--2---:R0:W-:Y:S04]  /*16040*/  STL [R1+0x6b8], R19 ;  /* 0x0006b81301007387 */ /* 0x0041e80000100800 */
[----:B0-----:R-:W2:Y:S04]  /*16050*/  LDL.LU R19, [R1+0x17c] ;  /* 0x00017c0001137983 */ /* 0x001ea80000300800 */
[----:B------:R-:W2:Y:S04]  /*16060*/  LDL.LU R18, [R1+0x368] ;  /* 0x0003680001127983 */ /* 0x000ea80000300800 */
[----:B--2---:R0:W-:Y:S04]  /*16070*/  STL [R1+0x6b4], R18 ;  /* 0x0006b41201007387 */ /* 0x0041e80000100800 */
[----:B0-----:R-:W2:Y:S04]  /*16080*/  LDL.LU R18, [R1+0x328] ;  /* 0x0003280001127983 */ /* 0x001ea80000300800 */
[----:B------:R-:W2:Y:S01]  /*16090*/  LDL.LU R17, [R1+0x2c8] ;  /* 0x0002c80001117983 */ /* 0x000ea20000300800 */
[----:B------:R-:W-:-:S03]  /*160a0*/  IMAD.MOV.U32 R6, RZ, RZ, R16 ;  /* 0x000000ffff067224 */ /* 0x000fc600078e0010 */
        /* <DEDUP_REMOVED lines=14> */
[----:B------:R-:W2:Y:S01]  /*16190*/  LDL.LU R29, [R1+0x174] ;  /* 0x00017400011d7983 */ /* 0x000ea20000300800 */
[----:B------:R-:W-:-:S05]  /*161a0*/  IMAD.MOV.U32 R7, RZ, RZ, R24 ;  /* 0x000000ffff077224 */ /* 0x000fca00078e0018 */
[----:B------:R-:W-:Y:S01]  /*161b0*/  F2FP.BF16.PACK_AB R7, R6, R7 ;  /* 0x000000070607723e */ /* 0x000fe200000010ff */
[----:B--2---:R0:W-:Y:S04]  /*161c0*/  STL [R1+0x69c], R29 ;  /* 0x00069c1d01007387 */ /* 0x0041e80000100800 */
        /* <DEDUP_REMOVED lines=39> */
[----:B------:R0:W-:Y:S04]  /*16440*/  STL [R1], R7 ;  /* 0x0000000701007387 */ /* 0x0001e80000100800 */
[----:B0-----:R-:W2:Y:S02]  /*16450*/  LDL.LU R7, [R1+0x6e8] ;  /* 0x0006e80001077983 */ /* 0x001ea40000300800 */
[----:B--2---:R-:W-:-:S02]  /*16460*/  F2FP.BF16.PACK_AB R7, R6, R7 ;  /* 0x000000070607723e */ /* 0x004fc400000010ff */
[----:B------:R-:W2:Y:S02]  /*16470*/  LDL.LU R6, [R1+0x6e4] ;  /* 0x0006e40001067983 */ /* 0x000ea40000300800 */
[----:B--2---:R-:W-:Y:S02]  /*16480*/  F2FP.BF16.PACK_AB R6, R5, R6 ;  /* 0x000000060506723e */ /* 0x004fe400000010ff */
[----:B------:R-:W3:Y:S02]  /*16490*/  LDL.LU R5, [R1+0x6e0] ;  /* 0x0006e00001057983 */ /* 0x000ee40000300800 */
[----:B---3--:R-:W-:Y:S02]  /*164a0*/  F2FP.BF16.PACK_AB R5, R4, R5 ;  /* 0x000000050405723e */ /* 0x008fe400000010ff */
[----:B------:R-:W4:Y:S02]  /*164b0*/  LDL.LU R4, [R1+0x6dc] ;  /* 0x0006dc0001047983 */ /* 0x000f240000300800 */
[----:B----4-:R-:W-:-:S02]  /*164c0*/  F2FP.BF16.PACK_AB R4, R11, R4 ;  /* 0x000000040b04723e */ /* 0x010fc400000010ff */
[----:B------:R-:W2:Y:S02]  /*164d0*/  LDL.LU R11, [R1+0x6d8] ;  /* 0x0006d800010b7983 */ /* 0x000ea40000300800 */
[----:B--2---:R-:W-:Y:S02]  /*164e0*/  F2FP.BF16.PACK_AB R11, R10, R11 ;  /* 0x0000000b0a0b723e */ /* 0x004fe400000010ff */
[----:B------:R-:W2:Y:S02]  /*164f0*/  LDL.LU R10, [R1+0x6d4] ;  /* 0x0006d400010a7983 */ /* 0x000ea40000300800 */
[----:B--2---:R-:W-:Y:S02]  /*16500*/  F2FP.BF16.PACK_AB R10, R9, R10 ;  /* 0x0000000a090a723e */ /* 0x004fe400000010ff */
[----:B------:R-:W2:Y:S02]  /*16510*/  LDL.LU R9, [R1+0x6d0] ;  /* 0x0006d00001097983 */ /* 0x000ea40000300800 */
[----:B--2---:R-:W-:-:S02]  /*16520*/  F2FP.BF16.PACK_AB R9, R8, R9 ;  /* 0x000000090809723e */ /* 0x004fc400000010ff */
        /* <DEDUP_REMOVED lines=24> */
[----:B------:R-:W2:Y:S01]  /*166b0*/  LDL.LU R29, [R1+0x69c] ;  /* 0x00069c00011d7983 */ /* 0x000ea20000300800 */
[----:B------:R-:W-:Y:S02]  /*166c0*/  F2FP.BF16.PACK_AB R27, R0, R27 ;  /* 0x0000001b001b723e */ /* 0x000fe400000010ff */
[----:B------:R-:W-:Y:S02]  /*166d0*/  F2FP.BF16.PACK_AB R26, R28, R26 ;  /* 0x0000001a1c1a723e */ /* 0x000fe400000010ff */
[----:B------:R-:W-:Y:S02]  /*166e0*/  F2FP.BF16.PACK_AB R25, R2, R25 ;  /* 0x000000190219723e */ /* 0x000fe400000010ff */
[----:B------:R-:W-:Y:S02]  /*166f0*/  F2FP.BF16.PACK_AB R24, R3, R24 ;  /* 0x000000180318723e */ /* 0x000fe400000010ff */
[----:B--2---:R-:W-:Y:S02]  /*16700*/  F2FP.BF16.PACK_AB R20, R29, R20 ;  /* 0x000000141d14723e */ /* 0x004fe400000010ff */
.L_x_1:
[----:B0-----:R-:W2:Y:S04]  /*16710*/  LDL.LU R0, [R1+0x59c] ;  /* 0x00059c0001007983 */ /* 0x001ea80000300800 */
[----:B------:R-:W0:Y:S02]  /*16720*/  S2R R29, SR_TID.X ;  /* 0x00000000001d7919 */ /* 0x000e240000002100 */
[----:B0-----:R-:W-:-:S02]  /*16730*/  IMAD.SHL.U32 R3, R29, 0x4, RZ ;  /* 0x000000041d037824 */ /* 0x001fc400078e00ff */
[C---:B------:R-:W-:Y:S02]  /*16740*/  IMAD.SHL.U32 R2, R29.reuse, 0x800, RZ ;  /* 0x000008001d027824 */ /* 0x040fe400078e00ff */
[----:B------:R-:W-:-:S03]  /*16750*/  IMAD.SHL.U32 R28, R29, 0x2000, RZ ;  /* 0x000020001d1c7824 */ /* 0x000fc600078e00ff */
[----:B------:R-:W-:Y:S01]  /*16760*/  LOP3.LUT R2, R2, 0xc000, RZ, 0xc0, !PT ;  /* 0x0000c00002027812 */ /* 0x000fe200078ec0ff */
[----:B------:R-:W-:Y:S01]  /*16770*/  BAR.SYNC.DEFER_BLOCKING 0x0 ;  /* 0x0000000000007b1d */ /* 0x000fe20000010000 */
[----:B--2---:R-:W-:-:S04]  /*16780*/  LOP3.LUT R0, R0, 0x60, RZ, 0xc0, !PT ;  /* 0x0000006000007812 */ /* 0x004fc800078ec0ff */
[----:B------:R-:W-:Y:S02]  /*16790*/  LOP3.LUT R3, R0, 0x70, R3, 0x78, !PT ;  /* 0x0000007000037812 */ /* 0x000fe400078e7803 */
[----:B------:R-:W0:Y:S02]  /*167a0*/  S2R R0, SR_TID.X ;  /* 0x0000000000007919 */ /* 0x000e240000002100 */
[----:B0-----:R-:W-:-:S05]  /*167b0*/  LOP3.LUT R0, R0, 0x80, RZ, 0xc0, !PT ;  /* 0x0000008000007812 */ /* 0x001fca00078ec0ff */
[----:B------:R-:W-:Y:S02]  /*167c0*/  IMAD R0, R0, 0x2, R2 ;  /* 0x0000000200007824 */ /* 0x000fe400078e0202 */
[----:B------:R-:W2:Y:S01]  /*167d0*/  LDL.LU R2, [R1+0x598] ;  /* 0x0005980001027983 */ /* 0x000ea20000300800 */
[----:B------:R-:W-:Y:S02]  /*167e0*/  LOP3.LUT R29, R29, 0xff, RZ, 0xc0, !PT ;  /* 0x000000ff1d1d7812 */ /* 0x000fe400078ec0ff */
[----:B------:R-:W-:Y:S02]  /*167f0*/  LOP3.LUT R28, R28, 0xc000, RZ, 0xc0, !PT ;  /* 0x0000c0001c1c7812 */ /* 0x000fe400078ec0ff */
[----:B--2---:R-:W-:-:S04]  /*16800*/  LOP3.LUT R2, R2, 0x3000, RZ, 0xc0, !PT ;  /* 0x0000300002027812 */ /* 0x004fc800078ec0ff */
[----:B------:R-:W-:Y:S01]  /*16810*/  IADD3 R0, R3, R0, R2 ;  /* 0x0000000003007210 */ /* 0x000fe20007ffe002 */
[----:B------:R-:W-:Y:S02]  /*16820*/  IMAD R2, R29, 0x10, R28 ;  /* 0x000000101d027824 */ /* 0x000fe400078e021c */
[----:B------:R-:W2:Y:S04]  /*16830*/  LDL.LU R29, [R1+0x594] ;  /* 0x00059400011d7983 */ /* 0x000ea80000300800 */
[----:B------:R0:W-:Y:S04]  /*16840*/  STS.128 [R0], R24 ;  /* 0x0000001800007388 */ /* 0x0001e80000000c00 */
        /* <DEDUP_REMOVED lines=28> */
[----:B------:R-:W-:Y:S04]  /*16a10*/  STS.128 [R0+0x800], R20 ;  /* 0x0008001400007388 */ /* 0x000fe80000000c00 */
[----:B------:R-:W-:Y:S04]  /*16a20*/  STS.128 [R0+0x80], R16 ;  /* 0x0000801000007388 */ /* 0x000fe80000000c00 */
[----:B----4-:R-:W-:Y:S04]  /*16a30*/  STL.64 [R1+0x718], R26 ;  /* 0x0007181a01007387 */ /* 0x010fe80000100a00 */
[----:B---3--:R0:W-:Y:S04]  /*16a40*/  STL.64 [R1+0x710], R24 ;  /* 0x0007101801007387 */ /* 0x0081e80000100a00 */
[----:B0-----:R-:W3:Y:S04]  /*16a50*/  LDL.LU R24, [R1] ;  /* 0x0000000001187983 */ /* 0x001ee80000300800 */
[----:B------:R-:W3:Y:S04]  /*16a60*/  LDL.LU R25, [R1+0x4] ;  /* 0x0000040001197983 */ /* 0x000ee80000300800 */
[----:B------:R-:W3:Y:S04]  /*16a70*/  LDL.LU R26, [R1+0x8] ;  /* 0x00000800011a7983 */ /* 0x000ee80000300800 */
[----:B------:R-:W3:Y:S04]  /*16a80*/  LDL.LU R27, [R1+0xc] ;  /* 0x00000c00011b7983 */ /* 0x000ee80000300800 */
[----:B------:R-:W4:Y:S04]  /*16a90*/  LDL.LU R23, [R1+0x374] ;  /* 0x0003740001177983 */ /* 0x000f280000300800 */
[----:B------:R-:W5:Y:S04]  /*16aa0*/  LDL.LU R16, [R1+0x80] ;  /* 0x0000800001107983 */ /* 0x000f680000300800 */
[----:B------:R-:W5:Y:S04]  /*16ab0*/  LDL.LU R17, [R1+0x84] ;  /* 0x0000840001117983 */ /* 0x000f680000300800 */
[----:B------:R-:W5:Y:S04]  /*16ac0*/  LDL.LU R18, [R1+0x88] ;  /* 0x0000880001127983 */ /* 0x000f680000300800 */
[----:B------:R-:W5:Y:S04]  /*16ad0*/  LDL.LU R19, [R1+0x8c] ;  /* 0x00008c0001137983 */ /* 0x000f680000300800 */
[----:B------:R0:W-:Y:S04]  /*16ae0*/  STS.128 [R0+0x880], R12 ;  /* 0x0008800c00007388 */ /* 0x0001e80000000c00 */
[----:B------:R1:W-:Y:S04]  /*16af0*/  STS.128 [R0+0x200], R8 ;  /* 0x0002000800007388 */ /* 0x0003e80000000c00 */
[----:B------:R1:W-:Y:S04]  /*16b00*/  STS.128 [R0+0xa00], R4 ;  /* 0x000a000400007388 */ /* 0x0003e80000000c00 */
[----:B0-----:R-:W2:Y:S04]  /*16b10*/  LDL.LU R12, [R1+0x70] ;  /* 0x00007000010c7983 */ /* 0x001ea80000300800 */
[----:B------:R-:W2:Y:S04]  /*16b20*/  LDL.LU R13, [R1+0x74] ;  /* 0x00007400010d7983 */ /* 0x000ea80000300800 */
[----:B------:R-:W2:Y:S04]  /*16b30*/  LDL.LU R14, [R1+0x78] ;  /* 0x00007800010e7983 */ /* 0x000ea80000300800 */
[----:B------:R-:W2:Y:S04]  /*16b40*/  LDL.LU R15, [R1+0x7c] ;  /* 0x00007c00010f7983 */ /* 0x000ea80000300800 */
[----:B-1----:R-:W2:Y:S04]  /*16b50*/  LDL.LU R8, [R1+0x60] ;  /* 0x0000600001087983 */ /* 0x002ea80000300800 */
[----:B------:R-:W2:Y:S04]  /*16b60*/  LDL.LU R9, [R1+0x64] ;  /* 0x0000640001097983 */ /* 0x000ea80000300800 */
[----:B------:R-:W2:Y:S04]  /*16b70*/  LDL.LU R10, [R1+0x68] ;  /* 0x00006800010a7983 */ /* 0x000ea80000300800 */
[----:B------:R-:W2:Y:S04]  /*16b80*/  LDL.LU R11, [R1+0x6c] ;  /* 0x00006c00010b7983 */ /* 0x000ea80000300800 */
[----:B------:R-:W2:Y:S04]  /*16b90*/  LDL.LU R4, [R1+0x50] ;  /* 0x0000500001047983 */ /* 0x000ea80000300800 */
[----:B------:R-:W2:Y:S04]  /*16ba0*/  LDL.LU R5, [R1+0x54] ;  /* 0x0000540001057983 */ /* 0x000ea80000300800 */
[----:B------:R-:W2:Y:S04]  /*16bb0*/  LDL.LU R6, [R1+0x58] ;  /* 0x0000580001067983 */ /* 0x000ea80000300800 */
[----:B------:R-:W2:Y:S04]  /*16bc0*/  LDL.LU R7, [R1+0x5c] ;  /* 0x00005c0001077983 */ /* 0x000ea80000300800 */
[----:B---3--:R0:W-:Y:S04]  /*16bd0*/  STS.128 [R0+0x280], R24 ;  /* 0x0002801800007388 */ /* 0x0081e80000000c00 */
[----:B0-----:R-:W3:Y:S04]  /*16be0*/  LDL.LU.64 R26, [R1+0x718] ;  /* 0x00071800011a7983 */ /* 0x001ee80000300a00 */
[----:B------:R-:W3:Y:S04]  /*16bf0*/  LDL.LU.64 R24, [R1+0x710] ;  /* 0x0007100001187983 */ /* 0x000ee80000300a00 */
        /* <DEDUP_REMOVED lines=11> */
[----:B------:R-:W3:Y:S01]  /*16cb0*/  LDL.LU.64 R24, [R1+0x6d0] ;  /* 0x0006d00001187983 */ /* 0x000ee20000300a00 */
[C---:B--2---:R-:W-:Y:S01]  /*16cc0*/  IMAD R28, R29.reuse, c[0x0][0x194], RZ ;  /* 0x000065001d1c7a24 */ /* 0x044fe200078e02ff */
[----:B------:R-:W-:-:S02]  /*16cd0*/  ISETP.GE.AND P0, PT, R29, c[0x0][0x178], PT ;  /* 0x00005e001d007a0c */ /* 0x000fc40003f06270 */
[----:B------:R-:W-:Y:S01]  /*16ce0*/  STS.128 [R0+0xc80], R4 ;  /* 0x000c800400007388 */ /* 0x000fe20000000c00 */
[C---:B------:R-:W-:Y:S02]  /*16cf0*/  LOP3.LUT R20, R2.reuse, 0x20, RZ, 0x3c, !PT ;  /* 0x0000002002147812 */ /* 0x040fe400078e3cff */
[C---:B------:R-:W-:Y:S01]  /*16d00*/  LOP3.LUT R21, R2.reuse, 0x40, RZ, 0x3c, !PT ;  /* 0x0000004002157812 */ /* 0x040fe200078e3cff */
[----:B------:R-:W-:Y:S01]  /*16d10*/  STS.128 [R0+0x600], R8 ;  /* 0x0006000800007388 */ /* 0x000fe20000000c00 */
[----:B------:R-:W-:-:S03]  /*16d20*/  LOP3.LUT R22, R2, 0x60, RZ, 0x3c, !PT ;  /* 0x0000006002167812 */ /* 0x000fc600078e3cff */
[----:B------:R0:W-:Y:S04]  /*16d30*/  STS.128 [R0+0xe00], R12 ;  /* 0x000e000c00007388 */ /* 0x0001e80000000c00 */
[----:B-----5:R1:W-:Y:S04]  /*16d40*/  STS.128 [R0+0x680], R16 ;  /* 0x0006801000007388 */ /* 0x0203e80000000c00 */
[----:B------:R-:W0:Y:S02]  /*16d50*/  S2R R3, SR_TID.X ;  /* 0x0000000000037919 */ /* 0x000e240000002100 */
[----:B0-----:R-:W-:-:S04]  /*16d60*/  SHF.R.U32.HI R12, RZ, 0x7, R3 ;  /* 0x00000007ff0c7819 */ /* 0x001fc80000011603 */
[----:B------:R-:W-:-:S04]  /*16d70*/  SGXT.U32 R12, R12, 0x1 ;  /* 0x000000010c0c781a */ /* 0x000fc80000000000 */
[C---:B----4-:R-:W-:Y:S02]  /*16d80*/  LOP3.LUT R3, R23.reuse, R12, RZ, 0xfc, !PT ;  /* 0x0000000c17037212 */ /* 0x050fe400078efcff */
[--C-:B------:R-:W-:Y:S02]  /*16d90*/  LOP3.LUT R9, R23, 0x4, R12.reuse, 0xfe, !PT ;  /* 0x0000000417097812 */ /* 0x100fe400078efe0c */
[----:B------:R-:W-:Y:S02]  /*16da0*/  ISETP.LT.AND P1, PT, R3, c[0x0][0x17c], !P0 ;  /* 0x00005f0003007a0c */ /* 0x000fe40004721270 */
[C-C-:B------:R-:W-:Y:S02]  /*16db0*/  LOP3.LUT R8, R23.reuse, 0x8, R12.reuse, 0xfe, !PT ;  /* 0x0000000817087812 */ /* 0x140fe400078efe0c */
[C-C-:B------:R-:W-:Y:S02]  /*16dc0*/  LOP3.LUT R29, R23.reuse, 0x18, R12.reuse, 0xfe, !PT ;  /* 0x00000018171d7812 */ /* 0x140fe400078efe0c */
[----:B-1----:R-:W-:-:S02]  /*16dd0*/  LOP3.LUT R16, R23, 0xe0, R12, 0xfe, !PT ;  /* 0x000000e017107812 */ /* 0x002fc400078efe0c */
[C-C-:B------:R-:W-:Y:S02]  /*16de0*/  LOP3.LUT R13, R23.reuse, 0xe2, R12.reuse, 0xfe, !PT ;  /* 0x000000e2170d7812 */ /* 0x140fe400078efe0c */
[C-C-:B------:R-:W-:Y:S02]  /*16df0*/  LOP3.LUT R19, R23.reuse, 0x12, R12.reuse, 0xfe, !PT ;  /* 0x0000001217137812 */ /* 0x140fe400078efe0c */
[C-C-:B------:R-:W-:Y:S02]  /*16e00*/  LOP3.LUT R18, R23.reuse, 0x14, R12.reuse, 0xfe, !PT ;  /* 0x0000001417127812 */ /* 0x140fe400078efe0c */
[C-C-:B------:R-:W-:Y:S02]  /*16e10*/  LOP3.LUT R15, R23.reuse, 0xa, R12.reuse, 0xfe, !PT ;  /* 0x0000000a170f7812 */ /* 0x140fe400078efe0c */
[----:B------:R-:W-:Y:S01]  /*16e20*/  LOP3.LUT R14, R23, 0xc, R12, 0xfe, !PT ;  /* 0x0000000c170e7812 */ /* 0x000fe200078efe0c */
[----:B---3--:R0:W-:Y:S04]  /*16e30*/  STS.128 [R0+0xe80], R24 ;  /* 0x000e801800007388 */ /* 0x0081e80000000c00 */
[----:B------:R-:W-:Y:S01]  /*16e40*/  BAR.SYNC.DEFER_BLOCKING 0x0 ;  /* 0x0000000000007b1d */ /* 0x000fe20000010000 */
[----:B0-----:R-:W-:-:S02]  /*16e50*/  LEA R0, P2, R28, c[0x0][0x170], 0x1 ;  /* 0x00005c001c007a11 */ /* 0x001fc400078408ff */
[----:B------:R-:W-:Y:S02]  /*16e60*/  LOP3.LUT R26, R23, 0x42, R12, 0xfe, !PT ;  /* 0x00000042171a7812 */ /* 0x000fe400078efe0c */
[----:B------:R-:W-:Y:S01]  /*16e70*/  LEA.HI.X.SX32 R28, R28, c[0x0][0x174], 0x1, P2 ;  /* 0x00005d001c1c7a11 */ /* 0x000fe200010f0eff */
[----:B------:R-:W0:Y:S04]  /*16e80*/  LDS.128 R4, [R2] ;  /* 0x0000000002047984 */ /* 0x000e280000000c00 */
[----:B0-----:R0:W-:Y:S04]  /*16e90*/  STL.64 [R1+0x80], R4 ;  /* 0x0000800401007387 */ /* 0x0011e80000100a00 */
[----:B------:R1:W-:Y:S04]  /*16ea0*/  STL.64 [R1+0x88], R6 ;  /* 0x0000880601007387 */ /* 0x0003e80000100a00 */
[----:B------:R2:W-:Y:S01]  /*16eb0*/  STL.64 [R1+0x6c8], R8 ;  /* 0x0006c80801007387 */ /* 0x0005e20000100a00 */
[----:B0-----:R-:W-:-:S03]  /*16ec0*/  IMAD R5, R3, c[0x0][0x198], RZ ;  /* 0x0000660003057a24 */ /* 0x001fc600078e02ff */
[----:B------:R-:W-:Y:S01]  /*16ed0*/  STL [R1+0x6a8], R29 ;  /* 0x0006a81d01007387 */ /* 0x000fe20000100800 */
[C-C-:B------:R-:W-:Y:S02]  /*16ee0*/  LOP3.LUT R3, R23.reuse, 0x16, R12.reuse, 0xfe, !PT ;  /* 0x0000001617037812 */ /* 0x140fe400078efe0c */
[--C-:B-1----:R-:W-:Y:S02]  /*16ef0*/  LOP3.LUT R6, R23, 0x2, R12.reuse, 0xfe, !PT ;  /* 0x0000000217067812 */ /* 0x102fe400078efe0c */
[----:B------:R-:W-:Y:S02]  /*16f00*/  LEA R10, P2, R5, R0, 0x1 ;  /* 0x00000000050a7211 */ /* 0x000fe400078408ff */
[--C-:B--2---:R-:W-:Y:S02]  /*16f10*/  LOP3.LUT R8, R23, 0x1a, R12.reuse, 0xfe, !PT ;  /* 0x0000001a17087812 */ /* 0x104fe400078efe0c */
[----:B------:R-:W-:Y:S02]  /*16f20*/  LEA.HI.X.SX32 R11, R5, R28, 0x1, P2 ;  /* 0x0000001c050b7211 */ /* 0x000fe400010f0eff */
[----:B------:R-:W-:Y:S01]  /*16f30*/  LOP3.LUT R9, R23, 0x1c, R12, 0xfe, !PT ;  /* 0x0000001c17097812 */ /* 0x000fe200078efe0c */
[----:B------:R0:W-:Y:S01]  /*16f40*/  STL [R1+0x40], R8 ;  /* 0x0000400801007387 */ /* 0x0001e20000100800 */
[----:B------:R-:W-:-:S02]  /*16f50*/  ISETP.LT.AND P4, PT, R6, c[0x0][0x17c], !P0 ;  /* 0x00005f0006007a0c */ /* 0x000fc40004781270 */
[C-C-:B------:R-:W-:Y:S01]  /*16f60*/  LOP3.LUT R7, R23.reuse, 0x6, R12.reuse, 0xfe, !PT ;  /* 0x0000000617077812 */ /* 0x140fe200078efe0c */
[----:B------:R1:W-:Y:S01]  /*16f70*/  @P1 STG.E.U16 [R10.64], R4 ;  /* 0x000000040a001986 */ /* 0x0003e2000c101506 */
[----:B------:R-:W-:-:S03]  /*16f80*/  LOP3.LUT R5, R23, 0xe, R12, 0xfe, !PT ;  /* 0x0000000e17057812 */ /* 0x000fc600078efe0c */
[----:B------:R2:W-:Y:S01]  /*16f90*/  STL [R1+0x44], R9 ;  /* 0x0000440901007387 */ /* 0x0005e20000100800 */
[C-C-:B0-----:R-:W-:Y:S02]  /*16fa0*/  LOP3.LUT R8, R23.reuse, 0x20, R12.reuse, 0xfe, !PT ;  /* 0x0000002017087812 */ /* 0x141fe400078efe0c */
[C-C-:B-1----:R-:W-:Y:S02]  /*16fb0*/  LOP3.LUT R10, R23.reuse, 0x1e, R12.reuse, 0xfe, !PT ;  /* 0x0000001e170a7812 */ /* 0x142fe400078efe0c */
[--C-:B--2---:R-:W-:Y:S01]  /*16fc0*/  LOP3.LUT R9, R23, 0x22, R12.reuse, 0xfe, !PT ;  /* 0x0000002217097812 */ /* 0x104fe200078efe0c */
[----:B------:R-:W-:Y:S01]  /*16fd0*/  IMAD R6, R6, c[0x0][0x198], RZ ;  /* 0x0000660006067a24 */ /* 0x000fe200078e02ff */
[----:B------:R-:W-:Y:S01]  /*16fe0*/  ISETP.LT.AND P2, PT, R7, c[0x0][0x17c], !P0 ;  /* 0x00005f0007007a0c */ /* 0x000fe20004741270 */
[----:B------:R0:W-:Y:S01]  /*16ff0*/  STL [R1+0x48], R10 ;  /* 0x0000480a01007387 */ /* 0x0001e20000100800 */
[----:B------:R-:W-:-:S03]  /*17000*/  LOP3.LUT R4, R23, 0x10, R12, 0xfe, !PT ;  /* 0x0000001017047812 */ /* 0x000fc600078efe0c */
[----:B------:R1:W-:Y:S04]  /*17010*/  STL [R1+0x4c], R8 ;  /* 0x00004c0801007387 */ /* 0x0003e80000100800 */
[----:B------:R2:W-:Y:S01]  /*17020*/  STL [R1+0x50], R9 ;  /* 0x0000500901007387 */ /* 0x0005e20000100800 */
[C-C-:B0-----:R-:W-:Y:S02]  /*17030*/  LOP3.LUT R10, R23.reuse, 0x24, R12.reuse, 0xfe, !PT ;  /* 0x00000024170a7812 */ /* 0x141fe400078efe0c */
[----:B-1----:R-:W-:-:S03]  /*17040*/  LOP3.LUT R8, R23, 0x26, R12, 0xfe, !PT ;  /* 0x0000002617087812 */ /* 0x002fc600078efe0c */
[----:B------:R0:W-:Y:S01]  /*17050*/  STL [R1+0x54], R10 ;  /* 0x0000540a01007387 */ /* 0x0001e20000100800 */
[----:B--2---:R-:W-:-:S03]  /*17060*/  LOP3.LUT R9, R23, 0x28, R12, 0xfe, !PT ;  /* 0x0000002817097812 */ /* 0x004fc600078efe0c */
        /* <DEDUP_REMOVED lines=27> */
[C-C-:B-1----:R-:W-:Y:S02]  /*17220*/  LOP3.LUT R8, R23.reuse, 0x44, R12.reuse, 0xfe, !PT ;  /* 0x0000004417087812 */ /* 0x142fe400078efe0c */
[----:B--2---:R-:W-:-:S03]  /*17230*/  LOP3.LUT R9, R23, 0x48, R12, 0xfe, !PT ;  /* 0x0000004817097812 */ /* 0x004fc600078efe0c */
[----:B------:R0:W-:Y:S04]  /*17240*/  STL [R1+0x100], R8 ;  /* 0x0001000801007387 */ /* 0x0001e80000100800 */
        /* <DEDUP_REMOVED lines=144> */
[----:B------:R-:W-:Y:S04]  /*17b50*/  STL [R1+0x224], R10 ;  /* 0x0002240a01007387 */ /* 0x000fe80000100800 */
[----:B------:R1:W-:Y:S01]  /*17b60*/  STL [R1+0x228], R9 ;  /* 0x0002280901007387 */ /* 0x0003e20000100800 */
[----:B0-----:R-:W-:-:S05]  /*17b70*/  LOP3.LUT R8, R23, 0xda, R12, 0xfe, !PT ;  /* 0x000000da17087812 */ /* 0x001fca00078efe0c */
[----:B------:R0:W-:Y:S01]  /*17b80*/  STL [R1+0x22c], R8 ;  /* 0x00022c0801007387 */ /* 0x0001e20000100800 */
[----:B-1----:R-:W-:-:S05]  /*17b90*/  LOP3.LUT R9, R23, 0xdc, R12, 0xfe, !PT ;  /* 0x000000dc17097812 */ /* 0x002fca00078efe0c */
[----:B------:R-:W-:Y:S01]  /*17ba0*/  STL [R1+0x230], R9 ;  /* 0x0002300901007387 */ /* 0x000fe20000100800 */
[----:B0-----:R-:W-:-:S05]  /*17bb0*/  LOP3.LUT R8, R23, 0xde, R12, 0xfe, !PT ;  /* 0x000000de17087812 */ /* 0x001fca00078efe0c */
[----:B------:R-:W-:Y:S04]  /*17bc0*/  STL [R1+0x234], R8 ;  /* 0x0002340801007387 */ /* 0x000fe80000100800 */
[----:B------:R-:W0:Y:S04]  /*17bd0*/  LDS.128 R8, [R20] ;  /* 0x0000000014087984 */ /* 0x000e280000000c00 */
[----:B0-----:R-:W-:Y:S01]  /*17be0*/  STL.64 [R1+0x70], R8 ;  /* 0x0000700801007387 */ /* 0x001fe20000100a00 */
[----:B------:R-:W-:-:S03]  /*17bf0*/  IMAD.MOV.U32 R29, RZ, RZ, R8 ;  /* 0x000000ffff1d7224 */ /* 0x000fc600078e0008 */
[----:B------:R-:W-:Y:S04]  /*17c00*/  STL.64 [R1+0x78], R10 ;  /* 0x0000780a01007387 */ /* 0x000fe80000100a00 */
[----:B------:R-:W0:Y:S04]  /*17c10*/  LDS.128 R8, [R21] ;  /* 0x0000000015087984 */ /* 0x000e280000000c00 */
[----:B------:R-:W-:Y:S04]  /*17c20*/  STL [R1+0x238], R16 ;  /* 0x0002381001007387 */ /* 0x000fe80000100800 */
[----:B0-----:R-:W-:Y:S01]  /*17c30*/  STL.64 [R1+0x90], R8 ;  /* 0x0000900801007387 */ /* 0x001fe20000100a00 */
[----:B------:R-:W-:-:S03]  /*17c40*/  IMAD.MOV.U32 R27, RZ, RZ, R8 ;  /* 0x000000ffff1b7224 */ /* 0x000fc600078e0008 */
[----:B------:R0:W-:Y:S04]  /*17c50*/  STL [R1+0x23c], R13 ;  /* 0x00023c0d01007387 */ /* 0x0001e80000100800 */
[----:B------:R-:W-:Y:S04]  /*17c60*/  STL.64 [R1+0x98], R10 ;  /* 0x0000980a01007387 */ /* 0x000fe80000100a00 */
[----:B------:R-:W1:Y:S01]  /*17c70*/  LDS.128 R8, [R22] ;  /* 0x0000000016087984 */ /* 0x000e620000000c00 */
[----:B0-----:R-:W-:-:S03]  /*17c80*/  LOP3.LUT R13, R23, 0xe4, R12, 0xfe, !PT ;  /* 0x000000e4170d7812 */ /* 0x001fc600078efe0c */
[----:B-1----:R0:W-:Y:S01]  /*17c90*/  STL.64 [R1+0xb0], R8 ;  /* 0x0000b00801007387 */ /* 0x0021e20000100a00 */
[----:B------:R-:W-:-:S03]  /*17ca0*/  IMAD.MOV.U32 R25, RZ, RZ, R8 ;  /* 0x000000ffff197224 */ /* 0x000fc600078e0008 */
[----:B------:R1:W-:Y:S04]  /*17cb0*/  STL [R1+0x240], R13 ;  /* 0x0002400d01007387 */ /* 0x0003e80000100800 */
[----:B------:R2:W-:Y:S04]  /*17cc0*/  STL.64 [R1+0xb8], R10 ;  /* 0x0000b80a01007387 */ /* 0x0005e80000100a00 */
[----:B0-----:R-:W3:Y:S01]  /*17cd0*/  LDL.LU.64 R8, [R1+0x6c8] ;  /* 0x0006c80001087983 */ /* 0x001ee20000300a00 */
[----:B------:R-:W-:Y:S01]  /*17ce0*/  IMAD R7, R7, c[0x0][0x198], RZ ;  /* 0x0000660007077a24 */ /* 0x000fe200078e02ff */
[----:B-1----:R-:W-:-:S02]  /*17cf0*/  LOP3.LUT R13, R23, 0xec, R12, 0xfe, !PT ;  /* 0x000000ec170d7812 */ /* 0x002fc400078efe0c */
[----:B------:R-:W-:Y:S04]  /*17d00*/  STL.64 [R1+0x6c0], R26 ;  /* 0x0006c01a01007387 */ /* 0x000fe80000100a00 */
[----:B------:R-:W-:Y:S01]  /*17d10*/  STL [R1+0x6bc], R25 ;  /* 0x0006bc1901007387 */ /* 0x000fe20000100800 */
[C-C-:B--2---:R-:W-:Y:S02]  /*17d20*/  LOP3.LUT R10, R23.reuse, 0xe6, R12.reuse, 0xfe, !PT ;  /* 0x000000e6170a7812 */ /* 0x144fe400078efe0c */
[----:B------:R-:W-:Y:S01]  /*17d30*/  LOP3.LUT R11, R23, 0xe8, R12, 0xfe, !PT ;  /* 0x000000e8170b7812 */ /* 0x000fe200078efe0c */
[----:B------:R-:W0:Y:S04]  /*17d40*/  LDS.128 R24, [R2+0x1000] ;  /* 0x0010000002187984 */ /* 0x000e280000000c00 */
[----:B0-----:R-:W-:Y:S01]  /*17d50*/  STL.64 [R1+0xc0], R24 ;  /* 0x0000c01801007387 */ /* 0x001fe20000100a00 */
[----:B------:R-:W-:-:S03]  /*17d60*/  IMAD.MOV.U32 R17, RZ, RZ, R24 ;  /* 0x000000ffff117224 */ /* 0x000fc600078e0018 */
[----:B------:R0:W-:Y:S04]  /*17d70*/  STL [R1+0x244], R10 ;  /* 0x0002440a01007387 */ /* 0x0001e80000100800 */
[----:B------:R-:W-:Y:S04]  /*17d80*/  STL.64 [R1+0xc8], R26 ;  /* 0x0000c81a01007387 */ /* 0x000fe80000100a00 */
[----:B------:R-:W1:Y:S01]  /*17d90*/  LDS.128 R24, [R20+0x1000] ;  /* 0x0010000014187984 */ /* 0x000e620000000c00 */
[----:B0-----:R-:W-:-:S03]  /*17da0*/  LOP3.LUT R10, R23, 0xea, R12, 0xfe, !PT ;  /* 0x000000ea170a7812 */ /* 0x001fc600078efe0c */
[----:B------:R0:W-:Y:S04]  /*17db0*/  STL [R1+0x248], R11 ;  /* 0x0002480b01007387 */ /* 0x0001e80000100800 */
[----:B------:R2:W-:Y:S04]  /*17dc0*/  STL [R1+0x24c], R10 ;  /* 0x00024c0a01007387 */ /* 0x0005e80000100800 */
[----:B------:R4:W-:Y:S01]  /*17dd0*/  STL [R1+0x250], R13 ;  /* 0x0002500d01007387 */ /* 0x0009e20000100800 */
[C-C-:B0-----:R-:W-:Y:S02]  /*17de0*/  LOP3.LUT R11, R23.reuse, 0xee, R12.reuse, 0xfe, !PT ;  /* 0x000000ee170b7812 */ /* 0x141fe400078efe0c */
[----:B--2---:R-:W-:-:S03]  /*17df0*/  LOP3.LUT R10, R23, 0xf0, R12, 0xfe, !PT ;  /* 0x000000f0170a7812 */ /* 0x004fc600078efe0c */
[----:B------:R0:W-:Y:S01]  /*17e00*/  STL [R1+0x254], R11 ;  /* 0x0002540b01007387 */ /* 0x0001e20000100800 */
[----:B----4-:R-:W-:-:S03]  /*17e10*/  LOP3.LUT R13, R23, 0xf2, R12, 0xfe, !PT ;  /* 0x000000f2170d7812 */ /* 0x010fc600078efe0c */
[----:B------:R2:W-:Y:S04]  /*17e20*/  STL [R1+0x25c], R10 ;  /* 0x00025c0a01007387 */ /* 0x0005e80000100800 */
[----:B------:R4:W-:Y:S01]  /*17e30*/  STL [R1+0x260], R13 ;  /* 0x0002600d01007387 */ /* 0x0009e20000100800 */
[C-C-:B0-----:R-:W-:Y:S02]  /*17e40*/  LOP3.LUT R11, R23.reuse, 0xf4, R12.reuse, 0xfe, !PT ;  /* 0x000000f4170b7812 */ /* 0x141fe400078efe0c */
[----:B--2---:R-:W-:-:S03]  /*17e50*/  LOP3.LUT R10, R23, 0xf6, R12, 0xfe, !PT ;  /* 0x000000f6170a7812 */ /* 0x004fc600078efe0c */
[----:B------:R0:W-:Y:S01]  /*17e60*/  STL [R1+0x264], R11 ;  /* 0x0002640b01007387 */ /* 0x0001e20000100800 */
[----:B----4-:R-:W-:-:S03]  /*17e70*/  LOP3.LUT R13, R23, 0xf8, R12, 0xfe, !PT ;  /* 0x000000f8170d7812 */ /* 0x010fc600078efe0c */
[----:B------:R2:W-:Y:S01]  /*17e80*/  STL [R1+0x268], R10 ;  /* 0x0002680a01007387 */ /* 0x0005e20000100800 */
[----:B-1----:R-:W-:-:S03]  /*17e90*/  IMAD.MOV.U32 R16, RZ, RZ, R24 ;  /* 0x000000ffff107224 */ /* 0x002fc600078e0018 */
[----:B------:R-:W-:Y:S01]  /*17ea0*/  STL [R1+0x26c], R13 ;  /* 0x00026c0d01007387 */ /* 0x000fe20000100800 */
[C-C-:B0-----:R-:W-:Y:S02]  /*17eb0*/  LOP3.LUT R11, R23.reuse, 0xfa, R12.reuse, 0xfe, !PT ;  /* 0x000000fa170b7812 */ /* 0x141fe400078efe0c */
[----:B--2---:R-:W-:-:S03]  /*17ec0*/  LOP3.LUT R10, R23, 0xfc, R12, 0xfe, !PT ;  /* 0x000000fc170a7812 */ /* 0x004fc600078efe0c */
[----:B------:R-:W-:Y:S04]  /*17ed0*/  STL [R1+0x270], R11 ;  /* 0x0002700b01007387 */ /* 0x000fe80000100800 */
[----:B------:R-:W-:Y:S04]  /*17ee0*/  STL [R1+0x274], R10 ;  /* 0x0002740a01007387 */ /* 0x000fe80000100800 */
[----:B------:R-:W-:Y:S04]  /*17ef0*/  STL.64 [R1+0xa0], R24 ;  /* 0x0000a01801007387 */ /* 0x000fe80000100a00 */
[----:B------:R0:W-:Y:S04]  /*17f00*/  STL.64 [R1+0xa8], R26 ;  /* 0x0000a81a01007387 */ /* 0x0001e80000100a00 */
[----:B0-----:R-:W2:Y:S04]  /*17f10*/  LDL.LU.64 R26, [R1+0x6c0] ;  /* 0x0006c000011a7983 */ /* 0x001ea80000300a00 */
[----:B------:R-:W4:Y:S04]  /*17f20*/  LDL.LU R25, [R1+0x6bc] ;  /* 0x0006bc0001197983 */ /* 0x000f280000300800 */
[----:B------:R-:W-:Y:S04]  /*17f30*/  STL.64 [R1+0x6b0], R18 ;  /* 0x0006b01201007387 */ /* 0x000fe80000100a00 */
[----:B------:R-:W-:Y:S04]  /*17f40*/  STL [R1+0x6ac], R16 ;  /* 0x0006ac1001007387 */ /* 0x000fe80000100800 */
[----:B------:R-:W-:Y:S04]  /*17f50*/  STL [R1+0x6b8], R17 ;  /* 0x0006b81101007387 */ /* 0x000fe80000100800 */
[----:B------:R-:W0:Y:S04]  /*17f60*/  LDS.128 R16, [R21+0x1000] ;  /* 0x0010000015107984 */ /* 0x000e280000000c00 */
[----:B0-----:R-:W-:Y:S01]  /*17f70*/  STL.64 [R1+0x60], R16 ;  /* 0x0000601001007387 */ /* 0x001fe20000100a00 */
[----:B------:R-:W-:-:S03]  /*17f80*/  IMAD.MOV.U32 R24, RZ, RZ, R16 ;  /* 0x000000ffff187224 */ /* 0x000fc600078e0010 */
[----:B------:R-:W-:Y:S04]  /*17f90*/  STL.64 [R1+0x68], R18 ;  /* 0x0000681201007387 */ /* 0x000fe80000100a00 */
[----:B------:R-:W0:Y:S04]  /*17fa0*/  LDS.128 R16, [R22+0x1000] ;  /* 0x0010000016107984 */ /* 0x000e280000000c00 */
[----:B0-----:R0:W-:Y:S04]  /*17fb0*/  STL.64 [R1+0x30], R16 ;  /* 0x0000301001007387 */ /* 0x0011e80000100a00 */
[----:B------:R-:W-:Y:S01]  /*17fc0*/  STL.64 [R1+0x38], R18 ;  /* 0x0000381201007387 */ /* 0x000fe20000100a00 */
[----:B0-----:R-:W-:-:S05]  /*17fd0*/  LOP3.LUT R16, R23, 0xfe, R12, 0xfe, !PT ;  /* 0x000000fe17107812 */ /* 0x001fca00078efe0c */
[----:B------:R-:W-:Y:S04]  /*17fe0*/  STL [R1+0x258], R16 ;  /* 0x0002581001007387 */ /* 0x000fe80000100800 */
[----:B------:R-:W0:Y:S01]  /*17ff0*/  LDS.128 R16, [R2+0x2000] ;  /* 0x0020000002107984 */ /* 0x000e220000000c00 */
[C---:B---3--:R-:W-:Y:S01]  /*18000*/  ISETP.LT.AND P3, PT, R9.reuse, c[0x0][0x17c], !P0 ;  /* 0x00005f0009007a0c */ /* 0x048fe20004761270 */
[----:B------:R-:W-:Y:S02]  /*18010*/  IMAD R9, R9, c[0x0][0x198], RZ ;  /* 0x0000660009097a24 */ /* 0x000fe400078e02ff */
[----:B0-----:R0:W-:Y:S04]  /*18020*/  STL.64 [R1+0x20], R16 ;  /* 0x0000201001007387 */ /* 0x0011e80000100a00 */
[----:B------:R-:W-:Y:S04]  /*18030*/  STL.64 [R1+0x28], R18 ;  /* 0x0000281201007387 */ /* 0x000fe80000100a00 */
[----:B0-----:R-:W3:Y:S01]  /*18040*/  LDL.LU R17, [R1+0x6b8] ;  /* 0x0006b80001117983 */ /* 0x001ee20000300800 */
[C---:B------:R-:W-:Y:S01]  /*18050*/  ISETP.LT.AND P1, PT, R8.reuse, c[0x0][0x17c], !P0 ;  /* 0x00005f0008007a0c */ /* 0x040fe20004721270 */
[----:B------:R-:W-:Y:S01]  /*18060*/  IMAD R13, R8, c[0x0][0x198], RZ ;  /* 0x00006600080d7a24 */ /* 0x000fe200078e02ff */
[----:B------:R-:W-:-:S02]  /*18070*/  LEA R10, P6, R6, R0, 0x1 ;  /* 0x00000000060a7211 */ /* 0x000fc400078c08ff */
[----:B------:R-:W-:Y:S02]  /*18080*/  LEA R8, P5, R9, R0, 0x1 ;  /* 0x0000000009087211 */ /* 0x000fe400078a08ff */
[----:B------:R-:W-:Y:S02]  /*18090*/  LEA.HI.X.SX32 R11, R6, R28, 0x1, P6 ;  /* 0x0000001c060b7211 */ /* 0x000fe400030f0eff */
[----:B------:R-:W-:Y:S02]  /*180a0*/  LEA R6, P6, R7, R0, 0x1 ;  /* 0x0000000007067211 */ /* 0x000fe400078c08ff */
[----:B------:R-:W-:Y:S02]  /*180b0*/  LEA.HI.X.SX32 R9, R9, R28, 0x1, P5 ;  /* 0x0000001c09097211 */ /* 0x000fe400028f0eff */
[----:B------:R-:W-:Y:S02]  /*180c0*/  LEA R12, P5, R13, R0, 0x1 ;  /* 0x000000000d0c7211 */ /* 0x000fe400078a08ff */
[----:B------:R-:W-:-:S02]  /*180d0*/  LEA.HI.X.SX32 R7, R7, R28, 0x1, P6 ;  /* 0x0000001c07077211 */ /* 0x000fc400030f0eff */
[----:B------:R-:W-:Y:S01]  /*180e0*/  LEA.HI.X.SX32 R13, R13, R28, 0x1, P5 ;  /* 0x0000001c0d0d7211 */ /* 0x000fe200028f0eff */
[----:B------:R0:W-:Y:S01]  /*180f0*/  @P4 STG.E.U16 [R10.64], R29 ;  /* 0x0000001d0a004986 */ /* 0x0001e2000c101506 */
[----:B------:R-:W-:Y:S01]  /*18100*/  IMAD.MOV.U32 R23, RZ, RZ, R16 ;  /* 0x000000ffff177224 */ /* 0x000fe200078e0010 */
[C---:B------:R-:W-:Y:S01]  /*18110*/  ISETP.LT.AND P4, PT, R14.reuse, c[0x0][0x17c], !P0 ;  /* 0x00005f000e007a0c */ /* 0x040fe20004781270 */
[----:B0-----:R-:W-:Y:S02]  /*18120*/  IMAD R11, R14, c[0x0][0x198], RZ ;  /* 0x000066000e0b7a24 */ /* 0x001fe400078e02ff */
[----:B------:R-:W-:Y:S01]  /*18130*/  IMAD R14, R4, c[0x0][0x198], RZ ;  /* 0x00006600040e7a24 */ /* 0x000fe200078e02ff */
[----:B--2---:R-:W-:Y:S04]  /*18140*/  @P3 STG.E.U16 [R8.64], R27 ;  /* 0x0000001b08003986 */ /* 0x004fe8000c101506 */
[----:B----4-:R0:W-:Y:S01]  /*18150*/  @P2 STG.E.U16 [R6.64], R25 ;  /* 0x0000001906002986 */ /* 0x0101e2000c101506 */
[----:B------:R-:W-:Y:S01]  /*18160*/  ISETP.LT.AND P3, PT, R5, c[0x0][0x17c], !P0 ;  /* 0x00005f0005007a0c */ /* 0x000fe20004761270 */
[----:B0-----:R-:W-:-:S02]  /*18170*/  IMAD R6, R15, c[0x0][0x198], RZ ;  /* 0x000066000f067a24 */ /* 0x001fc400078e02ff */
[----:B------:R-:W-:Y:S01]  /*18180*/  IMAD R9, R5, c[0x0][0x198], RZ ;  /* 0x0000660005097a24 */ /* 0x000fe200078e02ff */
[----:B---3--:R0:W-:Y:S04]  /*18190*/  @P1 STG.E.U16 [R12.64], R17 ;  /* 0x000000110c001986 */ /* 0x0081e8000c101506 */
[----:B------:R-:W1:Y:S01]  /*181a0*/  LDS.128 R16, [R20+0x2000] ;  /* 0x0020000014107984 */ /* 0x000e620000000c00 */
[----:B------:R-:W-:Y:S02]  /*181b0*/  ISETP.LT.AND P1, PT, R4, c[0x0][0x17c], !P0 ;  /* 0x00005f0004007a0c */ /* 0x000fe40004721270 */
[----:B0-----:R-:W-:-:S04]  /*181c0*/  LEA R12, P6, R6, R0, 0x1 ;  /* 0x00000000060c7211 */ /* 0x001fc800078c08ff */
[----:B------:R-:W-:Y:S02]  /*181d0*/  LEA.HI.X.SX32 R13, R6, R28, 0x1, P6 ;  /* 0x0000001c060d7211 */ /* 0x000fe400030f0eff */
[----:B------:R-:W-:Y:S04]  /*181e0*/  LDS.128 R4, [R22+0x2000] ;  /* 0x0020000016047984 */ /* 0x000fe80000000c00 */
[----:B-1----:R-:W-:Y:S01]  /*181f0*/  STL.64 [R1+0x10], R16 ;  /* 0x0000101001007387 */ /* 0x002fe20000100a00 */
[----:B------:R-:W-:-:S03]  /*18200*/  IMAD.MOV.U32 R29, RZ, RZ, R16 ;  /* 0x000000ffff1d7224 */ /* 0x000fc600078e0010 */
[----:B------:R-:W-:Y:S04]  /*18210*/  STL.64 [R1+0x18], R18 ;  /* 0x0000181201007387 */ /* 0x000fe80000100a00 */
[----:B------:R-:W0:Y:S04]  /*18220*/  LDS.128 R16, [R21+0x2000] ;  /* 0x0020000015107984 */ /* 0x000e280000000c00 */
[----:B0-----:R-:W-:Y:S04]  /*18230*/  STL.64 [R1], R16 ;  /* 0x0000001001007387 */ /* 0x001fe80000100a00 */
[----:B------:R0:W-:Y:S04]  /*18240*/  STL.64 [R1+0x8], R18 ;  /* 0x0000081201007387 */ /* 0x0001e80000100a00 */
[----:B0-----:R-:W2:Y:S04]  /*18250*/  LDL.LU.64 R18, [R1+0x6b0] ;  /* 0x0006b00001127983 */ /* 0x001ea80000300a00 */
[----:B------:R-:W3:Y:S04]  /*18260*/  LDL.LU R16, [R1+0x6ac] ;  /* 0x0006ac0001107983 */ /* 0x000ee80000300800 */
[----:B------:R0:W-:Y:S04]  /*18270*/  STL [R1+0x6a4], R5 ;  /* 0x0006a40501007387 */ /* 0x0001e80000100800 */
[----:B0-----:R-:W4:Y:S04]  /*18280*/  LDL.LU R5, [R1+0x40] ;  /* 0x0000400001057983 */ /* 0x001f280000300800 */
[----:B------:R0:W-:Y:S04]  /*18290*/  STL [R1+0x6a0], R6 ;  /* 0x0006a00601007387 */ /* 0x0001e80000100800 */
[----:B0-----:R-:W5:Y:S01]  /*182a0*/  LDL.LU R6, [R1+0x30] ;  /* 0x0000300001067983 */ /* 0x001f620000300800 */
[----:B------:R-:W-:-:S02]  /*182b0*/  ISETP.LT.AND P2, PT, R15, c[0x0][0x17c], !P0 ;  /* 0x00005f000f007a0c */ /* 0x000fc40004741270 */
[-C--:B------:R-:W-:Y:S02]  /*182c0*/  LEA R10, P5, R11, R0.reuse, 0x1 ;  /* 0x000000000b0a7211 */ /* 0x080fe400078a08ff */
[----:B------:R-:W-:Y:S02]  /*182d0*/  LEA R8, P6, R9, R0, 0x1 ;  /* 0x0000000009087211 */ /* 0x000fe400078c08ff */
[-C--:B------:R-:W-:Y:S02]  /*182e0*/  LEA.HI.X.SX32 R11, R11, R28.reuse, 0x1, P5 ;  /* 0x0000001c0b0b7211 */ /* 0x080fe400028f0eff */
[----:B------:R-:W-:Y:S01]  /*182f0*/  LEA.HI.X.SX32 R9, R9, R28, 0x1, P6 ;  /* 0x0000001c09097211 */ /* 0x000fe200030f0eff */
[----:B------:R-:W-:Y:S01]  /*18300*/  IMAD R27, R3, c[0x0][0x198], RZ ;  /* 0x00006600031b7a24 */ /* 0x000fe200078e02ff */
[----:B------:R0:W-:Y:S04]  /*18310*/  STL [R1+0x69c], R7 ;  /* 0x00069c0701007387 */ /* 0x0001e80000100800 */
[----:B0-----:R-:W4:Y:S04]  /*18320*/  LDL.LU R7, [R1] ;  /* 0x0000000001077983 */ /* 0x001f280000300800 */
[----:B---3--:R0:W-:Y:S04]  /*18330*/  @P2 STG.E.U16 [R12.64], R16 ;  /* 0x000000100c002986 */ /* 0x0081e8000c101506 */
[----:B------:R-:W-:Y:S01]  /*18340*/  @P4 STG.E.U16 [R10.64], R24 ;  /* 0x000000180a004986 */ /* 0x000fe2000c101506 */
[----:B0-----:R-:W-:-:S04]  /*18350*/  LEA R16, P2, R14, R0, 0x1 ;  /* 0x000000000e107211 */ /* 0x001fc800078408ff */
[----:B------:R-:W-:Y:S02]  /*18360*/  LEA.HI.X.SX32 R17, R14, R28, 0x1, P2 ;  /* 0x0000001c0e117211 */ /* 0x000fe400010f0eff */
[C---:B--2---:R-:W-:Y:S01]  /*18370*/  ISETP.LT.AND P2, PT, R19.reuse, c[0x0][0x17c], !P0 ;  /* 0x00005f0013007a0c */ /* 0x044fe20004741270 */
[----:B------:R-:W0:Y:S04]  /*18380*/  LDS.128 R12, [R2+0x3000] ;  /* 0x00300000020c7984 */ /* 0x000e280000000c00 */
[----:B-----5:R-:W-:Y:S04]  /*18390*/  @P3 STG.E.U16 [R8.64], R6 ;  /* 0x0000000608003986 */ /* 0x020fe8000c101506 */
[----:B------:R1:W2:Y:S02]  /*183a0*/  LDS.128 R8, [R20+0x3000] ;  /* 0x0030000014087984 */ /* 0x0002a40000000c00 */
[----:B-1----:R-:W-:-:S02]  /*183b0*/  IMAD R20, R19, c[0x0][0x198], RZ ;  /* 0x0000660013147a24 */ /* 0x002fc400078e02ff */
[----:B------:R-:W-:Y:S01]  /*183c0*/  @P1 STG.E.U16 [R16.64], R23 ;  /* 0x0000001710001986 */ /* 0x000fe2000c101506 */
[----:B------:R-:W-:Y:S02]  /*183d0*/  ISETP.LT.AND P1, PT, R3, c[0x0][0x17c], !P0 ;  /* 0x00005f0003007a0c */ /* 0x000fe40004721270 */
[----:B------:R-:W-:-:S04]  /*183e0*/  LEA R2, P4, R20, R0, 0x1 ;  /* 0x0000000014027211 */ /* 0x000fc800078808ff */
[----:B------:R-:W-:-:S05]  /*183f0*/  LEA.HI.X.SX32 R3, R20, R28, 0x1, P4 ;  /* 0x0000001c14037211 */ /* 0x000fca00020f0eff */
[----:B------:R1:W-:Y:S04]  /*18400*/  @P2 STG.E.U16 [R2.64], R29 ;  /* 0x0000001d02002986 */ /* 0x0003e8000c101506 */
[----:B-1----:R-:W3:Y:S01]  /*18410*/  LDL.LU R29, [R1+0x6a8] ;  /* 0x0006a800011d7983 */ /* 0x002ee20000300800 */
[C---:B------:R-:W-:Y:S01]  /*18420*/  IMAD R25, R18.reuse, c[0x0][0x198], RZ ;  /* 0x0000660012197a24 */ /* 0x040fe200078e02ff */
[----:B------:R-:W-:Y:S02]  /*18430*/  ISETP.LT.AND P5, PT, R18, c[0x0][0x17c], !P0 ;  /* 0x00005f0012007a0c */ /* 0x000fe400047a1270 */
[----:B------:R-:W-:Y:S01]  /*18440*/  ISETP.LT.AND P4, PT, R26, c[0x0][0x17c], !P0 ;  /* 0x00005f001a007a0c */ /* 0x000fe20004781270 */
[----:B------:R-:W1:Y:S01]  /*18450*/  LDS.128 R16, [R21+0x3000] ;  /* 0x0030000015107984 */ /* 0x000e620000000c00 */
[----:B------:R-:W-:-:S02]  /*18460*/  LEA R24, P3, R25, R0, 0x1 ;  /* 0x0000000019187211 */ /* 0x000fc400078608ff */
[----:B------:R-:W-:Y:S01]  /*18470*/  LEA R26, P6, R27, R0, 0x1 ;  /* 0x000000001b1a7211 */ /* 0x000fe200078c08ff */
[----:B------:R-:W5:Y:S01]  /*18480*/  LDS.128 R20, [R22+0x3000] ;  /* 0x0030000016147984 */ /* 0x000f620000000c00 */
[-C--:B------:R-:W-:Y:S02]  /*18490*/  LEA.HI.X.SX32 R25, R25, R28.reuse, 0x1, P3 ;  /* 0x0000001c19197211 */ /* 0x080fe400018f0eff */
[----:B------:R-:W-:-:S03]  /*184a0*/  LEA.HI.X.SX32 R27, R27, R28, 0x1, P6 ;  /* 0x0000001c1b1b7211 */ /* 0x000fc600030f0eff */
[----:B----4-:R4:W-:Y:S01]  /*184b0*/  @P5 STG.E.U16 [R24.64], R7 ;  /* 0x0000000718005986 */ /* 0x0109e2000c101506 */
[----:B------:R-:W-:-:S03]  /*184c0*/  ISETP.LT.AND P2, PT, R5, c[0x0][0x17c], !P0 ;  /* 0x00005f0005007a0c */ /* 0x000fc60004741270 */
[----:B------:R0:W-:Y:S01]  /*184d0*/  @P1 STG.E.U16 [R26.64], R4 ;  /* 0x000000041a001986 */ /* 0x0001e2000c101506 */
[----:B----4-:R-:W-:-:S05]  /*184e0*/  IMAD R25, R5, c[0x0][0x198], RZ ;  /* 0x0000660005197a24 */ /* 0x010fca00078e02ff */
[----:B------:R-:W-:-:S04]  /*184f0*/  LEA R24, P6, R25, R0, 0x1 ;  /* 0x0000000019187211 */ /* 0x000fc800078c08ff */
[----:B------:R-:W-:Y:S01]  /*18500*/  LEA.HI.X.SX32 R25, R25, R28, 0x1, P6 ;  /* 0x0000001c19197211 */ /* 0x000fe200030f0eff */
[C---:B---3--:R-:W-:Y:S01]  /*18510*/  IMAD R3, R29.reuse, c[0x0][0x198], RZ ;  /* 0x000066001d037a24 */ /* 0x048fe200078e02ff */
[----:B------:R-:W-:Y:S02]  /*18520*/  ISETP.LT.AND P3, PT, R29, c[0x0][0x17c], !P0 ;  /* 0x00005f001d007a0c */ /* 0x000fe40004761270 */
[----:B------:R-:W3:Y:S02]  /*18530*/  LDL.LU R29, [R1+0x4c] ;  /* 0x00004c00011d7983 */ /* 0x000ee40000300800 */
[C---:B------:R-:W-:Y:S02]  /*18540*/  LEA R2, P5, R3.reuse, R0, 0x1 ;  /* 0x0000000003027211 */ /* 0x040fe400078a08ff */
[----:B------:R-:W4:Y:S04]  /*18550*/  LDL.LU R5, [R1+0x70] ;  /* 0x0000700001057983 */ /* 0x000f280000300800 */
[----:B0-----:R-:W3:Y:S01]  /*18560*/  LDL.LU R27, [R1+0x44] ;  /* 0x00004400011b7983 */ /* 0x001ee20000300800 */
[----:B------:R-:W-:-:S03]  /*18570*/  LEA.HI.X.SX32 R3, R3, R28, 0x1, P5 ;  /* 0x0000001c03037211 */ /* 0x000fc600028f0eff */
[----:B------:R-:W4:Y:S04]  /*18580*/  LDL.LU R26, [R1+0x48] ;  /* 0x00004800011a7983 */ /* 0x000f280000300800 */
[----:B------:R-:W-:Y:S04]  /*18590*/  @P3 STG.E.U16 [R2.64], R12 ;  /* 0x0000000c02003986 */ /* 0x000fe8000c101506 */
[----:B--2---:R0:W-:Y:S04]  /*185a0*/  @P2 STG.E.U16 [R24.64], R8 ;  /* 0x0000000818002986 */ /* 0x0041e8000c101506 */
[----:B0-----:R-:W2:Y:S01]  /*185b0*/  LDL.LU R25, [R1+0x100] ;  /* 0x0001000001197983 */ /* 0x001ea20000300800 */
[C---:B---3--:R-:W-:Y:S01]  /*185c0*/  ISETP.LT.AND P1, PT, R27.reuse, c[0x0][0x17c], !P0 ;  /* 0x00005f001b007a0c */ /* 0x048fe20004721270 */
[----:B------:R-:W-:Y:S01]  /*185d0*/  IMAD R27, R27, c[0x0][0x198], RZ ;  /* 0x000066001b1b7a24 */ /* 0x000fe200078e02ff */
[C---:B----4-:R-:W-:Y:S01]  /*185e0*/  ISETP.LT.AND P5, PT, R26.reuse, c[0x0][0x17c], !P0 ;  /* 0x00005f001a007a0c */ /* 0x050fe200047a1270 */
[----:B------:R-:W-:-:S03]  /*185f0*/  IMAD R26, R26, c[0x0][0x198], RZ ;  /* 0x000066001a1a7a24 */ /* 0x000fc600078e02ff */
[CC--:B------:R-:W-:Y:S02]  /*18600*/  LEA R2, P3, R27.reuse, R0.reuse, 0x1 ;  /* 0x000000001b027211 */ /* 0x0c0fe400078608ff */
[C---:B------:R-:W-:Y:S02]  /*18610*/  LEA R24, P6, R26.reuse, R0, 0x1 ;  /* 0x000000001a187211 */ /* 0x040fe400078c08ff */
[-C--:B------:R-:W-:Y:S01]  /*18620*/  LEA.HI.X.SX32 R3, R27, R28.reuse, 0x1, P3 ;  /* 0x0000001c1b037211 */ /* 0x080fe200018f0eff */
[C---:B------:R-:W-:Y:S01]  /*18630*/  IMAD R27, R29.reuse, c[0x0][0x198], RZ ;  /* 0x000066001d1b7a24 */ /* 0x040fe200078e02ff */
[----:B------:R-:W-:Y:S02]  /*18640*/  ISETP.LT.AND P2, PT, R29, c[0x0][0x17c], !P0 ;  /* 0x00005f001d007a0c */ /* 0x000fe40004741270 */
[----:B------:R-:W3:Y:S01]  /*18650*/  LDL.LU R29, [R1+0xc0] ;  /* 0x0000c000011d7983 */ /* 0x000ee20000300800 */
[----:B--2---:R-:W-:Y:S02]  /*18660*/  ISETP.LT.AND P3, PT, R25, c[0x0][0x17c], !P0 ;  /* 0x00005f0019007a0c */ /* 0x004fe40004761270 */
[----:B------:R-:W-:-:S02]  /*18670*/  LEA.HI.X.SX32 R25, R26, R28, 0x1, P6 ;  /* 0x0000001c1a197211 */ /* 0x000fc400030f0eff */
[----:B------:R-:W2:Y:S04]  /*18680*/  LDL.LU R26, [R1+0x50] ;  /* 0x00005000011a7983 */ /* 0x000ea80000300800 */
[----:B-1----:R0:W-:Y:S04]  /*18690*/  @P1 STG.E.U16 [R2.64], R16 ;  /* 0x0000001002001986 */ /* 0x0021e8000c101506 */
[----:B-----5:R1:W-:Y:S04]  /*186a0*/  @P5 STG.E.U16 [R24.64], R20 ;  /* 0x0000001418005986 */ /* 0x0203e8000c101506 */
[----:B0-----:R-:W4:Y:S04]  /*186b0*/  LDL.LU R3, [R1+0x80] ;  /* 0x0000800001037983 */ /* 0x001f280000300800 */
[----:B-1----:R-:W5:Y:S01]  /*186c0*/  LDL.LU R25, [R1+0x54] ;  /* 0x0000540001197983 */ /* 0x002f620000300800 */
[----:B------:R-:W-:-:S02]  /*186d0*/  LEA R2, P6, R27, R0, 0x1 ;  /* 0x000000001b027211 */ /* 0x000fc400078c08ff */
[----:B------:R-:W-:Y:S02]  /*186e0*/  PRMT R8, R5, 0x7632, R8 ;  /* 0x0000763205087816 */ /* 0x000fe40000000008 */
[C---:B--2---:R-:W-:Y:S01]  /*186f0*/  ISETP.LT.AND P1, PT, R26.reuse, c[0x0][0x17c], !P0 ;  /* 0x00005f001a007a0c */ /* 0x044fe20004721270 */
[----:B------:R-:W-:-:S05]  /*18700*/  IMAD R26, R26, c[0x0][0x198], RZ ;  /* 0x000066001a1a7a24 */ /* 0x000fca00078e02ff */
[C---:B------:R-:W-:Y:S02]  /*18710*/  LEA R24, P5, R26.reuse, R0, 0x1 ;  /* 0x000000001a187211 */ /* 0x040fe400078a08ff */
[----:B----4-:R-:W-:Y:S02]  /*18720*/  PRMT R4, R3, 0x7632, R4 ;  /* 0x0000763203047816 */ /* 0x010fe40000000004 */
[-C--:B------:R-:W-:Y:S02]  /*18730*/  LEA.HI.X.SX32 R3, R27, R28.reuse, 0x1, P6 ;  /* 0x0000001c1b037211 */ /* 0x080fe400030f0eff */
[C---:B-----5:R-:W-:Y:S01]  /*18740*/  ISETP.LT.AND P6, PT, R25.reuse, c[0x0][0x17c], !P0 ;  /* 0x00005f0019007a0c */ /* 0x060fe200047c1270 */
[----:B------:R-:W-:Y:S01]  /*18750*/  IMAD R27, R25, c[0x0][0x198], RZ ;  /* 0x00006600191b7a24 */ /* 0x000fe200078e02ff */
[----:B------:R-:W-:Y:S01]  /*18760*/  LEA.HI.X.SX32 R25, R26, R28, 0x1, P5 ;  /* 0x0000001c1a197211 */ /* 0x000fe200028f0eff */
[----:B------:R0:W-:Y:S04]  /*18770*/  @P2 STG.E.U16 [R2.64], R4 ;  /* 0x0000000402002986 */ /* 0x0001e8000c101506 */
[----:B------:R-:W2:Y:S04]  /*18780*/  LDL.LU R26, [R1+0xd0] ;  /* 0x0000d000011a7983 */ /* 0x000ea80000300800 */
[----:B------:R-:W4:Y:S04]  /*18790*/  LDL.LU R5, [R1+0x6a4] ;  /* 0x0006a40001057983 */ /* 0x000f280000300800 */
[----:B0-----:R-:W5:Y:S01]  /*187a0*/  LDL.LU R3, [R1+0x58] ;  /* 0x0000580001037983 */ /* 0x001f620000300800 */
[----:B------:R-:W-:-:S03]  /*187b0*/  LEA R2, P5, R27, R0, 0x1 ;  /* 0x000000001b027211 */ /* 0x000fc600078a08ff */
[----:B------:R0:W-:Y:S04]  /*187c0*/  @P1 STG.E.U16 [R24.64], R8 ;  /* 0x0000000818001986 */ /* 0x0001e8000c101506 */
[----:B0-----:R-:W2:Y:S01]  /*187d0*/  LDL.LU R24, [R1+0x5c] ;  /* 0x00005c0001187983 */ /* 0x001ea20000300800 */
[C---:B-----5:R-:W-:Y:S01]  /*187e0*/  ISETP.LT.AND P2, PT, R3.reuse, c[0x0][0x17c], !P0 ;  /* 0x00005f0003007a0c */ /* 0x060fe20004741270 */
[----:B------:R-:W-:Y:S01]  /*187f0*/  IMAD R25, R3, c[0x0][0x198], RZ ;  /* 0x0000660003197a24 */ /* 0x000fe200078e02ff */
[----:B------:R-:W-:Y:S02]  /*18800*/  LEA.HI.X.SX32 R3, R27, R28, 0x1, P5 ;  /* 0x0000001c1b037211 */ /* 0x000fe400028f0eff */
[----:B------:R-:W5:Y:S02]  /*18810*/  LDL.LU R27, [R1+0x90] ;  /* 0x00009000011b7983 */ /* 0x000f640000300800 */
[----:B-----5:R-:W-:-:S05]  /*18820*/  PRMT R4, R27, 0x7632, R4 ;  /* 0x000076321b047816 */ /* 0x020fca0000000004 */
[----:B------:R0:W-:Y:S04]  /*18830*/  @P6 STG.E.U16 [R2.64], R4 ;  /* 0x0000000402006986 */ /* 0x0001e8000c101506 */
[----:B0-----:R-:W5:Y:S01]  /*18840*/  LDL.LU R3, [R1+0xb0] ;  /* 0x0000b00001037983 */ /* 0x001f620000300800 */
[C---:B--2---:R-:W-:Y:S01]  /*18850*/  IMAD R27, R24.reuse, c[0x0][0x198], RZ ;  /* 0x00006600181b7a24 */ /* 0x044fe200078e02ff */
[----:B------:R-:W-:Y:S02]  /*18860*/  ISETP.LT.AND P1, PT, R24, c[0x0][0x17c], !P0 ;  /* 0x00005f0018007a0c */ /* 0x000fe40004721270 */
[-C--:B------:R-:W-:Y:S02]  /*18870*/  LEA R24, P5, R25, R0.reuse, 0x1 ;  /* 0x0000000019187211 */ /* 0x080fe400078a08ff */
[----:B------:R-:W-:-:S02]  /*18880*/  LEA R2, P6, R27, R0, 0x1 ;  /* 0x000000001b027211 */ /* 0x000fc400078c08ff */
[-C--:B------:R-:W-:Y:S02]  /*18890*/  LEA.HI.X.SX32 R25, R25, R28.reuse, 0x1, P5 ;  /* 0x0000001c19197211 */ /* 0x080fe400028f0eff */
[----:B---3--:R-:W-:Y:S02]  /*188a0*/  PRMT R8, R29, 0x7632, R8 ;  /* 0x000076321d087816 */ /* 0x008fe40000000008 */
[----:B-----5:R-:W-:Y:S02]  /*188b0*/  PRMT R4, R3, 0x7632, R4 ;  /* 0x0000763203047816 */ /* 0x020fe40000000004 */
[----:B------:R-:W-:Y:S02]  /*188c0*/  LEA.HI.X.SX32 R3, R27, R28, 0x1, P6 ;  /* 0x0000001c1b037211 */ /* 0x000fe400030f0eff */
[----:B------:R-:W2:Y:S04]  /*188d0*/  LDL.LU R27, [R1+0xdc] ;  /* 0x0000dc00011b7983 */ /* 0x000ea80000300800 */
[----:B------:R-:W3:Y:S04]  /*188e0*/  LDL.LU R29, [R1+0x10] ;  /* 0x00001000011d7983 */ /* 0x000ee80000300800 */
[----:B------:R0:W-:Y:S04]  /*188f0*/  @P2 STG.E.U16 [R24.64], R4 ;  /* 0x0000000418002986 */ /* 0x0001e8000c101506 */
[----:B0-----:R-:W5:Y:S01]  /*18900*/  LDL.LU R25, [R1+0xd4] ;  /* 0x0000d40001197983 */ /* 0x001f620000300800 */
[C---:B------:R-:W-:Y:S01]  /*18910*/  ISETP.LT.AND P5, PT, R26.reuse, c[0x0][0x17c], !P0 ;  /* 0x00005f001a007a0c */ /* 0x040fe200047a1270 */
[----:B------:R-:W-:-:S02]  /*18920*/  IMAD R26, R26, c[0x0][0x198], RZ ;  /* 0x000066001a1a7a24 */ /* 0x000fc400078e02ff */
[----:B------:R0:W-:Y:S03]  /*18930*/  @P1 STG.E.U16 [R2.64], R8 ;  /* 0x0000000802001986 */ /* 0x0001e6000c101506 */
[C---:B------:R-:W-:Y:S01]  /*18940*/  LEA R24, P6, R26.reuse, R0, 0x1 ;  /* 0x000000001a187211 */ /* 0x040fe200078c08ff */
        /* <DEDUP_REMOVED lines=13> */
[----:B------:R-:W-:Y:S02]  /*18a20*/  PRMT R8, R6, 0x7632, R8 ;  /* 0x0000763206087816 */ /* 0x000fe40000000008 */
[----:B-----5:R-:W-:Y:S02]  /*18a30*/  PRMT R4, R25, 0x7632, R4 ;  /* 0x0000763219047816 */ /* 0x020fe40000000004 */
[----:B------:R-:W-:Y:S02]  /*18a40*/  LEA.HI.X.SX32 R25, R26, R28, 0x1, P5 ;  /* 0x0000001c1a197211 */ /* 0x000fe400028f0eff */
[----:B------:R-:W2:Y:S04]  /*18a50*/  LDL.LU R26, [R1+0xe8] ;  /* 0x0000e800011a7983 */ /* 0x000ea80000300800 */
[----:B------:R-:W5:Y:S04]  /*18a60*/  LDL.LU R6, [R1+0x6a0] ;  /* 0x0006a00001067983 */ /* 0x000f680000300800 */
[----:B------:R0:W-:Y:S04]  /*18a70*/  @P2 STG.E.U16 [R2.64], R4 ;  /* 0x0000000402002986 */ /* 0x0001e8000c101506 */
[----:B0-----:R-:W2:Y:S01]  /*18a80*/  LDL.LU R3, [R1+0xe0] ;  /* 0x0000e00001037983 */ /* 0x001ea20000300800 */
[C---:B------:R-:W-:Y:S01]  /*18a90*/  ISETP.LT.AND P6, PT, R27.reuse, c[0x0][0x17c], !P0 ;  /* 0x00005f001b007a0c */ /* 0x040fe200047c1270 */
[----:B------:R-:W-:-:S02]  /*18aa0*/  IMAD R27, R27, c[0x0][0x198], RZ ;  /* 0x000066001b1b7a24 */ /* 0x000fc400078e02ff */
[----:B------:R0:W-:Y:S03]  /*18ab0*/  @P1 STG.E.U16 [R24.64], R8 ;  /* 0x0000000818001986 */ /* 0x0001e6000c101506 */
[----:B------:R-:W-:Y:S01]  /*18ac0*/  LEA R2, P5, R27, R0, 0x1 ;  /* 0x000000001b027211 */ /* 0x000fe200078a08ff */
[----:B0-----:R-:W3:Y:S01]  /*18ad0*/  LDL.LU R24, [R1+0xe4] ;  /* 0x0000e40001187983 */ /* 0x001ee20000300800 */
[C---:B--2---:R-:W-:Y:S01]  /*18ae0*/  ISETP.LT.AND P2, PT, R3.reuse, c[0x0][0x17c], !P0 ;  /* 0x00005f0003007a0c */ /* 0x044fe20004741270 */
[----:B------:R-:W-:Y:S01]  /*18af0*/  IMAD R25, R3, c[0x0][0x198], RZ ;  /* 0x0000660003197a24 */ /* 0x000fe200078e02ff */
[----:B------:R-:W-:Y:S02]  /*18b00*/  LEA.HI.X.SX32 R3, R27, R28, 0x1, P5 ;  /* 0x0000001c1b037211 */ /* 0x000fe400028f0eff */
[----:B------:R-:W2:Y:S01]  /*18b10*/  LDL.LU R27, [R1+0x20] ;  /* 0x00002000011b7983 */ /* 0x000ea20000300800 */
[----:B------:R-:W-:-:S02]  /*18b20*/  PRMT R8, R7, 0x7632, R8 ;  /* 0x0000763207087816 */ /* 0x000fc40000000008 */
[C---:B---3--:R-:W-:Y:S02]  /*18b30*/  ISETP.LT.AND P1, PT, R24.reuse, c[0x0][0x17c], !P0 ;  /* 0x00005f0018007a0c */ /* 0x048fe40004721270 */
[----:B--2---:R-:W-:Y:S01]  /*18b40*/  PRMT R4, R27, 0x7632, R4 ;  /* 0x000076321b047816 */ /* 0x004fe20000000004 */
[----:B------:R-:W-:Y:S01]  /*18b50*/  IMAD R27, R24, c[0x0][0x198], RZ ;  /* 0x00006600181b7a24 */ /* 0x000fe200078e02ff */
[----:B------:R-:W-:-:S03]  /*18b60*/  LEA R24, P5, R25, R0, 0x1 ;  /* 0x0000000019187211 */ /* 0x000fc600078a08ff */
[----:B------:R0:W-:Y:S01]  /*18b70*/  @P6 STG.E.U16 [R2.64], R4 ;  /* 0x0000000402006986 */ /* 0x0001e2000c101506 */
[----:B------:R-:W-:Y:S02]  /*18b80*/  LEA.HI.X.SX32 R25, R25, R28, 0x1, P5 ;  /* 0x0000001c19197211 */ /* 0x000fe400028f0eff */
[----:B0-----:R-:W-:Y:S02]  /*18b90*/  LEA R2, P6, R27, R0, 0x1 ;  /* 0x000000001b027211 */ /* 0x001fe400078c08ff */
[----:B------:R-:W-:Y:S02]  /*18ba0*/  PRMT R4, R29, 0x7632, R4 ;  /* 0x000076321d047816 */ /* 0x000fe40000000004 */
[----:B------:R-:W2:Y:S01]  /*18bb0*/  LDL.LU R29, [R1+0xfc] ;  /* 0x0000fc00011d7983 */ /* 0x000ea20000300800 */
[----:B------:R-:W-:-:S03]  /*18bc0*/  LEA.HI.X.SX32 R3, R27, R28, 0x1, P6 ;  /* 0x0000001c1b037211 */ /* 0x000fc600030f0eff */
[----:B------:R-:W3:Y:S04]  /*18bd0*/  LDL.LU R27, [R1+0xf4] ;  /* 0x0000f400011b7983 */ /* 0x000ee80000300800 */
[----:B------:R-:W2:Y:S04]  /*18be0*/  LDL.LU R7, [R1+0x69c] ;  /* 0x00069c0001077983 */ /* 0x000ea80000300800 */
[----:B------:R0:W-:Y:S04]  /*18bf0*/  @P2 STG.E.U16 [R24.64], R4 ;  /* 0x0000000418002986 */ /* 0x0001e8000c101506 */
[----:B------:R1:W-:Y:S04]  /*18c00*/  @P1 STG.E.U16 [R2.64], R8 ;  /* 0x0000000802001986 */ /* 0x0003e8000c101506 */
[----:B0-----:R-:W2:Y:S04]  /*18c10*/  LDL.LU R25, [R1+0xec] ;  /* 0x0000ec0001197983 */ /* 0x001ea80000300800 */
[----:B-1----:R-:W3:Y:S01]  /*18c20*/  LDL.LU R2, [R1+0xf0] ;  /* 0x0000f00001027983 */ /* 0x002ee20000300800 */
[C---:B------:R-:W-:Y:S01]  /*18c30*/  ISETP.LT.AND P5, PT, R26.reuse, c[0x0][0x17c], !P0 ;  /* 0x00005f001a007a0c */ /* 0x040fe200047a1270 */
[----:B------:R-:W-:Y:S01]  /*18c40*/  IMAD R26, R26, c[0x0][0x198], RZ ;  /* 0x000066001a1a7a24 */ /* 0x000fe200078e02ff */
[----:B------:R-:W-:-:S04]  /*18c50*/  PRMT R8, R4, 0x7632, R8 ;  /* 0x0000763204087816 */ /* 0x000fc80000000008 */
[C---:B------:R-:W-:Y:S01]  /*18c60*/  LEA R24, P6, R26.reuse, R0, 0x1 ;  /* 0x000000001a187211 */ /* 0x040fe200078c08ff */
[C---:B--2---:R-:W-:Y:S01]  /*18c70*/  IMAD R3, R25.reuse, c[0x0][0x198], RZ ;  /* 0x0000660019037a24 */ /* 0x044fe200078e02ff */
[----:B------:R-:W-:Y:S02]  /*18c80*/  ISETP.LT.AND P2, PT, R25, c[0x0][0x17c], !P0 ;  /* 0x00005f0019007a0c */ /* 0x000fe40004741270 */
[----:B------:R-:W-:Y:S01]  /*18c90*/  LEA.HI.X.SX32 R25, R26, R28, 0x1, P6 ;  /* 0x0000001c1a197211 */ /* 0x000fe200030f0eff */
[C---:B---3--:R-:W-:Y:S01]  /*18ca0*/  IMAD R4, R2.reuse, c[0x0][0x198], RZ ;  /* 0x0000660002047a24 */ /* 0x048fe200078e02ff */
[----:B------:R-:W-:Y:S01]  /*18cb0*/  ISETP.LT.AND P1, PT, R2, c[0x0][0x17c], !P0 ;  /* 0x00005f0002007a0c */ /* 0x000fe20004721270 */
[----:B------:R-:W2:Y:S01]  /*18cc0*/  LDL.LU R26, [R1+0xf8] ;  /* 0x0000f800011a7983 */ /* 0x000ea20000300800 */
[----:B------:R-:W-:-:S03]  /*18cd0*/  LEA R2, P6, R3, R0, 0x1 ;  /* 0x0000000003027211 */ /* 0x000fc600078c08ff */
[----:B------:R0:W-:Y:S01]  /*18ce0*/  @P5 STG.E.U16 [R24.64], R8 ;  /* 0x0000000818005986 */ /* 0x0001e2000c101506 */
[----:B------:R-:W-:Y:S02]  /*18cf0*/  LEA.HI.X.SX32 R3, R3, R28, 0x1, P6 ;  /* 0x0000001c03037211 */ /* 0x000fe400030f0eff */
[C---:B------:R-:W-:Y:S02]  /*18d00*/  ISETP.LT.AND P6, PT, R27.reuse, c[0x0][0x17c], !P0 ;  /* 0x00005f001b007a0c */ /* 0x040fe400047c1270 */
[----:B0-----:R-:W-:Y:S01]  /*18d10*/  PRMT R8, R12, 0x7632, R8 ;  /* 0x000076320c087816 */ /* 0x001fe20000000008 */
[----:B------:R-:W-:Y:S01]  /*18d20*/  IMAD R12, R27, c[0x0][0x198], RZ ;  /* 0x000066001b0c7a24 */ /* 0x000fe200078e02ff */
[C---:B------:R-:W-:Y:S01]  /*18d30*/  LEA R24, P5, R4.reuse, R0, 0x1 ;  /* 0x0000000004187211 */ /* 0x040fe200078a08ff */
[----:B------:R-:W3:Y:S03]  /*18d40*/  LDL.LU R27, [R1+0x10c] ;  /* 0x00010c00011b7983 */ /* 0x000ee60000300800 */
[----:B------:R-:W-:Y:S01]  /*18d50*/  LEA.HI.X.SX32 R25, R4, R28, 0x1, P5 ;  /* 0x0000001c04197211 */ /* 0x000fe200028f0eff */
[----:B------:R0:W-:Y:S02]  /*18d60*/  @P2 STG.E.U16 [R2.64], R8 ;  /* 0x0000000802002986 */ /* 0x0001e4000c101506 */
[----:B0-----:R-:W-:-:S04]  /*18d70*/  LEA R2, P5, R12, R0, 0x1 ;  /* 0x000000000c027211 */ /* 0x001fc800078a08ff */
[----:B------:R-:W-:Y:S02]  /*18d80*/  LEA.HI.X.SX32 R3, R12, R28, 0x1, P5 ;  /* 0x0000001c0c037211 */ /* 0x000fe400028f0eff */
[----:B------:R-:W3:Y:S01]  /*18d90*/  LDL.LU R12, [R1+0x104] ;  /* 0x00010400010c7983 */ /* 0x000ee20000300800 */
[----:B------:R-:W-:Y:S01]  /*18da0*/  PRMT R4, R8, 0x7632, R4 ;  /* 0x0000763208047816 */ /* 0x000fe20000000004 */
[----:B------:R-:W-:Y:S01]  /*18db0*/  IMAD R8, R29, c[0x0][0x198], RZ ;  /* 0x000066001d087a24 */ /* 0x000fe200078e02ff */
[----:B------:R-:W-:-:S03]  /*18dc0*/  PRMT R16, R16, 0x7632, R16 ;  /* 0x0000763210107816 */ /* 0x000fc60000000010 */
[----:B------:R-:W-:Y:S01]  /*18dd0*/  @P1 STG.E.U16 [R24.64], R4 ;  /* 0x0000000418001986 */ /* 0x000fe2000c101506 */
[----:B------:R-:W-:-:S03]  /*18de0*/  ISETP.LT.AND P5, PT, R29, c[0x0][0x17c], !P0 ;  /* 0x00005f001d007a0c */ /* 0x000fc600047a1270 */
[----:B------:R0:W-:Y:S01]  /*18df0*/  @P6 STG.E.U16 [R2.64], R16 ;  /* 0x0000001002006986 */ /* 0x0001e2000c101506 */
[----:B------:R-:W-:-:S03]  /*18e00*/  PRMT R20, R20, 0x7632, R20 ;  /* 0x0000763214147816 */ /* 0x000fc60000000014 */
[----:B------:R-:W4:Y:S01]  /*18e10*/  LDL.LU R29, [R1+0x114] ;  /* 0x00011400011d7983 */ /* 0x000f220000300800 */
[----:B0-----:R-:W-:Y:S01]  /*18e20*/  IMAD.MOV.U32 R16, RZ, RZ, c[0x0][0x198] ;  /* 0x00006600ff107624 */ /* 0x001fe200078e00ff */
[----:B------:R-:W-:-:S04]  /*18e30*/  LEA R2, P6, R8, R0, 0x1 ;  /* 0x0000000008027211 */ /* 0x000fc800078c08ff */
[----:B------:R-:W-:Y:S01]  /*18e40*/  LEA.HI.X.SX32 R3, R8, R28, 0x1, P6 ;  /* 0x0000001c08037211 */ /* 0x000fe200030f0eff */
[C---:B--2---:R-:W-:Y:S01]  /*18e50*/  IMAD R4, R26.reuse, c[0x0][0x198], RZ ;  /* 0x000066001a047a24 */ /* 0x044fe200078e02ff */
[----:B------:R-:W-:Y:S02]  /*18e60*/  ISETP.LT.AND P2, PT, R26, c[0x0][0x17c], !P0 ;  /* 0x00005f001a007a0c */ /* 0x000fe40004741270 */
[----:B------:R-:W2:Y:S02]  /*18e70*/  LDL.LU R26, [R1+0x118] ;  /* 0x00011800011a7983 */ /* 0x000ea40000300800 */
[----:B------:R-:W-:-:S04]  /*18e80*/  LEA R24, P1, R4, R0, 0x1 ;  /* 0x0000000004187211 */ /* 0x000fc800078208ff */
[----:B------:R-:W-:Y:S01]  /*18e90*/  LEA.HI.X.SX32 R25, R4, R28, 0x1, P1 ;  /* 0x0000001c04197211 */ /* 0x000fe200008f0eff */
[----:B------:R-:W-:-:S04]  /*18ea0*/  IMAD R4, R16, 0x2, R8 ;  /* 0x0000000210047824 */ /* 0x000fc800078e0208 */
[----:B------:R0:W-:Y:S01]  /*18eb0*/  @P2 STG.E.U16 [R24.64], R20 ;  /* 0x0000001418002986 */ /* 0x0001e2000c101506 */
[----:B---3--:R-:W-:-:S03]  /*18ec0*/  ISETP.LT.AND P1, PT, R12, c[0x0][0x17c], !P0 ;  /* 0x00005f000c007a0c */ /* 0x008fc60004721270 */
[----:B------:R-:W3:Y:S04]  /*18ed0*/  LDL.LU R12, [R1+0x11c] ;  /* 0x00011c00010c7983 */ /* 0x000ee80000300800 */
[----:B------:R-:W2:Y:S04]  /*18ee0*/  LDL.LU R8, [R1+0x108] ;  /* 0x0001080001087983 */ /* 0x000ea80000300800 */
[----:B0-----:R-:W3:Y:S01]  /*18ef0*/  LDL R20, [R1+0x84] ;  /* 0x0000840001147983 */ /* 0x001ee20000100800 */
[----:B------:R-:W-:-:S04]  /*18f00*/  LEA R24, P6, R4, R0, 0x1 ;  /* 0x0000000004187211 */ /* 0x000fc800078c08ff */
[----:B------:R-:W-:Y:S02]  /*18f10*/  LEA.HI.X.SX32 R25, R4, R28, 0x1, P6 ;  /* 0x0000001c04197211 */ /* 0x000fe400030f0eff */
[----:B--2---:R-:W-:Y:S01]  /*18f20*/  ISETP.LT.AND P2, PT, R8, c[0x0][0x17c], !P0 ;  /* 0x00005f0008007a0c */ /* 0x004fe20004741270 */
[C---:B------:R-:W-:Y:S01]  /*18f30*/  IMAD R8, R16.reuse, 0x2, R4 ;  /* 0x0000000210087824 */ /* 0x040fe200078e0204 */
[----:B---3--:R0:W-:Y:S01]  /*18f40*/  @P5 STG.E.U16 [R2.64], R20 ;  /* 0x0000001402005986 */ /* 0x0081e2000c101506 */
[----:B------:R-:W-:Y:S02]  /*18f50*/  ISETP.LT.AND P5, PT, R27, c[0x0][0x17c], !P0 ;  /* 0x00005f001b007a0c */ /* 0x000fe400047a1270 */
[----:B------:R-:W-:Y:S01]  /*18f60*/  IMAD R4, R16, 0x2, R8 ;  /* 0x0000000210047824 */ /* 0x000fe200078e0208 */
[----:B0-----:R-:W2:Y:S01]  /*18f70*/  LDL.LU R20, [R1+0x120] ;  /* 0x0001200001147983 */ /* 0x001ea20000300800 */
[----:B------:R-:W-:-:S03]  /*18f80*/  LEA R2, P6, R8, R0, 0x1 ;  /* 0x0000000008027211 */ /* 0x000fc600078c08ff */
[----:B------:R-:W3:Y:S01]  /*18f90*/  LDL.LU R27, [R1+0x34] ;  /* 0x00003400011b7983 */ /* 0x000ee20000300800 */
[----:B------:R-:W-:-:S03]  /*18fa0*/  LEA.HI.X.SX32 R3, R8, R28, 0x1, P6 ;  /* 0x0000001c08037211 */ /* 0x000fc600030f0eff */
[----:B------:R-:W2:Y:S04]  /*18fb0*/  LDL R16, [R1+0x74] ;  /* 0x0000740001107983 */ /* 0x000ea80000100800 */
[----:B------:R-:W3:Y:S04]  /*18fc0*/  LDL.LU R8, [R1+0x110] ;  /* 0x0001100001087983 */ /* 0x000ee80000300800 */
[----:B--2---:R0:W-:Y:S01]  /*18fd0*/  @P4 STG.E.U16 [R24.64], R16 ;  /* 0x0000001018004986 */ /* 0x0041e2000c101506 */
[----:B---3--:R-:W-:Y:S01]  /*18fe0*/  ISETP.LT.AND P4, PT, R8, c[0x0][0x17c], !P0 ;  /* 0x00005f0008007a0c */ /* 0x008fe20004781270 */
[----:B0-----:R-:W-:Y:S01]  /*18ff0*/  IMAD.MOV.U32 R16, RZ, RZ, c[0x0][0x198] ;  /* 0x00006600ff107624 */ /* 0x001fe200078e00ff */
[----:B------:R-:W-:-:S03]  /*19000*/  LEA R24, P6, R4, R0, 0x1 ;  /* 0x0000000004187211 */ /* 0x000fc600078c08ff */
[----:B------:R-:W-:Y:S01]  /*19010*/  IMAD R8, R16, 0x2, R4 ;  /* 0x0000000210087824 */ /* 0x000fe200078e0204 */
[----:B------:R-:W-:Y:S02]  /*19020*/  LEA.HI.X.SX32 R25, R4, R28, 0x1, P6 ;  /* 0x0000001c04197211 */ /* 0x000fe400030f0eff */
[----:B------:R-:W2:Y:S04]  /*19030*/  LDL R4, [R1+0x94] ;  /* 0x0000940001047983 */ /* 0x000ea80000100800 */
[----:B--2---:R0:W-:Y:S01]  /*19040*/  @P3 STG.E.U16 [R2.64], R4 ;  /* 0x0000000402003986 */ /* 0x0041e2000c101506 */
[----:B----4-:R-:W-:-:S03]  /*19050*/  ISETP.LT.AND P3, PT, R29, c[0x0][0x17c], !P0 ;  /* 0x00005f001d007a0c */ /* 0x010fc60004761270 */
[----:B------:R-:W2:Y:S01]  /*19060*/  LDL.LU R29, [R1+0x12c] ;  /* 0x00012c00011d7983 */ /* 0x000ea20000300800 */
[----:B0-----:R-:W-:Y:S01]  /*19070*/  LEA R2, P6, R8, R0, 0x1 ;  /* 0x0000000008027211 */ /* 0x001fe200078c08ff */
[----:B------:R-:W-:-:S03]  /*19080*/  IMAD R4, R16, 0x2, R8 ;  /* 0x0000000210047824 */ /* 0x000fc600078e0208 */
[----:B------:R-:W-:Y:S02]  /*19090*/  LEA.HI.X.SX32 R3, R8, R28, 0x1, P6 ;  /* 0x0000001c08037211 */ /* 0x000fe400030f0eff */
[----:B------:R-:W3:Y:S04]  /*190a0*/  LDL R8, [R1+0xb4] ;  /* 0x0000b40001087983 */ /* 0x000ee80000100800 */
[----:B---3--:R0:W-:Y:S01]  /*190b0*/  @P1 STG.E.U16 [R24.64], R8 ;  /* 0x0000000818001986 */ /* 0x0081e2000c101506 */
[----:B------:R-:W-:-:S03]  /*190c0*/  ISETP.LT.AND P1, PT, R26, c[0x0][0x17c], !P0 ;  /* 0x00005f001a007a0c */ /* 0x000fc60004721270 */
[----:B------:R-:W3:Y:S01]  /*190d0*/  LDL.LU R26, [R1+0x4] ;  /* 0x00000400011a7983 */ /* 0x000ee20000300800 */
[----:B0-----:R-:W-:Y:S01]  /*190e0*/  LEA R24, P6, R4, R0, 0x1 ;  /* 0x0000000004187211 */ /* 0x001fe200078c08ff */
[----:B------:R-:W-:-:S03]  /*190f0*/  IMAD R8, R16, 0x2, R4 ;  /* 0x0000000210087824 */ /* 0x000fc600078e0204 */
[----:B------:R-:W-:Y:S02]  /*19100*/  LEA.HI.X.SX32 R25, R4, R28, 0x1, P6 ;  /* 0x0000001c04197211 */ /* 0x000fe400030f0eff */
[----:B------:R-:W4:Y:S04]  /*19110*/  LDL R4, [R1+0xc4] ;  /* 0x0000c40001047983 */ /* 0x000f280000100800 */
[----:B----4-:R0:W-:Y:S01]  /*19120*/  @P2 STG.E.U16 [R2.64], R4 ;  /* 0x0000000402002986 */ /* 0x0101e2000c101506 */
[----:B------:R-:W-:-:S03]  /*19130*/  ISETP.LT.AND P2, PT, R12, c[0x0][0x17c], !P0 ;  /* 0x00005f000c007a0c */ /* 0x000fc60004741270 */
[----:B------:R-:W4:Y:S01]  /*19140*/  LDL.LU R12, [R1+0x134] ;  /* 0x00013400010c7983 */ /* 0x000f220000300800 */
[----:B0-----:R-:W-:Y:S01]  /*19150*/  LEA R2, P6, R8, R0, 0x1 ;  /* 0x0000000008027211 */ /* 0x001fe200078c08ff */
[----:B------:R-:W-:-:S03]  /*19160*/  IMAD R4, R16, 0x2, R8 ;  /* 0x0000000210047824 */ /* 0x000fc600078e0208 */
[----:B------:R-:W-:Y:S02]  /*19170*/  LEA.HI.X.SX32 R3, R8, R28, 0x1, P6 ;  /* 0x0000001c08037211 */ /* 0x000fe400030f0eff */
[----:B------:R-:W2:Y:S04]  /*19180*/  LDL R8, [R1+0xa4] ;  /* 0x0000a40001087983 */ /* 0x000ea80000100800 */
[----:B--2---:R0:W-:Y:S01]  /*19190*/  @P5 STG.E.U16 [R24.64], R8 ;  /* 0x0000000818005986 */ /* 0x0041e2000c101506 */
[----:B------:R-:W-:-:S03]  /*191a0*/  ISETP.LT.AND P5, PT, R20, c[0x0][0x17c], !P0 ;  /* 0x00005f0014007a0c */ /* 0x000fc600047a1270 */
[----:B------:R-:W2:Y:S01]  /*191b0*/  LDL.LU R20, [R1+0x138] ;  /* 0x0001380001147983 */ /* 0x000ea20000300800 */
[----:B0-----:R-:W-:Y:S01]  /*191c0*/  LEA R24, P6, R4, R0, 0x1 ;  /* 0x0000000004187211 */ /* 0x001fe200078c08ff */
[----:B------:R-:W-:Y:S02]  /*191d0*/  IMAD R8, R16, 0x2, R4 ;  /* 0x0000000210087824 */ /* 0x000fe400078e0204 */
[----:B------:R-:W2:Y:S01]  /*191e0*/  LDL R16, [R1+0x64] ;  /* 0x0000640001107983 */ /* 0x000ea20000100800 */
[----:B------:R-:W-:-:S03]  /*191f0*/  LEA.HI.X.SX32 R25, R4, R28, 0x1, P6 ;  /* 0x0000001c04197211 */ /* 0x000fc600030f0eff */
[----:B------:R-:W3:Y:S04]  /*19200*/  LDL.LU R4, [R1+0x124] ;  /* 0x0001240001047983 */ /* 0x000ee80000300800 */
[----:B--2---:R0:W-:Y:S01]  /*19210*/  @P4 STG.E.U16 [R2.64], R16 ;  /* 0x0000001002004986 */ /* 0x0041e2000c101506 */
[----:B---3--:R-:W-:Y:S01]  /*19220*/  ISETP.LT.AND P4, PT, R4, c[0x0][0x17c], !P0 ;  /* 0x00005f0004007a0c */ /* 0x008fe20004781270 */
[----:B0-----:R-:W-:Y:S01]  /*19230*/  IMAD.MOV.U32 R16, RZ, RZ, c[0x0][0x198] ;  /* 0x00006600ff107624 */ /* 0x001fe200078e00ff */
[----:B------:R-:W-:-:S03]  /*19240*/  LEA R2, P6, R8, R0, 0x1 ;  /* 0x0000000008027211 */ /* 0x000fc600078c08ff */
[----:B------:R-:W-:Y:S01]  /*19250*/  IMAD R4, R16, 0x2, R8 ;  /* 0x0000000210047824 */ /* 0x000fe200078e0208 */
[----:B------:R-:W-:Y:S02]  /*19260*/  LEA.HI.X.SX32 R3, R8, R28, 0x1, P6 ;  /* 0x0000001c08037211 */ /* 0x000fe400030f0eff */
[----:B------:R-:W2:Y:S04]  /*19270*/  LDL.LU R8, [R1+0x128] ;  /* 0x0001280001087983 */ /* 0x000ea80000300800 */
[----:B------:R0:W-:Y:S02]  /*19280*/  @P3 STG.E.U16 [R24.64], R27 ;  /* 0x0000001b18003986 */ /* 0x0001e4000c101506 */
[----:B0-----:R-:W-:-:S04]  /*19290*/  LEA R24, P6, R4, R0, 0x1 ;  /* 0x0000000004187211 */ /* 0x001fc800078c08ff */
[----:B------:R-:W-:Y:S02]  /*192a0*/  LEA.HI.X.SX32 R25, R4, R28, 0x1, P6 ;  /* 0x0000001c04197211 */ /* 0x000fe400030f0eff */
[----:B--2---:R-:W-:Y:S01]  /*192b0*/  ISETP.LT.AND P3, PT, R8, c[0x0][0x17c], !P0 ;  /* 0x00005f0008007a0c */ /* 0x004fe20004761270 */
[----:B------:R-:W-:Y:S02]  /*192c0*/  IMAD R8, R16, 0x2, R4 ;  /* 0x0000000210087824 */ /* 0x000fe400078e0204 */
[----:B------:R-:W2:Y:S04]  /*192d0*/  LDL R4, [R1+0x24] ;  /* 0x0000240001047983 */ /* 0x000ea80000100800 */
[----:B--2---:R0:W-:Y:S01]  /*192e0*/  @P1 STG.E.U16 [R2.64], R4 ;  /* 0x0000000402001986 */ /* 0x0041e2000c101506 */
[----:B------:R-:W-:-:S03]  /*192f0*/  ISETP.LT.AND P1, PT, R29, c[0x0][0x17c], !P0 ;  /* 0x00005f001d007a0c */ /* 0x000fc60004721270 */
[----:B------:R-:W2:Y:S01]  /*19300*/  LDL.LU R29, [R1+0x144] ;  /* 0x00014400011d7983 */ /* 0x000ea20000300800 */
[----:B0-----:R-:W-:Y:S01]  /*19310*/  LEA R2, P6, R8, R0, 0x1 ;  /* 0x0000000008027211 */ /* 0x001fe200078c08ff */
[----:B------:R-:W-:Y:S02]  /*19320*/  IMAD R4, R16, 0x2, R8 ;  /* 0x0000000210047824 */ /* 0x000fe400078e0208 */
[----:B------:R-:W3:Y:S01]  /*19330*/  LDL R16, [R1+0x14] ;  /* 0x0000140001107983 */ /* 0x000ee20000100800 */
[----:B------:R-:W-:-:S03]  /*19340*/  LEA.HI.X.SX32 R3, R8, R28, 0x1, P6 ;  /* 0x0000001c08037211 */ /* 0x000fc600030f0eff */
[----:B------:R-:W2:Y:S04]  /*19350*/  LDL.LU R8, [R1+0x130] ;  /* 0x0001300001087983 */ /* 0x000ea80000300800 */
[----:B---3--:R0:W-:Y:S01]  /*19360*/  @P2 STG.E.U16 [R24.64], R16 ;  /* 0x0000001018002986 */ /* 0x0081e2000c101506 */
[----:B--2---:R-:W-:Y:S01]  /*19370*/  ISETP.LT.AND P2, PT, R8, c[0x0][0x17c], !P0 ;  /* 0x00005f0008007a0c */ /* 0x004fe20004741270 */
[----:B0-----:R-:W-:Y:S01]  /*19380*/  IMAD.MOV.U32 R16, RZ, RZ, c[0x0][0x198] ;  /* 0x00006600ff107624 */ /* 0x001fe200078e00ff */
[----:B------:R-:W-:-:S03]  /*19390*/  LEA R24, P6, R4, R0, 0x1 ;  /* 0x0000000004187211 */ /* 0x000fc600078c08ff */
[----:B------:R-:W-:Y:S01]  /*193a0*/  IMAD R8, R16, 0x2, R4 ;  /* 0x0000000210087824 */ /* 0x000fe200078e0204 */
[----:B------:R-:W-:Y:S01]  /*193b0*/  LEA.HI.X.SX32 R25, R4, R28, 0x1, P6 ;  /* 0x0000001c04197211 */ /* 0x000fe200030f0eff */
[----:B------:R0:W-:Y:S02]  /*193c0*/  @P5 STG.E.U16 [R2.64], R26 ;  /* 0x0000001a02005986 */ /* 0x0001e4000c101506 */
[----:B------:R-:W-:Y:S02]  /*193d0*/  IMAD R4, R16, 0x2, R8 ;  /* 0x0000000210047824 */ /* 0x000fe400078e0208 */
[----:B------:R1:W-:Y:S01]  /*193e0*/  @P4 STG.E.U16 [R24.64], R5 ;  /* 0x0000000518004986 */ /* 0x0003e2000c101506 */
[----:B----4-:R-:W-:Y:S02]  /*193f0*/  ISETP.LT.AND P5, PT, R12, c[0x0][0x17c], !P0 ;  /* 0x00005f000c007a0c */ /* 0x010fe400047a1270 */
[C---:B0-----:R-:W-:Y:S01]  /*19400*/  LEA R2, P6, R8.reuse, R0, 0x1 ;  /* 0x0000000008027211 */ /* 0x041fe200078c08ff */
[----:B------:R-:W2:Y:S03]  /*19410*/  LDL.LU R12, [R1+0x14c] ;  /* 0x00014c00010c7983 */ /* 0x000ea60000300800 */
[----:B------:R-:W-:-:S02]  /*19420*/  LEA.HI.X.SX32 R3, R8, R28, 0x1, P6 ;  /* 0x0000001c08037211 */ /* 0x000fc400030f0eff */
[----:B-1----:R-:W-:Y:S01]  /*19430*/  LEA R24, P6, R4, R0, 0x1 ;  /* 0x0000000004187211 */ /* 0x002fe200078c08ff */
[----:B------:R-:W-:Y:S01]  /*19440*/  IMAD R8, R16, 0x2, R4 ;  /* 0x0000000210087824 */ /* 0x000fe200078e0204 */
[----:B------:R-:W-:Y:S02]  /*19450*/  ISETP.LT.AND P4, PT, R20, c[0x0][0x17c], !P0 ;  /* 0x00005f0014007a0c */ /* 0x000fe40004781270 */
[----:B------:R-:W3:Y:S01]  /*19460*/  LDL.LU R20, [R1+0x150] ;  /* 0x0001500001147983 */ /* 0x000ee20000300800 */
[----:B------:R-:W-:-:S03]  /*19470*/  LEA.HI.X.SX32 R25, R4, R28, 0x1, P6 ;  /* 0x0000001c04197211 */ /* 0x000fc600030f0eff */
[----:B------:R-:W4:Y:S04]  /*19480*/  LDL.LU R4, [R1+0x13c] ;  /* 0x00013c0001047983 */ /* 0x000f280000300800 */
[----:B------:R0:W-:Y:S02]  /*19490*/  @P3 STG.E.U16 [R2.64], R13 ;  /* 0x0000000d02003986 */ /* 0x0001e4000c101506 */
[----:B0-----:R-:W-:-:S04]  /*194a0*/  LEA R2, P6, R8, R0, 0x1 ;  /* 0x0000000008027211 */ /* 0x001fc800078c08ff */
[----:B------:R-:W-:Y:S01]  /*194b0*/  LEA.HI.X.SX32 R3, R8, R28, 0x1, P6 ;  /* 0x0000001c08037211 */ /* 0x000fe200030f0eff */
[----:B------:R-:W-:Y:S04]  /*194c0*/  @P1 STG.E.U16 [R24.64], R9 ;  /* 0x0000000918001986 */ /* 0x000fe8000c101506 */
[----:B------:R0:W-:Y:S01]  /*194d0*/  @P2 STG.E.U16 [R2.64], R17 ;  /* 0x0000001102002986 */ /* 0x0001e2000c101506 */
[----:B------:R-:W-:Y:S02]  /*194e0*/  ISETP.LT.AND P2, PT, R29, c[0x0][0x17c], !P0 ;  /* 0x00005f001d007a0c */ /* 0x000fe40004741270 */
[----:B----4-:R-:W-:Y:S01]  /*194f0*/  ISETP.LT.AND P3, PT, R4, c[0x0][0x17c], !P0 ;  /* 0x00005f0004007a0c */ /* 0x010fe20004761270 */
[----:B------:R-:W-:Y:S02]  /*19500*/  IMAD R4, R16, 0x2, R8 ;  /* 0x0000000210047824 */ /* 0x000fe400078e0208 */
[----:B------:R-:W4:Y:S04]  /*19510*/  LDL.LU R8, [R1+0x140] ;  /* 0x0001400001087983 */ /* 0x000f280000300800 */
[----:B------:R-:W2:Y:S04]  /*19520*/  LDL.LU R29, [R1+0x158] ;  /* 0x00015800011d7983 */ /* 0x000ea80000300800 */
[----:B0-----:R-:W2:Y:S01]  /*19530*/  LDL.LU R3, [R1+0x148] ;  /* 0x0001480001037983 */ /* 0x001ea20000300800 */
[----:B------:R-:W-:-:S04]  /*19540*/  LEA R24, P6, R4, R0, 0x1 ;  /* 0x0000000004187211 */ /* 0x000fc800078c08ff */
[----:B------:R-:W-:-:S05]  /*19550*/  LEA.HI.X.SX32 R25, R4, R28, 0x1, P6 ;  /* 0x0000001c04197211 */ /* 0x000fca00030f0eff */
[----:B------:R0:W-:Y:S01]  /*19560*/  @P5 STG.E.U16 [R24.64], R21 ;  /* 0x0000001518005986 */ /* 0x0001e2000c101506 */
[----:B----4-:R-:W-:Y:S01]  /*19570*/  ISETP.LT.AND P1, PT, R8, c[0x0][0x17c], !P0 ;  /* 0x00005f0008007a0c */ /* 0x010fe20004721270 */
[----:B------:R-:W-:-:S05]  /*19580*/  IMAD R8, R16, 0x2, R4 ;  /* 0x0000000210087824 */ /* 0x000fca00078e0204 */
[----:B------:R-:W-:Y:S01]  /*19590*/  LEA R2, P6, R8, R0, 0x1 ;  /* 0x0000000008027211 */ /* 0x000fe200078c08ff */
[----:B------:R-:W-:Y:S01]  /*195a0*/  IMAD R4, R16, 0x2, R8 ;  /* 0x0000000210047824 */ /* 0x000fe200078e0208 */
[----:B--2---:R-:W-:Y:S02]  /*195b0*/  ISETP.LT.AND P5, PT, R3, c[0x0][0x17c], !P0 ;  /* 0x00005f0003007a0c */ /* 0x004fe400047a1270 */
[----:B------:R-:W-:Y:S02]  /*195c0*/  LEA.HI.X.SX32 R3, R8, R28, 0x1, P6 ;  /* 0x0000001c08037211 */ /* 0x000fe400030f0eff */
[----:B------:R-:W2:Y:S04]  /*195d0*/  LDL.LU R8, [R1+0x74] ;  /* 0x0000740001087983 */ /* 0x000ea80000300800 */
[----:B0-----:R-:W4:Y:S01]  /*195e0*/  LDL.LU R25, [R1+0x84] ;  /* 0x0000840001197983 */ /* 0x001f220000300800 */
[----:B------:R-:W-:-:S02]  /*195f0*/  LEA R24, P6, R4, R0, 0x1 ;  /* 0x0000000004187211 */ /* 0x000fc400078c08ff */
[----:B--2---:R-:W-:Y:S01]  /*19600*/  PRMT R5, R8, 0x7632, R5 ;  /* 0x0000763208057816 */ /* 0x004fe20000000005 */
[----:B------:R-:W-:Y:S01]  /*19610*/  IMAD R8, R16, 0x2, R4 ;  /* 0x0000000210087824 */ /* 0x000fe200078e0204 */
[----:B----4-:R-:W-:Y:S02]  /*19620*/  PRMT R9, R25, 0x7632, R9 ;  /* 0x0000763219097816 */ /* 0x010fe40000000009 */
[----:B------:R-:W-:Y:S02]  /*19630*/  LEA.HI.X.SX32 R25, R4, R28, 0x1, P6 ;  /* 0x0000001c04197211 */ /* 0x000fe400030f0eff */
[----:B------:R-:W2:Y:S04]  /*19640*/  LDL.LU R4, [R1+0x94] ;  /* 0x0000940001047983 */ /* 0x000ea80000300800 */
[----:B------:R0:W-:Y:S01]  /*19650*/  @P4 STG.E.U16 [R2.64], R9 ;  /* 0x0000000902004986 */ /* 0x0001e2000c101506 */
[----:B------:R-:W-:Y:S01]  /*19660*/  ISETP.LT.AND P4, PT, R12, c[0x0][0x17c], !P0 ;  /* 0x00005f000c007a0c */ /* 0x000fe20004781270 */
[----:B------:R-:W-:-:S02]  /*19670*/  IMAD R12, R16, 0x2, R8 ;  /* 0x00000002100c7824 */ /* 0x000fc400078e0208 */
[----:B------:R1:W-:Y:S01]  /*19680*/  @P3 STG.E.U16 [R24.64], R5 ;  /* 0x0000000518003986 */ /* 0x0003e2000c101506 */
[----:B---3--:R-:W-:Y:S02]  /*19690*/  ISETP.LT.AND P3, PT, R20, c[0x0][0x17c], !P0 ;  /* 0x00005f0014007a0c */ /* 0x008fe40004761270 */
[----:B0-----:R-:W-:-:S04]  /*196a0*/  LEA R2, P6, R8, R0, 0x1 ;  /* 0x0000000008027211 */ /* 0x001fc800078c08ff */
[----:B------:R-:W-:Y:S02]  /*196b0*/  LEA.HI.X.SX32 R3, R8, R28, 0x1, P6 ;  /* 0x0000001c08037211 */ /* 0x000fe400030f0eff */
[----:B------:R-:W3:Y:S04]  /*196c0*/  LDL.LU R8, [R1+0xc4] ;  /* 0x0000c40001087983 */ /* 0x000ee80000300800 */
[----:B------:R-:W4:Y:S04]  /*196d0*/  LDL.LU R20, [R1+0x164] ;  /* 0x0001640001147983 */ /* 0x000f280000300800 */
[----:B-1----:R-:W3:Y:S01]  /*196e0*/  LDL.LU R25, [R1+0x154] ;  /* 0x0001540001197983 */ /* 0x002ee20000300800 */
[----:B------:R-:W-:-:S02]  /*196f0*/  LEA R24, P6, R12, R0, 0x1 ;  /* 0x000000000c187211 */ /* 0x000fc400078c08ff */
[----:B--2---:R-:W-:Y:S01]  /*19700*/  PRMT R5, R4, 0x7632, R5 ;  /* 0x0000763204057816 */ /* 0x004fe20000000005 */
[----:B------:R-:W-:-:S04]  /*19710*/  IMAD R4, R16, 0x2, R12 ;  /* 0x0000000210047824 */ /* 0x000fc800078e020c */
[----:B------:R0:W-:Y:S01]  /*19720*/  @P1 STG.E.U16 [R2.64], R5 ;  /* 0x0000000502001986 */ /* 0x0001e2000c101506 */
[----:B---3--:R-:W-:Y:S02]  /*19730*/  ISETP.LT.AND P1, PT, R25, c[0x0][0x17c], !P0 ;  /* 0x00005f0019007a0c */ /* 0x008fe40004721270 */
[----:B------:R-:W-:Y:S02]  /*19740*/  LEA.HI.X.SX32 R25, R12, R28, 0x1, P6 ;  /* 0x0000001c0c197211 */ /* 0x000fe400030f0eff */
[----:B------:R-:W2:Y:S04]  /*19750*/  LDL.LU R12, [R1+0x64] ;  /* 0x00006400010c7983 */ /* 0x000ea80000300800 */
[----:B0-----:R-:W3:Y:S01]  /*19760*/  LDL.LU R3, [R1+0xb4] ;  /* 0x0000b40001037983 */ /* 0x001ee20000300800 */
[----:B------:R-:W-:-:S02]  /*19770*/  LEA R2, P6, R4, R0, 0x1 ;  /* 0x0000000004027211 */ /* 0x000fc400078c08ff */
[----:B------:R-:W-:Y:S01]  /*19780*/  PRMT R5, R8, 0x7632, R5 ;  /* 0x0000763208057816 */ /* 0x000fe20000000005 */
[----:B------:R-:W-:Y:S01]  /*19790*/  IMAD R8, R16, 0x2, R4 ;  /* 0x0000000210087824 */ /* 0x000fe200078e0204 */
[----:B---3--:R-:W-:Y:S02]  /*197a0*/  PRMT R9, R3, 0x7632, R9 ;  /* 0x0000763203097816 */ /* 0x008fe40000000009 */
[----:B------:R-:W-:Y:S02]  /*197b0*/  LEA.HI.X.SX32 R3, R4, R28, 0x1, P6 ;  /* 0x0000001c04037211 */ /* 0x000fe400030f0eff */
[----:B------:R-:W3:Y:S04]  /*197c0*/  LDL.LU R4, [R1+0x15c] ;  /* 0x00015c0001047983 */ /* 0x000ee80000300800 */
[----:B------:R0:W-:Y:S01]  /*197d0*/  @P2 STG.E.U16 [R24.64], R9 ;  /* 0x0000000918002986 */ /* 0x0001e2000c101506 */
[----:B------:R-:W-:-:S03]  /*197e0*/  ISETP.LT.AND P2, PT, R29, c[0x0][0x17c], !P0 ;  /* 0x00005f001d007a0c */ /* 0x000fc60004741270 */
[----:B------:R-:W4:Y:S04]  /*197f0*/  LDL.LU R29, [R1+0x16c] ;  /* 0x00016c00011d7983 */ /* 0x000f280000300800 */
[----:B------:R1:W-:Y:S01]  /*19800*/  @P5 STG.E.U16 [R2.64], R5 ;  /* 0x0000000502005986 */ /* 0x0003e2000c101506 */
[----:B0-----:R-:W-:-:S03]  /*19810*/  LEA R24, P6, R8, R0, 0x1 ;  /* 0x0000000008187211 */ /* 0x001fc600078c08ff */
[----:B-1----:R-:W4:Y:S01]  /*19820*/  LDL.LU R2, [R1+0xa4] ;  /* 0x0000a40001027983 */ /* 0x002f220000300800 */
[----:B------:R-:W-:Y:S01]  /*19830*/  IMAD R3, R16, 0x2, R8 ;  /* 0x0000000210037824 */ /* 0x000fe200078e0208 */
[----:B------:R-:W-:Y:S02]  /*19840*/  LEA.HI.X.SX32 R25, R8, R28, 0x1, P6 ;  /* 0x0000001c08197211 */ /* 0x000fe400030f0eff */
[----:B------:R-:W5:Y:S01]  /*19850*/  LDL.LU R8, [R1+0x160] ;  /* 0x0001600001087983 */ /* 0x000f620000300800 */
[----:B--2---:R-:W-:Y:S02]  /*19860*/  PRMT R9, R12, 0x7632, R9 ;  /* 0x000076320c097816 */ /* 0x004fe40000000009 */
[----:B---3--:R-:W-:Y:S01]  /*19870*/  ISETP.LT.AND P5, PT, R4, c[0x0][0x17c], !P0 ;  /* 0x00005f0004007a0c */ /* 0x008fe200047a1270 */
[----:B------:R-:W-:Y:S01]  /*19880*/  IMAD R4, R16, 0x2, R3 ;  /* 0x0000000210047824 */ /* 0x000fe200078e0203 */
[----:B----4-:R-:W-:Y:S02]  /*19890*/  PRMT R5, R2, 0x7632, R5 ;  /* 0x0000763202057816 */ /* 0x010fe40000000005 */
[----:B------:R-:W-:-:S03]  /*198a0*/  LEA R2, P6, R3, R0, 0x1 ;  /* 0x0000000003027211 */ /* 0x000fc600078c08ff */
[----:B------:R0:W-:Y:S01]  /*198b0*/  @P4 STG.E.U16 [R24.64], R5 ;  /* 0x0000000518004986 */ /* 0x0001e2000c101506 */
[----:B------:R-:W-:Y:S02]  /*198c0*/  LEA.HI.X.SX32 R3, R3, R28, 0x1, P6 ;  /* 0x0000001c03037211 */ /* 0x000fe400030f0eff */
[----:B-----5:R-:W-:Y:S01]  /*198d0*/  ISETP.LT.AND P4, PT, R8, c[0x0][0x17c], !P0 ;  /* 0x00005f0008007a0c */ /* 0x020fe20004781270 */
[----:B------:R-:W-:Y:S01]  /*198e0*/  IMAD R8, R16, 0x2, R4 ;  /* 0x0000000210087824 */ /* 0x000fe200078e0204 */
[C---:B0-----:R-:W-:Y:S02]  /*198f0*/  LEA R24, P6, R4.reuse, R0, 0x1 ;  /* 0x0000000004187211 */ /* 0x041fe400078c08ff */
[----:B------:R-:W-:Y:S02]  /*19900*/  PRMT R5, R27, 0x7632, R5 ;  /* 0x000076321b057816 */ /* 0x000fe40000000005 */
[----:B------:R-:W-:Y:S01]  /*19910*/  LEA.HI.X.SX32 R25, R4, R28, 0x1, P6 ;  /* 0x0000001c04197211 */ /* 0x000fe200030f0eff */
[----:B------:R-:W2:Y:S04]  /*19920*/  LDL.LU R27, [R1+0x174] ;  /* 0x00017400011b7983 */ /* 0x000ea80000300800 */
[----:B------:R-:W-:Y:S01]  /*19930*/  @P3 STG.E.U16 [R2.64], R9 ;  /* 0x0000000902003986 */ /* 0x000fe2000c101506 */
[----:B------:R-:W-:-:S03]  /*19940*/  ISETP.LT.AND P3, PT, R20, c[0x0][0x17c], !P0 ;  /* 0x00005f0014007a0c */ /* 0x000fc60004761270 */
[----:B------:R-:W3:Y:S04]  /*19950*/  LDL.LU R4, [R1+0x168] ;  /* 0x0001680001047983 */ /* 0x000ee80000300800 */
[----:B------:R-:W4:Y:S04]  /*19960*/  LDL.LU R20, [R1+0x178] ;  /* 0x0001780001147983 */ /* 0x000f280000300800 */
[----:B------:R0:W-:Y:S04]  /*19970*/  @P1 STG.E.U16 [R24.64], R5 ;  /* 0x0000000518001986 */ /* 0x0001e8000c101506 */
[----:B0-----:R-:W5:Y:S01]  /*19980*/  LDL.LU R25, [R1+0x24] ;  /* 0x0000240001197983 */ /* 0x001f620000300800 */
[----:B------:R-:W-:Y:S01]  /*19990*/  LEA R2, P6, R8, R0, 0x1 ;  /* 0x0000000008027211 */ /* 0x000fe200078c08ff */
[----:B------:R-:W-:-:S03]  /*199a0*/  IMAD R12, R16, 0x2, R8 ;  /* 0x00000002100c7824 */ /* 0x000fc600078e0208 */
[----:B------:R-:W-:Y:S02]  /*199b0*/  LEA.HI.X.SX32 R3, R8, R28, 0x1, P6 ;  /* 0x0000001c08037211 */ /* 0x000fe400030f0eff */
[----:B------:R-:W2:Y:S01]  /*199c0*/  LDL.LU R8, [R1+0x14] ;  /* 0x0000140001087983 */ /* 0x000ea20000300800 */
[----:B------:R-:W-:Y:S02]  /*199d0*/  LEA R24, P6, R12, R0, 0x1 ;  /* 0x000000000c187211 */ /* 0x000fe400078c08ff */
[----:B---3--:R-:W-:Y:S01]  /*199e0*/  ISETP.LT.AND P1, PT, R4, c[0x0][0x17c], !P0 ;  /* 0x00005f0004007a0c */ /* 0x008fe20004721270 */
[----:B------:R-:W-:Y:S01]  /*199f0*/  IMAD R4, R16, 0x2, R12 ;  /* 0x0000000210047824 */ /* 0x000fe200078e020c */
[----:B-----5:R-:W-:Y:S02]  /*19a00*/  PRMT R5, R25, 0x7632, R5 ;  /* 0x0000763219057816 */ /* 0x020fe40000000005 */
[----:B------:R-:W-:-:S03]  /*19a10*/  LEA.HI.X.SX32 R25, R12, R28, 0x1, P6 ;  /* 0x0000001c0c197211 */ /* 0x000fc600030f0eff */
[----:B------:R0:W-:Y:S01]  /*19a20*/  @P2 STG.E.U16 [R2.64], R5 ;  /* 0x0000000502002986 */ /* 0x0001e2000c101506 */
[----:B------:R-:W-:-:S03]  /*19a30*/  ISETP.LT.AND P2, PT, R29, c[0x0][0x17c], !P0 ;  /* 0x00005f001d007a0c */ /* 0x000fc60004741270 */
[----:B------:R-:W3:Y:S04]  /*19a40*/  LDL.LU R29, [R1+0x17c] ;  /* 0x00017c00011d7983 */ /* 0x000ee80000300800 */
[----:B------:R-:W5:Y:S01]  /*19a50*/  LDL.LU R12, [R1+0x170] ;  /* 0x00017000010c7983 */ /* 0x000f620000300800 */
[----:B--2---:R-:W-:Y:S02]  /*19a60*/  PRMT R9, R8, 0x7632, R9 ;  /* 0x0000763208097816 */ /* 0x004fe40000000009 */
[----:B0-----:R-:W-:Y:S01]  /*19a70*/  LEA R2, P6, R4, R0, 0x1 ;  /* 0x0000000004027211 */ /* 0x001fe200078c08ff */
[--C-:B------:R-:W-:Y:S01]  /*19a80*/  IMAD R8, R16, 0x2, R4.reuse ;  /* 0x0000000210087824 */ /* 0x100fe200078e0204 */
[----:B------:R-:W-:Y:S02]  /*19a90*/  PRMT R5, R26, 0x7632, R5 ;  /* 0x000076321a057816 */ /* 0x000fe40000000005 */
[----:B------:R-:W-:Y:S01]  /*19aa0*/  LEA.HI.X.SX32 R3, R4, R28, 0x1, P6 ;  /* 0x0000001c04037211 */ /* 0x000fe200030f0eff */
[----:B------:R0:W-:Y:S04]  /*19ab0*/  @P5 STG.E.U16 [R24.64], R9 ;  /* 0x0000000918005986 */ /* 0x0001e8000c101506 */
[----:B------:R1:W-:Y:S01]  /*19ac0*/  @P4 STG.E.U16 [R2.64], R5 ;  /* 0x0000000502004986 */ /* 0x0003e2000c101506 */
[----:B------:R-:W-:-:S02]  /*19ad0*/  PRMT R4, R5, 0x7632, R4 ;  /* 0x0000763205047816 */ /* 0x000fc40000000004 */
[----:B------:R-:W-:Y:S01]  /*19ae0*/  PRMT R13, R13, 0x7632, R13 ;  /* 0x000076320d0d7816 */ /* 0x000fe2000000000d */
[----:B------:R-:W2:Y:S01]  /*19af0*/  LDL.LU R26, [R1+0x180] ;  /* 0x00018000011a7983 */ /* 0x000ea20000300800 */
[----:B0-----:R-:W-:Y:S01]  /*19b00*/  LEA R24, P6, R8, R0, 0x1 ;  /* 0x0000000008187211 */ /* 0x001fe200078c08ff */
[----:B-1----:R-:W-:-:S03]  /*19b10*/  IMAD R3, R16, 0x2, R8 ;  /* 0x0000000210037824 */ /* 0x002fc600078e0208 */
[----:B------:R-:W-:Y:S01]  /*19b20*/  LEA.HI.X.SX32 R25, R8, R28, 0x1, P6 ;  /* 0x0000001c08197211 */ /* 0x000fe200030f0eff */
[----:B------:R-:W-:Y:S01]  /*19b30*/  IMAD R5, R16, 0x2, R3 ;  /* 0x0000000210057824 */ /* 0x000fe200078e0203 */
[----:B------:R-:W-:-:S03]  /*19b40*/  LEA R2, P6, R3, R0, 0x1 ;  /* 0x0000000003027211 */ /* 0x000fc600078c08ff */
[----:B------:R0:W-:Y:S01]  /*19b50*/  @P3 STG.E.U16 [R24.64], R4 ;  /* 0x0000000418003986 */ /* 0x0001e2000c101506 */
[----:B------:R-:W-:Y:S01]  /*19b60*/  ISETP.LT.AND P4, PT, R27, c[0x0][0x17c], !P0 ;  /* 0x00005f001b007a0c */ /* 0x000fe20004781270 */
[----:B------:R-:W-:Y:S01]  /*19b70*/  IMAD R8, R16, 0x2, R5 ;  /* 0x0000000210087824 */ /* 0x000fe200078e0205 */
[----:B------:R-:W-:Y:S01]  /*19b80*/  LEA.HI.X.SX32 R3, R3, R28, 0x1, P6 ;  /* 0x0000001c03037211 */ /* 0x000fe200030f0eff */
[----:B------:R-:W2:Y:S01]  /*19b90*/  LDL.LU R27, [R1+0x184] ;  /* 0x00018400011b7983 */ /* 0x000ea20000300800 */
[----:B----4-:R-:W-:-:S03]  /*19ba0*/  ISETP.LT.AND P3, PT, R20, c[0x0][0x17c], !P0 ;  /* 0x00005f0014007a0c */ /* 0x010fc60004761270 */
[----:B------:R-:W4:Y:S01]  /*19bb0*/  LDL.LU R20, [R1+0x18c] ;  /* 0x00018c0001147983 */ /* 0x000f220000300800 */
[----:B0-----:R-:W-:-:S03]  /*19bc0*/  LEA R4, P6, R5, R0, 0x1 ;  /* 0x0000000005047211 */ /* 0x001fc600078c08ff */
[----:B------:R0:W-:Y:S01]  /*19bd0*/  @P1 STG.E.U16 [R2.64], R13 ;  /* 0x0000000d02001986 */ /* 0x0001e2000c101506 */
[----:B------:R-:W-:Y:S02]  /*19be0*/  LEA.HI.X.SX32 R5, R5, R28, 0x1, P6 ;  /* 0x0000001c05057211 */ /* 0x000fe400030f0eff */
[----:B------:R-:W-:Y:S02]  /*19bf0*/  PRMT R9, R9, 0x7632, R9 ;  /* 0x0000763209097816 */ /* 0x000fe40000000009 */
[----:B------:R-:W-:Y:S02]  /*19c00*/  PRMT R17, R17, 0x7632, R17 ;  /* 0x0000763211117816 */ /* 0x000fe40000000011 */
[----:B0-----:R-:W-:-:S04]  /*19c10*/  LEA R2, P6, R8, R0, 0x1 ;  /* 0x0000000008027211 */ /* 0x001fc800078c08ff */
[----:B------:R-:W-:Y:S01]  /*19c20*/  LEA.HI.X.SX32 R3, R8, R28, 0x1, P6 ;  /* 0x0000001c08037211 */ /* 0x000fe200030f0eff */
[----:B------:R-:W-:Y:S01]  /*19c30*/  @P2 STG.E.U16 [R4.64], R9 ;  /* 0x0000000904002986 */ /* 0x000fe2000c101506 */
[----:B-----5:R-:W-:-:S03]  /*19c40*/  ISETP.LT.AND P5, PT, R12, c[0x0][0x17c], !P0 ;  /* 0x00005f000c007a0c */ /* 0x020fc600047a1270 */
[----:B------:R-:W5:Y:S04]  /*19c50*/  LDL.LU R12, [R1+0x78] ;  /* 0x00007800010c7983 */ /* 0x000f680000300800 */
[----:B------:R-:W4:Y:S01]  /*19c60*/  LDL R13, [R1+0x88] ;  /* 0x00008800010d7983 */ /* 0x000f220000100800 */
[----:B---3--:R-:W-:-:S03]  /*19c70*/  ISETP.LT.AND P1, PT, R29, c[0x0][0x17c], !P0 ;  /* 0x00005f001d007a0c */ /* 0x008fc60004721270 */
[----:B------:R-:W3:Y:S04]  /*19c80*/  LDL.LU R29, [R1+0x190] ;  /* 0x00019000011d7983 */ /* 0x000ee80000300800 */
[----:B------:R-:W3:Y:S04]  /*19c90*/  LDL R24, [R1+0x98] ;  /* 0x0000980001187983 */ /* 0x000ee80000100800 */
[----:B------:R-:W3:Y:S04]  /*19ca0*/  LDL.LU R25, [R1+0x194] ;  /* 0x0001940001197983 */ /* 0x000ee80000300800 */
[----:B------:R0:W-:Y:S04]  /*19cb0*/  @P5 STG.E.U16 [R2.64], R17 ;  /* 0x0000001102005986 */ /* 0x0001e8000c101506 */
[----:B0-----:R-:W3:Y:S01]  /*19cc0*/  LDL.LU R17, [R1+0x188] ;  /* 0x0001880001117983 */ /* 0x001ee20000300800 */
[----:B------:R-:W-:-:S04]  /*19cd0*/  IMAD R5, R16, 0x2, R8 ;  /* 0x0000000210057824 */ /* 0x000fc800078e0208 */
[C---:B------:R-:W-:Y:S01]  /*19ce0*/  IMAD R8, R16.reuse, 0x2, R5 ;  /* 0x0000000210087824 */ /* 0x040fe200078e0205 */
[----:B------:R-:W-:Y:S02]  /*19cf0*/  LEA R4, P6, R5, R0, 0x1 ;  /* 0x0000000005047211 */ /* 0x000fe400078c08ff */
[----:B------:R-:W-:Y:S01]  /*19d00*/  PRMT R21, R21, 0x7632, R21 ;  /* 0x0000763215157816 */ /* 0x000fe20000000015 */
[----:B------:R-:W-:Y:S01]  /*19d10*/  IMAD R9, R16, 0x2, R8 ;  /* 0x0000000210097824 */ /* 0x000fe200078e0208 */
[----:B------:R-:W-:Y:S02]  /*19d20*/  LEA.HI.X.SX32 R5, R5, R28, 0x1, P6 ;  /* 0x0000001c05057211 */ /* 0x000fe400030f0eff */
[----:B------:R-:W-:-:S03]  /*19d30*/  LEA R2, P6, R8, R0, 0x1 ;  /* 0x0000000008027211 */ /* 0x000fc600078c08ff */
[----:B------:R0:W-:Y:S01]  /*19d40*/  @P4 STG.E.U16 [R4.64], R21 ;  /* 0x0000001504004986 */ /* 0x0001e2000c101506 */
[----:B------:R-:W-:Y:S01]  /*19d50*/  LEA.HI.X.SX32 R3, R8, R28, 0x1, P6 ;  /* 0x0000001c08037211 */ /* 0x000fe200030f0eff */
[----:B------:R-:W-:Y:S01]  /*19d60*/  IMAD R8, R16, 0x2, R9 ;  /* 0x0000000210087824 */ /* 0x000fe200078e0209 */
[----:B--2---:R-:W-:Y:S02]  /*19d70*/  ISETP.LT.AND P2, PT, R26, c[0x0][0x17c], !P0 ;  /* 0x00005f001a007a0c */ /* 0x004fe40004741270 */
[----:B0-----:R-:W-:-:S04]  /*19d80*/  LEA R4, P6, R9, R0, 0x1 ;  /* 0x0000000009047211 */ /* 0x001fc800078c08ff */
[----:B------:R-:W-:Y:S01]  /*19d90*/  LEA.HI.X.SX32 R5, R9, R28, 0x1, P6 ;  /* 0x0000001c09057211 */ /* 0x000fe200030f0eff */
[----:B------:R-:W-:Y:S01]  /*19da0*/  IMAD R9, R16, 0x2, R8 ;  /* 0x0000000210097824 */ /* 0x000fe200078e0208 */
[----:B------:R-:W-:Y:S02]  /*19db0*/  ISETP.LT.AND P5, PT, R27, c[0x0][0x17c], !P0 ;  /* 0x00005f001b007a0c */ /* 0x000fe400047a1270 */
[----:B------:R-:W2:Y:S04]  /*19dc0*/  LDL.LU R27, [R1+0x198] ;  /* 0x00019800011b7983 */ /* 0x000ea80000300800 */
[----:B------:R-:W2:Y:S04]  /*19dd0*/  LDL.LU R26, [R1+0xc8] ;  /* 0x0000c800011a7983 */ /* 0x000ea80000300800 */
[----:B------:R-:W2:Y:S04]  /*19de0*/  LDL.LU R21, [R1+0x19c] ;  /* 0x00019c0001157983 */ /* 0x000ea80000300800 */
[----:B----4-:R0:W-:Y:S04]  /*19df0*/  @P3 STG.E.U16 [R2.64], R13 ;  /* 0x0000000d02003986 */ /* 0x0101e8000c101506 */
[----:B-----5:R1:W-:Y:S01]  /*19e00*/  @P1 STG.E.U16 [R4.64], R12 ;  /* 0x0000000c04001986 */ /* 0x0203e2000c101506 */
[----:B0-----:R-:W-:-:S04]  /*19e10*/  LEA R2, P6, R8, R0, 0x1 ;  /* 0x0000000008027211 */ /* 0x001fc800078c08ff */
[----:B------:R-:W-:Y:S01]  /*19e20*/  LEA.HI.X.SX32 R3, R8, R28, 0x1, P6 ;  /* 0x0000001c08037211 */ /* 0x000fe200030f0eff */
[----:B------:R-:W-:Y:S01]  /*19e30*/  IMAD R8, R16, 0x2, R9 ;  /* 0x0000000210087824 */ /* 0x000fe200078e0209 */
[C---:B-1----:R-:W-:Y:S02]  /*19e40*/  LEA R4, P6, R9.reuse, R0, 0x1 ;  /* 0x0000000009047211 */ /* 0x042fe400078c08ff */
[----:B------:R-:W-:Y:S01]  /*19e50*/  ISETP.LT.AND P3, PT, R20, c[0x0][0x17c], !P0 ;  /* 0x00005f0014007a0c */ /* 0x000fe20004761270 */
[----:B---3--:R0:W-:Y:S01]  /*19e60*/  @P2 STG.E.U16 [R2.64], R24 ;  /* 0x0000001802002986 */ /* 0x0081e2000c101506 */
[----:B------:R-:W-:Y:S02]  /*19e70*/  LEA.HI.X.SX32 R5, R9, R28, 0x1, P6 ;  /* 0x0000001c09057211 */ /* 0x000fe400030f0eff */
[----:B------:R-:W-:Y:S01]  /*19e80*/  ISETP.LT.AND P1, PT, R29, c[0x0][0x17c], !P0 ;  /* 0x00005f001d007a0c */ /* 0x000fe20004721270 */
[----:B------:R-:W3:Y:S01]  /*19e90*/  LDL.LU R20, [R1+0x1a0] ;  /* 0x0001a00001147983 */ /* 0x000ee20000300800 */
[----:B------:R-:W-:-:S03]  /*19ea0*/  ISETP.LT.AND P4, PT, R17, c[0x0][0x17c], !P0 ;  /* 0x00005f0011007a0c */ /* 0x000fc60004781270 */
[----:B------:R-:W4:Y:S01]  /*19eb0*/  LDL.LU R17, [R1+0x68] ;  /* 0x0000680001117983 */ /* 0x000f220000300800 */
[----:B0-----:R-:W-:-:S03]  /*19ec0*/  LEA R2, P6, R8, R0, 0x1 ;  /* 0x0000000008027211 */ /* 0x001fc600078c08ff */
[----:B------:R-:W5:Y:S01]  /*19ed0*/  LDL.LU R29, [R1+0x38] ;  /* 0x00003800011d7983 */ /* 0x000f620000300800 */
[----:B------:R-:W-:Y:S01]  /*19ee0*/  ISETP.LT.AND P2, PT, R25, c[0x0][0x17c], !P0 ;  /* 0x00005f0019007a0c */ /* 0x000fe20004741270 */
[----:B------:R-:W-:Y:S02]  /*19ef0*/  IMAD R9, R16, 0x2, R8 ;  /* 0x0000000210097824 */ /* 0x000fe400078e0208 */
[----:B------:R-:W2:Y:S01]  /*19f00*/  LDL.LU R13, [R1+0x28] ;  /* 0x00002800010d7983 */ /* 0x000ea20000300800 */
[----:B------:R-:W-:-:S03]  /*19f10*/  LEA.HI.X.SX32 R3, R8, R28, 0x1, P6 ;  /* 0x0000001c08037211 */ /* 0x000fc600030f0eff */
[----:B------:R-:W2:Y:S04]  /*19f20*/  LDL.LU R24, [R1+0x1ac] ;  /* 0x0001ac0001187983 */ /* 0x000ea80000300800 */
[----:B------:R-:W2:Y:S04]  /*19f30*/  LDL.LU R25, [R1+0x18] ;  /* 0x0000180001197983 */ /* 0x000ea80000300800 */
[----:B------:R-:W2:Y:S04]  /*19f40*/  LDL R8, [R1+0xb8] ;  /* 0x0000b80001087983 */ /* 0x000ea80000100800 */
[----:B--2---:R0:W-:Y:S01]  /*19f50*/  @P5 STG.E.U16 [R4.64], R8 ;  /* 0x0000000804005986 */ /* 0x0041e2000c101506 */
[----:B------:R-:W-:-:S03]  /*19f60*/  ISETP.LT.AND P5, PT, R27, c[0x0][0x17c], !P0 ;  /* 0x00005f001b007a0c */ /* 0x000fc600047a1270 */
[----:B------:R1:W-:Y:S01]  /*19f70*/  @P4 STG.E.U16 [R2.64], R26 ;  /* 0x0000001a02004986 */ /* 0x0003e2000c101506 */
[C---:B0-----:R-:W-:Y:S01]  /*19f80*/  LEA R4, P6, R9.reuse, R0, 0x1 ;  /* 0x0000000009047211 */ /* 0x041fe200078c08ff */
[----:B------:R-:W-:Y:S02]  /*19f90*/  IMAD R8, R16, 0x2, R9 ;  /* 0x0000000210087824 */ /* 0x000fe400078e0209 */
[----:B------:R-:W2:Y:S01]  /*19fa0*/  LDL.LU R27, [R1+0x8] ;  /* 0x00000800011b7983 */ /* 0x000ea20000300800 */
[----:B------:R-:W-:Y:S02]  /*19fb0*/  LEA.HI.X.SX32 R5, R9, R28, 0x1, P6 ;  /* 0x0000001c09057211 */ /* 0x000fe400030f0eff */
[----:B-1----:R-:W-:Y:S01]  /*19fc0*/  LEA R2, P6, R8, R0, 0x1 ;  /* 0x0000000008027211 */ /* 0x002fe200078c08ff */
[----:B------:R-:W-:Y:S01]  /*19fd0*/  IMAD R9, R16, 0x2, R8 ;  /* 0x0000000210097824 */ /* 0x000fe200078e0208 */
[----:B------:R-:W-:Y:S02]  /*19fe0*/  ISETP.LT.AND P4, PT, R21, c[0x0][0x17c], !P0 ;  /* 0x00005f0015007a0c */ /* 0x000fe40004781270 */
[----:B------:R-:W2:Y:S01]  /*19ff0*/  LDL.LU R21, [R1+0x1b4] ;  /* 0x0001b40001157983 */ /* 0x000ea20000300800 */
[----:B------:R-:W-:-:S03]  /*1a000*/  LEA.HI.X.SX32 R3, R8, R28, 0x1, P6 ;  /* 0x0000001c08037211 */ /* 0x000fc600030f0eff */
[----:B------:R-:W2:Y:S04]  /*1a010*/  LDL R8, [R1+0xa8] ;  /* 0x0000a80001087983 */ /* 0x000ea80000100800 */
[----:B--2---:R0:W-:Y:S01]  /*1a020*/  @P3 STG.E.U16 [R4.64], R8 ;  /* 0x0000000804003986 */ /* 0x0041e2000c101506 */
[----:B---3--:R-:W-:-:S03]  /*1a030*/  ISETP.LT.AND P3, PT, R20, c[0x0][0x17c], !P0 ;  /* 0x00005f0014007a0c */ /* 0x008fc60004761270 */
[----:B------:R-:W2:Y:S01]  /*1a040*/  LDL.LU R20, [R1+0x1b8] ;  /* 0x0001b80001147983 */ /* 0x000ea20000300800 */
[----:B0-----:R-:W-:Y:S01]  /*1a050*/  LEA R4, P6, R9, R0, 0x1 ;  /* 0x0000000009047211 */ /* 0x001fe200078c08ff */
[----:B------:R-:W-:-:S03]  /*1a060*/  IMAD R8, R16, 0x2, R9 ;  /* 0x0000000210087824 */ /* 0x000fc600078e0209 */
[----:B------:R-:W-:Y:S02]  /*1a070*/  LEA.HI.X.SX32 R5, R9, R28, 0x1, P6 ;  /* 0x0000001c09057211 */ /* 0x000fe400030f0eff */
[----:B------:R-:W3:Y:S04]  /*1a080*/  LDL.LU R9, [R1+0x1a4] ;  /* 0x0001a40001097983 */ /* 0x000ee80000300800 */
[----:B----4-:R0:W-:Y:S02]  /*1a090*/  @P1 STG.E.U16 [R2.64], R17 ;  /* 0x0000001102001986 */ /* 0x0101e4000c101506 */
[----:B0-----:R-:W-:-:S04]  /*1a0a0*/  LEA R2, P6, R8, R0, 0x1 ;  /* 0x0000000008027211 */ /* 0x001fc800078c08ff */
[----:B------:R-:W-:Y:S02]  /*1a0b0*/  LEA.HI.X.SX32 R3, R8, R28, 0x1, P6 ;  /* 0x0000001c08037211 */ /* 0x000fe400030f0eff */
[----:B---3--:R-:W-:Y:S01]  /*1a0c0*/  ISETP.LT.AND P1, PT, R9, c[0x0][0x17c], !P0 ;  /* 0x00005f0009007a0c */ /* 0x008fe20004721270 */
[----:B------:R-:W-:Y:S02]  /*1a0d0*/  IMAD R9, R16, 0x2, R8 ;  /* 0x0000000210097824 */ /* 0x000fe400078e0208 */
[----:B------:R-:W3:Y:S04]  /*1a0e0*/  LDL.LU R8, [R1+0x1a8] ;  /* 0x0001a80001087983 */ /* 0x000ee80000300800 */
[----:B-----5:R0:W-:Y:S04]  /*1a0f0*/  @P2 STG.E.U16 [R4.64], R29 ;  /* 0x0000001d04002986 */ /* 0x0201e8000c101506 */
[----:B------:R1:W-:Y:S01]  /*1a100*/  @P5 STG.E.U16 [R2.64], R13 ;  /* 0x0000000d02005986 */ /* 0x0003e2000c101506 */
[----:B0-----:R-:W-:-:S04]  /*1a110*/  LEA R4, P6, R9, R0, 0x1 ;  /* 0x0000000009047211 */ /* 0x001fc800078c08ff */
[----:B------:R-:W-:Y:S02]  /*1a120*/  LEA.HI.X.SX32 R5, R9, R28, 0x1, P6 ;  /* 0x0000001c09057211 */ /* 0x000fe400030f0eff */
[----:B------:R-:W-:Y:S02]  /*1a130*/  ISETP.LT.AND P5, PT, R24, c[0x0][0x17c], !P0 ;  /* 0x00005f0018007a0c */ /* 0x000fe400047a1270 */
[----:B------:R-:W4:Y:S01]  /*1a140*/  LDL.LU R24, [R1+0x1c8] ;  /* 0x0001c80001187983 */ /* 0x000f220000300800 */
[----:B---3--:R-:W-:Y:S01]  /*1a150*/  ISETP.LT.AND P2, PT, R8, c[0x0][0x17c], !P0 ;  /* 0x00005f0008007a0c */ /* 0x008fe20004741270 */
[----:B------:R-:W-:-:S05]  /*1a160*/  IMAD R8, R16, 0x2, R9 ;  /* 0x0000000210087824 */ /* 0x000fca00078e0209 */
[----:B-1----:R-:W-:Y:S01]  /*1a170*/  LEA R2, P6, R8, R0, 0x1 ;  /* 0x0000000008027211 */ /* 0x002fe200078c08ff */
[----:B------:R-:W-:-:S03]  /*1a180*/  IMAD R9, R16, 0x2, R8 ;  /* 0x0000000210097824 */ /* 0x000fc600078e0208 */
[----:B------:R-:W-:Y:S02]  /*1a190*/  LEA.HI.X.SX32 R3, R8, R28, 0x1, P6 ;  /* 0x0000001c08037211 */ /* 0x000fe400030f0eff */
[----:B------:R-:W3:Y:S04]  /*1a1a0*/  LDL.LU R8, [R1+0x1b0] ;  /* 0x0001b00001087983 */ /* 0x000ee80000300800 */
[----:B------:R0:W-:Y:S04]  /*1a1b0*/  @P4 STG.E.U16 [R4.64], R25 ;  /* 0x0000001904004986 */ /* 0x0001e8000c101506 */
[----:B------:R1:W-:Y:S01]  /*1a1c0*/  @P3 STG.E.U16 [R2.64], R27 ;  /* 0x0000001b02003986 */ /* 0x0003e2000c101506 */
[----:B0-----:R-:W-:-:S04]  /*1a1d0*/  LEA R4, P6, R9, R0, 0x1 ;  /* 0x0000000009047211 */ /* 0x001fc800078c08ff */
[----:B------:R-:W-:Y:S02]  /*1a1e0*/  LEA.HI.X.SX32 R5, R9, R28, 0x1, P6 ;  /* 0x0000001c09057211 */ /* 0x000fe400030f0eff */
[----:B------:R-:W-:Y:S02]  /*1a1f0*/  ISETP.LT.AND P3, PT, R21, c[0x0][0x17c], !P0 ;  /* 0x00005f0015007a0c */ /* 0x000fe40004761270 */
[----:B------:R-:W5:Y:S04]  /*1a200*/  LDL.LU R21, [R1+0x1cc] ;  /* 0x0001cc0001157983 */ /* 0x000f680000300800 */
[----:B------:R0:W-:Y:S01]  /*1a210*/  @P1 STG.E.U16 [R4.64], R6 ;  /* 0x0000000604001986 */ /* 0x0001e2000c101506 */
[----:B--2---:R-:W-:-:S03]  /*1a220*/  ISETP.LT.AND P1, PT, R20, c[0x0][0x17c], !P0 ;  /* 0x00005f0014007a0c */ /* 0x004fc60004721270 */
[----:B------:R-:W2:Y:S01]  /*1a230*/  LDL.LU R20, [R1+0x1d0] ;  /* 0x0001d00001147983 */ /* 0x000ea20000300800 */
[----:B---3--:R-:W-:Y:S01]  /*1a240*/  ISETP.LT.AND P4, PT, R8, c[0x0][0x17c], !P0 ;  /* 0x00005f0008007a0c */ /* 0x008fe20004781270 */
[----:B------:R-:W-:-:S04]  /*1a250*/  IMAD R8, R16, 0x2, R9 ;  /* 0x0000000210087824 */ /* 0x000fc800078e0209 */
[----:B------:R-:W-:Y:S01]  /*1a260*/  IMAD R9, R16, 0x2, R8 ;  /* 0x0000000210097824 */ /* 0x000fe200078e0208 */
[----:B-1----:R-:W-:-:S04]  /*1a270*/  LEA R2, P6, R8, R0, 0x1 ;  /* 0x0000000008027211 */ /* 0x002fc800078c08ff */
[----:B------:R-:W-:Y:S02]  /*1a280*/  LEA.HI.X.SX32 R3, R8, R28, 0x1, P6 ;  /* 0x0000001c08037211 */ /* 0x000fe400030f0eff */
[----:B0-----:R-:W-:Y:S01]  /*1a290*/  LEA R4, P6, R9, R0, 0x1 ;  /* 0x0000000009047211 */ /* 0x001fe200078c08ff */
[----:B------:R-:W-:-:S03]  /*1a2a0*/  IMAD R8, R16, 0x2, R9 ;  /* 0x0000000210087824 */ /* 0x000fc600078e0209 */
[----:B------:R-:W-:Y:S02]  /*1a2b0*/  LEA.HI.X.SX32 R5, R9, R28, 0x1, P6 ;  /* 0x0000001c09057211 */ /* 0x000fe400030f0eff */
[----:B------:R-:W3:Y:S04]  /*1a2c0*/  LDL.LU R9, [R1+0x1bc] ;  /* 0x0001bc0001097983 */ /* 0x000ee80000300800 */
[----:B------:R0:W-:Y:S02]  /*1a2d0*/  @P2 STG.E.U16 [R2.64], R14 ;  /* 0x0000000e02002986 */ /* 0x0001e4000c101506 */
[----:B0-----:R-:W-:-:S04]  /*1a2e0*/  LEA R2, P6, R8, R0, 0x1 ;  /* 0x0000000008027211 */ /* 0x001fc800078c08ff */
[----:B------:R-:W-:Y:S02]  /*1a2f0*/  LEA.HI.X.SX32 R3, R8, R28, 0x1, P6 ;  /* 0x0000001c08037211 */ /* 0x000fe400030f0eff */
[----:B---3--:R-:W-:Y:S01]  /*1a300*/  ISETP.LT.AND P2, PT, R9, c[0x0][0x17c], !P0 ;  /* 0x00005f0009007a0c */ /* 0x008fe20004741270 */
[----:B------:R-:W-:Y:S02]  /*1a310*/  IMAD R9, R16, 0x2, R8 ;  /* 0x0000000210097824 */ /* 0x000fe400078e0208 */
[----:B------:R-:W3:Y:S04]  /*1a320*/  LDL.LU R8, [R1+0x1c0] ;  /* 0x0001c00001087983 */ /* 0x000ee80000300800 */
[----:B------:R0:W-:Y:S02]  /*1a330*/  @P5 STG.E.U16 [R4.64], R10 ;  /* 0x0000000a04005986 */ /* 0x0001e4000c101506 */
[----:B0-----:R-:W-:-:S04]  /*1a340*/  LEA R4, P6, R9, R0, 0x1 ;  /* 0x0000000009047211 */ /* 0x001fc800078c08ff */
[----:B------:R-:W-:Y:S02]  /*1a350*/  LEA.HI.X.SX32 R5, R9, R28, 0x1, P6 ;  /* 0x0000001c09057211 */ /* 0x000fe400030f0eff */
[----:B---3--:R-:W-:Y:S01]  /*1a360*/  ISETP.LT.AND P5, PT, R8, c[0x0][0x17c], !P0 ;  /* 0x00005f0008007a0c */ /* 0x008fe200047a1270 */
[----:B------:R-:W-:Y:S02]  /*1a370*/  IMAD R8, R16, 0x2, R9 ;  /* 0x0000000210087824 */ /* 0x000fe400078e0209 */
[----:B------:R-:W3:Y:S04]  /*1a380*/  LDL.LU R9, [R1+0x1c4] ;  /* 0x0001c40001097983 */ /* 0x000ee80000300800 */
[----:B------:R0:W-:Y:S04]  /*1a390*/  @P4 STG.E.U16 [R2.64], R18 ;  /* 0x0000001202004986 */ /* 0x0001e8000c101506 */
[----:B------:R1:W-:Y:S01]  /*1a3a0*/  @P3 STG.E.U16 [R4.64], R22 ;  /* 0x0000001604003986 */ /* 0x0003e2000c101506 */
[----:B----4-:R-:W-:-:S03]  /*1a3b0*/  ISETP.LT.AND P3, PT, R24, c[0x0][0x17c], !P0 ;  /* 0x00005f0018007a0c */ /* 0x010fc60004761270 */
[----:B------:R-:W4:Y:S01]  /*1a3c0*/  LDL.LU R24, [R1+0x1d8] ;  /* 0x0001d80001187983 */ /* 0x000f220000300800 */
[----:B0-----:R-:W-:-:S04]  /*1a3d0*/  LEA R2, P6, R8, R0, 0x1 ;  /* 0x0000000008027211 */ /* 0x001fc800078c08ff */
[----:B------:R-:W-:Y:S02]  /*1a3e0*/  LEA.HI.X.SX32 R3, R8, R28, 0x1, P6 ;  /* 0x0000001c08037211 */ /* 0x000fe400030f0eff */
[----:B---3--:R-:W-:Y:S01]  /*1a3f0*/  ISETP.LT.AND P4, PT, R9, c[0x0][0x17c], !P0 ;  /* 0x00005f0009007a0c */ /* 0x008fe20004781270 */
[----:B------:R-:W-:Y:S02]  /*1a400*/  IMAD R9, R16, 0x2, R8 ;  /* 0x0000000210097824 */ /* 0x000fe400078e0208 */
[----:B------:R-:W3:Y:S03]  /*1a410*/  LDL.LU R8, [R1+0x88] ;  /* 0x0000880001087983 */ /* 0x000ee60000300800 */
[----:B-1----:R-:W-:Y:S02]  /*1a420*/  LEA R4, P6, R9, R0, 0x1 ;  /* 0x0000000009047211 */ /* 0x002fe400078c08ff */
[----:B------:R-:W-:-:S02]  /*1a430*/  PRMT R6, R12, 0x7632, R6 ;  /* 0x000076320c067816 */ /* 0x000fc40000000006 */
[----:B------:R-:W2:Y:S01]  /*1a440*/  LDL.LU R12, [R1+0x1dc] ;  /* 0x0001dc00010c7983 */ /* 0x000ea20000300800 */
[----:B------:R-:W-:Y:S02]  /*1a450*/  LEA.HI.X.SX32 R5, R9, R28, 0x1, P6 ;  /* 0x0000001c09057211 */ /* 0x000fe400030f0eff */
[----:B---3--:R-:W-:Y:S01]  /*1a460*/  PRMT R10, R8, 0x7632, R10 ;  /* 0x00007632080a7816 */ /* 0x008fe2000000000a */
[----:B------:R-:W-:Y:S02]  /*1a470*/  IMAD R8, R16, 0x2, R9 ;  /* 0x0000000210087824 */ /* 0x000fe400078e0209 */
[----:B------:R-:W3:Y:S04]  /*1a480*/  LDL.LU R9, [R1+0x98] ;  /* 0x0000980001097983 */ /* 0x000ee80000300800 */
[----:B------:R-:W-:Y:S01]  /*1a490*/  @P1 STG.E.U16 [R2.64], R10 ;  /* 0x0000000a02001986 */ /* 0x000fe2000c101506 */
[----:B-----5:R-:W-:-:S03]  /*1a4a0*/  ISETP.LT.AND P1, PT, R21, c[0x0][0x17c], !P0 ;  /* 0x00005f0015007a0c */ /* 0x020fc60004721270 */
[----:B------:R3:W-:Y:S01]  /*1a4b0*/  @P2 STG.E.U16 [R4.64], R6 ;  /* 0x0000000604002986 */ /* 0x0007e2000c101506 */
[----:B--2---:R-:W-:-:S03]  /*1a4c0*/  ISETP.LT.AND P2, PT, R20, c[0x0][0x17c], !P0 ;  /* 0x00005f0014007a0c */ /* 0x004fc60004741270 */
[----:B------:R-:W2:Y:S04]  /*1a4d0*/  LDL.LU R21, [R1+0x1e0] ;  /* 0x0001e00001157983 */ /* 0x000ea80000300800 */
[----:B------:R-:W5:Y:S01]  /*1a4e0*/  LDL.LU R20, [R1+0x1e4] ;  /* 0x0001e40001147983 */ /* 0x000f620000300800 */
[----:B---3--:R-:W-:-:S03]  /*1a4f0*/  PRMT R6, R9, 0x7632, R6 ;  /* 0x0000763209067816 */ /* 0x008fc60000000006 */
[----:B------:R-:W3:Y:S01]  /*1a500*/  LDL.LU R9, [R1+0x1d4] ;  /* 0x0001d40001097983 */ /* 0x000ee20000300800 */
[----:B------:R-:W-:Y:S01]  /*1a510*/  LEA R2, P6, R8, R0, 0x1 ;  /* 0x0000000008027211 */ /* 0x000fe200078c08ff */
[----:B------:R-:W-:-:S03]  /*1a520*/  IMAD R5, R16, 0x2, R8 ;  /* 0x0000000210057824 */ /* 0x000fc600078e0208 */
[----:B------:R-:W-:Y:S02]  /*1a530*/  LEA.HI.X.SX32 R3, R8, R28, 0x1, P6 ;  /* 0x0000001c08037211 */ /* 0x000fe400030f0eff */
[----:B------:R-:W-:Y:S01]  /*1a540*/  LEA R8, P6, R5, R0, 0x1 ;  /* 0x0000000005087211 */ /* 0x000fe200078c08ff */
[----:B------:R-:W-:Y:S02]  /*1a550*/  IMAD R4, R16, 0x2, R5 ;  /* 0x0000000210047824 */ /* 0x000fe400078e0205 */
[----:B------:R0:W-:Y:S01]  /*1a560*/  @P5 STG.E.U16 [R2.64], R6 ;  /* 0x0000000602005986 */ /* 0x0001e2000c101506 */
[----:B---3--:R-:W-:Y:S02]  /*1a570*/  ISETP.LT.AND P5, PT, R9, c[0x0][0x17c], !P0 ;  /* 0x00005f0009007a0c */ /* 0x008fe400047a1270 */
[----:B------:R-:W-:Y:S02]  /*1a580*/  LEA.HI.X.SX32 R9, R5, R28, 0x1, P6 ;  /* 0x0000001c05097211 */ /* 0x000fe400030f0eff */
[----:B------:R-:W3:Y:S01]  /*1a590*/  LDL.LU R5, [R1+0xb8] ;  /* 0x0000b80001057983 */ /* 0x000ee20000300800 */
[----:B0-----:R-:W-:-:S03]  /*1a5a0*/  PRMT R6, R26, 0x7632, R6 ;  /* 0x000076321a067816 */ /* 0x001fc60000000006 */
[----:B------:R-:W2:Y:S01]  /*1a5b0*/  LDL.LU R26, [R1+0x1e8] ;  /* 0x0001e800011a7983 */ /* 0x000ea20000300800 */
[----:B------:R-:W-:Y:S02]  /*1a5c0*/  LEA R2, P6, R4, R0, 0x1 ;  /* 0x0000000004027211 */ /* 0x000fe400078c08ff */
[----:B---3--:R-:W-:-:S05]  /*1a5d0*/  PRMT R10, R5, 0x7632, R10 ;  /* 0x00007632050a7816 */ /* 0x008fca000000000a */
[----:B------:R0:W-:Y:S04]  /*1a5e0*/  @P4 STG.E.U16 [R8.64], R10 ;  /* 0x0000000a08004986 */ /* 0x0001e8000c101506 */
[----:B0-----:R-:W3:Y:S01]  /*1a5f0*/  LDL.LU R9, [R1+0xa8] ;  /* 0x0000a80001097983 */ /* 0x001ee20000300800 */
[----:B------:R-:W-:Y:S01]  /*1a600*/  IMAD R5, R16, 0x2, R4 ;  /* 0x0000000210057824 */ /* 0x000fe200078e0204 */
[----:B------:R-:W-:-:S04]  /*1a610*/  LEA.HI.X.SX32 R3, R4, R28, 0x1, P6 ;  /* 0x0000001c04037211 */ /* 0x000fc800030f0eff */
[C---:B------:R-:W-:Y:S01]  /*1a620*/  LEA R4, P6, R5.reuse, R0, 0x1 ;  /* 0x0000000005047211 */ /* 0x040fe200078c08ff */
[----:B------:R0:W-:Y:S01]  /*1a630*/  @P3 STG.E.U16 [R2.64], R6 ;  /* 0x0000000602003986 */ /* 0x0001e2000c101506 */
[----:B----4-:R-:W-:Y:S02]  /*1a640*/  ISETP.LT.AND P4, PT, R24, c[0x0][0x17c], !P0 ;  /* 0x00005f0018007a0c */ /* 0x010fe40004781270 */
[----:B------:R-:W-:Y:S01]  /*1a650*/  ISETP.LT.AND P3, PT, R12, c[0x0][0x17c], !P0 ;  /* 0x00005f000c007a0c */ /* 0x000fe20004761270 */
[----:B------:R-:W4:Y:S04]  /*1a660*/  LDL.LU R24, [R1+0x1ec] ;  /* 0x0001ec0001187983 */ /* 0x000f280000300800 */
[----:B------:R-:W2:Y:S01]  /*1a670*/  LDL.LU R12, [R1+0x1f0] ;  /* 0x0001f000010c7983 */ /* 0x000ea20000300800 */
[----:B0-----:R-:W-:Y:S01]  /*1a680*/  IMAD R3, R16, 0x2, R5 ;  /* 0x0000000210037824 */ /* 0x001fe200078e0205 */
[----:B------:R-:W-:-:S03]  /*1a690*/  LEA.HI.X.SX32 R5, R5, R28, 0x1, P6 ;  /* 0x0000001c05057211 */ /* 0x000fc600030f0eff */
[----:B------:R-:W-:Y:S01]  /*1a6a0*/  IMAD R8, R16, 0x2, R3 ;  /* 0x0000000210087824 */ /* 0x000fe200078e0203 */
[----:B------:R-:W-:Y:S02]  /*1a6b0*/  LEA R2, P6, R3, R0, 0x1 ;  /* 0x0000000003027211 */ /* 0x000fe400078c08ff */
[----:B---3--:R-:W-:-:S05]  /*1a6c0*/  PRMT R6, R9, 0x7632, R6 ;  /* 0x0000763209067816 */ /* 0x008fca0000000006 */
[----:B------:R0:W-:Y:S02]  /*1a6d0*/  @P1 STG.E.U16 [R4.64], R6 ;  /* 0x0000000604001986 */ /* 0x0001e4000c101506 */
[----:B0-----:R-:W-:Y:S02]  /*1a6e0*/  PRMT R6, R29, 0x7632, R6 ;  /* 0x000076321d067816 */ /* 0x001fe40000000006 */
[----:B------:R-:W3:Y:S01]  /*1a6f0*/  LDL.LU R29, [R1+0x1f4] ;  /* 0x0001f400011d7983 */ /* 0x000ee20000300800 */
[----:B------:R-:W-:Y:S02]  /*1a700*/  LEA.HI.X.SX32 R3, R3, R28, 0x1, P6 ;  /* 0x0000001c03037211 */ /* 0x000fe400030f0eff */
[----:B------:R-:W-:Y:S02]  /*1a710*/  LEA R4, P6, R8, R0, 0x1 ;  /* 0x0000000008047211 */ /* 0x000fe400078c08ff */
[----:B------:R-:W-:Y:S01]  /*1a720*/  PRMT R10, R17, 0x7632, R10 ;  /* 0x00007632110a7816 */ /* 0x000fe2000000000a */
[----:B------:R-:W-:Y:S01]  /*1a730*/  IMAD R9, R16, 0x2, R8 ;  /* 0x0000000210097824 */ /* 0x000fe200078e0208 */
[----:B------:R-:W-:-:S03]  /*1a740*/  LEA.HI.X.SX32 R5, R8, R28, 0x1, P6 ;  /* 0x0000001c08057211 */ /* 0x000fc600030f0eff */
[----:B------:R0:W-:Y:S04]  /*1a750*/  @P2 STG.E.U16 [R2.64], R10 ;  /* 0x0000000a02002986 */ /* 0x0001e8000c101506 */
[----:B------:R1:W-:Y:S01]  /*1a760*/  @P5 STG.E.U16 [R4.64], R6 ;  /* 0x0000000604005986 */ /* 0x0003e2000c101506 */
[----:B--2---:R-:W-:Y:S02]  /*1a770*/  ISETP.LT.AND P1, PT, R21, c[0x0][0x17c], !P0 ;  /* 0x00005f0015007a0c */ /* 0x004fe40004721270 */
[----:B0-----:R-:W-:Y:S01]  /*1a780*/  LEA R2, P6, R9, R0, 0x1 ;  /* 0x0000000009027211 */ /* 0x001fe200078c08ff */
[----:B-1----:R-:W-:-:S03]  /*1a790*/  IMAD R5, R16, 0x2, R9 ;  /* 0x0000000210057824 */ /* 0x002fc600078e0209 */
[----:B------:R-:W-:Y:S02]  /*1a7a0*/  LEA.HI.X.SX32 R3, R9, R28, 0x1, P6 ;  /* 0x0000001c09037211 */ /* 0x000fe400030f0eff */
[----:B------:R-:W-:Y:S01]  /*1a7b0*/  PRMT R6, R13, 0x7632, R6 ;  /* 0x000076320d067816 */ /* 0x000fe20000000006 */
[----:B------:R-:W-:Y:S01]  /*1a7c0*/  IMAD R8, R16, 0x2, R5 ;  /* 0x0000000210087824 */ /* 0x000fe200078e0205 */
[----:B------:R-:W-:-:S03]  /*1a7d0*/  LEA R4, P6, R5, R0, 0x1 ;  /* 0x0000000005047211 */ /* 0x000fc600078c08ff */
[----:B------:R0:W-:Y:S01]  /*1a7e0*/  @P4 STG.E.U16 [R2.64], R6 ;  /* 0x0000000602004986 */ /* 0x0001e2000c101506 */
[----:B------:R-:W-:Y:S02]  /*1a7f0*/  LEA.HI.X.SX32 R5, R5, R28, 0x1, P6 ;  /* 0x0000001c05057211 */ /* 0x000fe400030f0eff */
[----:B------:R-:W-:Y:S02]  /*1a800*/  PRMT R10, R25, 0x7632, R10 ;  /* 0x00007632190a7816 */ /* 0x000fe4000000000a */
[----:B-----5:R-:W-:Y:S02]  /*1a810*/  ISETP.LT.AND P2, PT, R20, c[0x0][0x17c], !P0 ;  /* 0x00005f0014007a0c */ /* 0x020fe40004741270 */
[----:B------:R-:W2:Y:S01]  /*1a820*/  LDL.LU R20, [R1+0x1f8] ;  /* 0x0001f80001147983 */ /* 0x000ea20000300800 */
[----:B0-----:R-:W-:Y:S02]  /*1a830*/  LEA R2, P6, R8, R0, 0x1 ;  /* 0x0000000008027211 */ /* 0x001fe400078c08ff */
[----:B------:R-:W-:-:S02]  /*1a840*/  PRMT R6, R27, 0x7632, R6 ;  /* 0x000076321b067816 */ /* 0x000fc40000000006 */
[----:B------:R-:W-:Y:S02]  /*1a850*/  LEA.HI.X.SX32 R3, R8, R28, 0x1, P6 ;  /* 0x0000001c08037211 */ /* 0x000fe400030f0eff */
[----:B------:R-:W-:Y:S01]  /*1a860*/  ISETP.LT.AND P5, PT, R26, c[0x0][0x17c], !P0 ;  /* 0x00005f001a007a0c */ /* 0x000fe200047a1270 */
[----:B------:R-:W-:Y:S04]  /*1a870*/  @P3 STG.E.U16 [R4.64], R10 ;  /* 0x0000000a04003986 */ /* 0x000fe8000c101506 */
[----:B------:R-:W5:Y:S04]  /*1a880*/  LDL.LU R26, [R1+0x1fc] ;  /* 0x0001fc00011a7983 */ /* 0x000f680000300800 */
[----:B------:R-:W5:Y:S04]  /*1a890*/  LDL.LU R27, [R1+0x200] ;  /* 0x00020000011b7983 */ /* 0x000f680000300800 */
[----:B------:R0:W-:Y:S01]  /*1a8a0*/  @P1 STG.E.U16 [R2.64], R6 ;  /* 0x0000000602001986 */ /* 0x0001e2000c101506 */
[----:B---3--:R-:W-:-:S03]  /*1a8b0*/  ISETP.LT.AND P1, PT, R29, c[0x0][0x17c], !P0 ;  /* 0x00005f001d007a0c */ /* 0x008fc60004721270 */
[----:B------:R-:W3:Y:S01]  /*1a8c0*/  LDL.LU R29, [R1+0x204] ;  /* 0x00020400011d7983 */ /* 0x000ee20000300800 */
[----:B------:R-:W-:-:S04]  /*1a8d0*/  IMAD R9, R16, 0x2, R8 ;  /* 0x0000000210097824 */ /* 0x000fc800078e0208 */
[----:B0-----:R-:W-:Y:S01]  /*1a8e0*/  IMAD R3, R16, 0x2, R9 ;  /* 0x0000000210037824 */ /* 0x001fe200078e0209 */
[C---:B------:R-:W-:Y:S02]  /*1a8f0*/  LEA R4, P6, R9.reuse, R0, 0x1 ;  /* 0x0000000009047211 */ /* 0x040fe400078c08ff */
[----:B------:R-:W-:Y:S01]  /*1a900*/  PRMT R8, R6, 0x7632, R8 ;  /* 0x0000763206087816 */ /* 0x000fe20000000008 */
[----:B------:R-:W-:Y:S01]  /*1a910*/  IMAD R6, R16, 0x2, R3 ;  /* 0x0000000210067824 */ /* 0x000fe200078e0203 */
[----:B------:R-:W-:Y:S02]  /*1a920*/  LEA.HI.X.SX32 R5, R9, R28, 0x1, P6 ;  /* 0x0000001c09057211 */ /* 0x000fe400030f0eff */
[C---:B------:R-:W-:Y:S02]  /*1a930*/  LEA R2, P6, R3.reuse, R0, 0x1 ;  /* 0x0000000003027211 */ /* 0x040fe400078c08ff */
[----:B----4-:R-:W-:Y:S01]  /*1a940*/  ISETP.LT.AND P4, PT, R24, c[0x0][0x17c], !P0 ;  /* 0x00005f0018007a0c */ /* 0x010fe20004781270 */
[----:B------:R0:W-:Y:S01]  /*1a950*/  @P2 STG.E.U16 [R4.64], R8 ;  /* 0x0000000804002986 */ /* 0x0001e2000c101506 */
[----:B------:R-:W-:-:S02]  /*1a960*/  LEA.HI.X.SX32 R3, R3, R28, 0x1, P6 ;  /* 0x0000001c03037211 */ /* 0x000fc400030f0eff */
[----:B------:R-:W-:Y:S02]  /*1a970*/  PRMT R14, R14, 0x7632, R14 ;  /* 0x000076320e0e7816 */ /* 0x000fe4000000000e */
[----:B------:R-:W-:Y:S02]  /*1a980*/  PRMT R10, R10, 0x7632, R10 ;  /* 0x000076320a0a7816 */ /* 0x000fe4000000000a */
[----:B0-----:R-:W-:Y:S01]  /*1a990*/  LEA R4, P6, R6, R0, 0x1 ;  /* 0x0000000006047211 */ /* 0x001fe200078c08ff */
[----:B------:R-:W-:-:S03]  /*1a9a0*/  IMAD R8, R16, 0x2, R6 ;  /* 0x0000000210087824 */ /* 0x000fc600078e0206 */
[----:B------:R-:W-:Y:S01]  /*1a9b0*/  LEA.HI.X.SX32 R5, R6, R28, 0x1, P6 ;  /* 0x0000001c06057211 */ /* 0x000fe200030f0eff */
[----:B------:R0:W-:Y:S01]  /*1a9c0*/  @P5 STG.E.U16 [R2.64], R14 ;  /* 0x0000000e02005986 */ /* 0x0001e2000c101506 */
[----:B------:R-:W-:-:S03]  /*1a9d0*/  ISETP.LT.AND P3, PT, R12, c[0x0][0x17c], !P0 ;  /* 0x00005f000c007a0c */ /* 0x000fc60004761270 */
[----:B------:R1:W-:Y:S01]  /*1a9e0*/  @P4 STG.E.U16 [R4.64], R10 ;  /* 0x0000000a04004986 */ /* 0x0003e2000c101506 */
[----:B------:R-:W-:-:S03]  /*1a9f0*/  PRMT R18, R18, 0x7632, R18 ;  /* 0x0000763212127816 */ /* 0x000fc60000000012 */
[----:B------:R-:W4:Y:S01]  /*1aa00*/  LDL.LU R12, [R1+0x208] ;  /* 0x00020800010c7983 */ /* 0x000f220000300800 */
[----:B0-----:R-:W-:-:S03]  /*1aa10*/  LEA R2, P6, R8, R0, 0x1 ;  /* 0x0000000008027211 */ /* 0x001fc600078c08ff */
[----:B------:R-:W4:Y:S01]  /*1aa20*/  LDL.LU R13, [R1+0x8c] ;  /* 0x00008c00010d7983 */ /* 0x000f220000300800 */
[----:B-1----:R-:W-:Y:S01]  /*1aa30*/  IMAD R5, R16, 0x2, R8 ;  /* 0x0000000210057824 */ /* 0x002fe200078e0208 */
[----:B------:R-:W-:Y:S02]  /*1aa40*/  LEA.HI.X.SX32 R3, R8, R28, 0x1, P6 ;  /* 0x0000001c08037211 */ /* 0x000fe400030f0eff */
[----:B--2---:R-:W-:Y:S02]  /*1aa50*/  ISETP.LT.AND P2, PT, R20, c[0x0][0x17c], !P0 ;  /* 0x00005f0014007a0c */ /* 0x004fe40004741270 */
[C---:B------:R-:W-:Y:S01]  /*1aa60*/  LEA R4, P6, R5.reuse, R0, 0x1 ;  /* 0x0000000005047211 */ /* 0x040fe200078c08ff */
[----:B------:R-:W2:Y:S01]  /*1aa70*/  LDL.LU R20, [R1+0x20c] ;  /* 0x00020c0001147983 */ /* 0x000ea20000300800 */
[----:B-----5:R-:W-:Y:S01]  /*1aa80*/  ISETP.LT.AND P5, PT, R26, c[0x0][0x17c], !P0 ;  /* 0x00005f001a007a0c */ /* 0x020fe200047a1270 */
[----:B------:R-:W-:Y:S01]  /*1aa90*/  IMAD R6, R16, 0x2, R5 ;  /* 0x0000000210067824 */ /* 0x000fe200078e0205 */
[----:B------:R-:W-:Y:S01]  /*1aaa0*/  LEA.HI.X.SX32 R5, R5, R28, 0x1, P6 ;  /* 0x0000001c05057211 */ /* 0x000fe200030f0eff */
[----:B------:R-:W5:Y:S01]  /*1aab0*/  LDL.LU R26, [R1+0x210] ;  /* 0x00021000011a7983 */ /* 0x000f620000300800 */
[----:B------:R-:W-:-:S02]  /*1aac0*/  PRMT R22, R22, 0x7632, R22 ;  /* 0x0000763216167816 */ /* 0x000fc40000000016 */
[----:B------:R-:W-:Y:S01]  /*1aad0*/  ISETP.LT.AND P4, PT, R27, c[0x0][0x17c], !P0 ;  /* 0x00005f001b007a0c */ /* 0x000fe20004781270 */
[----:B------:R-:W2:Y:S04]  /*1aae0*/  LDL.LU R24, [R1+0x7c] ;  /* 0x00007c0001187983 */ /* 0x000ea80000300800 */
[----:B------:R-:W5:Y:S04]  /*1aaf0*/  LDL.LU R27, [R1+0x214] ;  /* 0x00021400011b7983 */ /* 0x000f680000300800 */
[----:B------:R-:W-:Y:S04]  /*1ab00*/  @P3 STG.E.U16 [R2.64], R18 ;  /* 0x0000001202003986 */ /* 0x000fe8000c101506 */
[----:B------:R-:W5:Y:S04]  /*1ab10*/  LDL.LU R14, [R1+0xbc] ;  /* 0x0000bc00010e7983 */ /* 0x000f680000300800 */
[----:B------:R0:W-:Y:S01]  /*1ab20*/  @P1 STG.E.U16 [R4.64], R22 ;  /* 0x0000001604001986 */ /* 0x0001e2000c101506 */
[----:B---3--:R-:W-:-:S03]  /*1ab30*/  ISETP.LT.AND P3, PT, R29, c[0x0][0x17c], !P0 ;  /* 0x00005f001d007a0c */ /* 0x008fc60004761270 */
[----:B------:R-:W3:Y:S04]  /*1ab40*/  LDL.LU R29, [R1+0x218] ;  /* 0x00021800011d7983 */ /* 0x000ee80000300800 */
[----:B------:R-:W3:Y:S04]  /*1ab50*/  LDL.LU R21, [R1+0xcc] ;  /* 0x0000cc0001157983 */ /* 0x000ee80000300800 */
[----:B0-----:R-:W3:Y:S01]  /*1ab60*/  LDL.LU R22, [R1+0x9c] ;  /* 0x00009c0001167983 */ /* 0x001ee20000300800 */
[----:B------:R-:W-:Y:S01]  /*1ab70*/  LEA R2, P6, R6, R0, 0x1 ;  /* 0x0000000006027211 */ /* 0x000fe200078c08ff */
[----:B------:R-:W-:-:S02]  /*1ab80*/  IMAD R8, R16, 0x2, R6 ;  /* 0x0000000210087824 */ /* 0x000fc400078e0206 */
[----:B------:R-:W3:Y:S01]  /*1ab90*/  LDL.LU R17, [R1+0xac] ;  /* 0x0000ac0001117983 */ /* 0x000ee20000300800 */
[----:B------:R-:W-:Y:S01]  /*1aba0*/  LEA.HI.X.SX32 R3, R6, R28, 0x1, P6 ;  /* 0x0000001c06037211 */ /* 0x000fe200030f0eff */
[----:B------:R-:W-:Y:S01]  /*1abb0*/  IMAD R6, R16, 0x2, R8 ;  /* 0x0000000210067824 */ /* 0x000fe200078e0208 */
[C---:B------:R-:W-:Y:S01]  /*1abc0*/  LEA R4, P6, R8.reuse, R0, 0x1 ;  /* 0x0000000008047211 */ /* 0x040fe200078c08ff */
[----:B------:R-:W3:Y:S03]  /*1abd0*/  LDL.LU R18, [R1+0x224] ;  /* 0x0002240001127983 */ /* 0x000ee60000300800 */
[----:B------:R-:W-:Y:S01]  /*1abe0*/  LEA.HI.X.SX32 R5, R8, R28, 0x1, P6 ;  /* 0x0000001c08057211 */ /* 0x000fe200030f0eff */
[----:B------:R-:W-:Y:S01]  /*1abf0*/  IMAD R8, R16, 0x2, R6 ;  /* 0x0000000210087824 */ /* 0x000fe200078e0206 */
[----:B----4-:R0:W-:Y:S02]  /*1ac00*/  @P2 STG.E.U16 [R2.64], R13 ;  /* 0x0000000d02002986 */ /* 0x0101e4000c101506 */
[----:B0-----:R-:W-:-:S04]  /*1ac10*/  LEA R2, P6, R6, R0, 0x1 ;  /* 0x0000000006027211 */ /* 0x001fc800078c08ff */
[----:B------:R-:W-:Y:S01]  /*1ac20*/  LEA.HI.X.SX32 R3, R6, R28, 0x1, P6 ;  /* 0x0000001c06037211 */ /* 0x000fe200030f0eff */
[----:B--2---:R0:W-:Y:S01]  /*1ac30*/  @P5 STG.E.U16 [R4.64], R24 ;  /* 0x0000001804005986 */ /* 0x0041e2000c101506 */
[----:B------:R-:W-:Y:S01]  /*1ac40*/  IMAD R6, R16, 0x2, R8 ;  /* 0x0000000210067824 */ /* 0x000fe200078e0208 */
[----:B------:R-:W-:Y:S02]  /*1ac50*/  ISETP.LT.AND P2, PT, R20, c[0x0][0x17c], !P0 ;  /* 0x00005f0014007a0c */ /* 0x000fe40004741270 */
[----:B------:R-:W2:Y:S01]  /*1ac60*/  LDL.LU R20, [R1+0x6c] ;  /* 0x00006c0001147983 */ /* 0x000ea20000300800 */
[----:B0-----:R-:W-:-:S03]  /*1ac70*/  LEA R4, P6, R8, R0, 0x1 ;  /* 0x0000000008047211 */ /* 0x001fc600078c08ff */
[----:B------:R-:W4:Y:S01]  /*1ac80*/  LDL.LU R25, [R1+0x228] ;  /* 0x0002280001197983 */ /* 0x000f220000300800 */
[----:B------:R-:W-:Y:S01]  /*1ac90*/  LEA.HI.X.SX32 R5, R8, R28, 0x1, P6 ;  /* 0x0000001c08057211 */ /* 0x000fe200030f0eff */
[----:B------:R-:W-:Y:S01]  /*1aca0*/  IMAD R8, R16, 0x2, R6 ;  /* 0x0000000210087824 */ /* 0x000fe200078e0206 */
[----:B-----5:R-:W-:Y:S02]  /*1acb0*/  ISETP.LT.AND P5, PT, R26, c[0x0][0x17c], !P0 ;  /* 0x00005f001a007a0c */ /* 0x020fe400047a1270 */
[----:B------:R-:W-:Y:S01]  /*1acc0*/  ISETP.LT.AND P1, PT, R12, c[0x0][0x17c], !P0 ;  /* 0x00005f000c007a0c */ /* 0x000fe20004721270 */
[----:B------:R-:W5:Y:S04]  /*1acd0*/  LDL.LU R26, [R1+0x3c] ;  /* 0x00003c00011a7983 */ /* 0x000f680000300800 */
[----:B------:R-:W2:Y:S04]  /*1ace0*/  LDL.LU R12, [R1+0x2c] ;  /* 0x00002c00010c7983 */ /* 0x000ea80000300800 */
[----:B---3--:R0:W-:Y:S01]  /*1acf0*/  @P4 STG.E.U16 [R2.64], R22 ;  /* 0x0000001602004986 */ /* 0x0081e2000c101506 */
[----:B------:R-:W-:-:S03]  /*1ad00*/  ISETP.LT.AND P4, PT, R27, c[0x0][0x17c], !P0 ;  /* 0x00005f001b007a0c */ /* 0x000fc60004781270 */
[----:B------:R1:W-:Y:S01]  /*1ad10*/  @P3 STG.E.U16 [R4.64], R14 ;  /* 0x0000000e04003986 */ /* 0x0003e2000c101506 */
[----:B0-----:R-:W-:-:S03]  /*1ad20*/  LEA R2, P6, R6, R0, 0x1 ;  /* 0x0000000006027211 */ /* 0x001fc600078c08ff */
[----:B------:R-:W3:Y:S01]  /*1ad30*/  LDL.LU R27, [R1+0x1c] ;  /* 0x00001c00011b7983 */ /* 0x000ee20000300800 */
[----:B------:R-:W-:Y:S02]  /*1ad40*/  LEA.HI.X.SX32 R3, R6, R28, 0x1, P6 ;  /* 0x0000001c06037211 */ /* 0x000fe400030f0eff */
[----:B-1----:R-:W-:Y:S01]  /*1ad50*/  LEA R4, P6, R8, R0, 0x1 ;  /* 0x0000000008047211 */ /* 0x002fe200078c08ff */
[----:B------:R-:W-:Y:S01]  /*1ad60*/  IMAD R6, R16, 0x2, R8 ;  /* 0x0000000210067824 */ /* 0x000fe200078e0208 */
[----:B------:R-:W-:Y:S02]  /*1ad70*/  ISETP.LT.AND P3, PT, R29, c[0x0][0x17c], !P0 ;  /* 0x00005f001d007a0c */ /* 0x000fe40004761270 */
[----:B------:R-:W2:Y:S01]  /*1ad80*/  LDL.LU R29, [R1+0xc] ;  /* 0x00000c00011d7983 */ /* 0x000ea20000300800 */
[----:B------:R-:W-:-:S03]  /*1ad90*/  LEA.HI.X.SX32 R5, R8, R28, 0x1, P6 ;  /* 0x0000001c08057211 */ /* 0x000fc600030f0eff */
[----:B------:R-:W2:Y:S04]  /*1ada0*/  LDL.LU R8, [R1+0x21c] ;  /* 0x00021c0001087983 */ /* 0x000ea80000300800 */
[----:B------:R0:W-:Y:S02]  /*1adb0*/  @P1 STG.E.U16 [R2.64], R21 ;  /* 0x0000001502001986 */ /* 0x0001e4000c101506 */
[----:B0-----:R-:W-:-:S04]  /*1adc0*/  LEA R2, P6, R6, R0, 0x1 ;  /* 0x0000000006027211 */ /* 0x001fc800078c08ff */
[----:B------:R-:W-:Y:S02]  /*1add0*/  LEA.HI.X.SX32 R3, R6, R28, 0x1, P6 ;  /* 0x0000001c06037211 */ /* 0x000fe400030f0eff */
[----:B--2---:R-:W-:Y:S01]  /*1ade0*/  ISETP.LT.AND P1, PT, R8, c[0x0][0x17c], !P0 ;  /* 0x00005f0008007a0c */ /* 0x004fe20004721270 */
[----:B------:R-:W-:Y:S02]  /*1adf0*/  IMAD R8, R16, 0x2, R6 ;  /* 0x0000000210087824 */ /* 0x000fe400078e0206 */
[----:B------:R-:W2:Y:S04]  /*1ae00*/  LDL.LU R6, [R1+0x220] ;  /* 0x0002200001067983 */ /* 0x000ea80000300800 */
[----:B------:R0:W-:Y:S04]  /*1ae10*/  @P2 STG.E.U16 [R4.64], R17 ;  /* 0x0000001104002986 */ /* 0x0001e8000c101506 */
[----:B------:R1:W-:Y:S01]  /*1ae20*/  @P5 STG.E.U16 [R2.64], R20 ;  /* 0x0000001402005986 */ /* 0x0003e2000c101506 */
[----:B0-----:R-:W-:-:S04]  /*1ae30*/  LEA R4, P6, R8, R0, 0x1 ;  /* 0x0000000008047211 */ /* 0x001fc800078c08ff */
[----:B------:R-:W-:-:S05]  /*1ae40*/  LEA.HI.X.SX32 R5, R8, R28, 0x1, P6 ;  /* 0x0000001c08057211 */ /* 0x000fca00030f0eff */
[----:B-----5:R0:W-:Y:S01]  /*1ae50*/  @P4 STG.E.U16 [R4.64], R26 ;  /* 0x0000001a04004986 */ /* 0x0201e2000c101506 */
[----:B----4-:R-:W-:Y:S02]  /*1ae60*/  ISETP.LT.AND P4, PT, R25, c[0x0][0x17c], !P0 ;  /* 0x00005f0019007a0c */ /* 0x010fe40004781270 */
[----:B------:R-:W-:Y:S01]  /*1ae70*/  ISETP.LT.AND P5, PT, R18, c[0x0][0x17c], !P0 ;  /* 0x00005f0012007a0c */ /* 0x000fe200047a1270 */
[----:B------:R-:W4:Y:S04]  /*1ae80*/  LDL.LU R25, [R1+0x240] ;  /* 0x0002400001197983 */ /* 0x000f280000300800 */
[----:B------:R-:W5:Y:S01]  /*1ae90*/  LDL.LU R18, [R1+0x244] ;  /* 0x0002440001127983 */ /* 0x000f620000300800 */
[----:B--2---:R-:W-:Y:S01]  /*1aea0*/  ISETP.LT.AND P2, PT, R6, c[0x0][0x17c], !P0 ;  /* 0x00005f0006007a0c */ /* 0x004fe20004741270 */
[----:B------:R-:W-:-:S04]  /*1aeb0*/  IMAD R6, R16, 0x2, R8 ;  /* 0x0000000210067824 */ /* 0x000fc800078e0208 */
[----:B------:R-:W-:Y:S01]  /*1aec0*/  IMAD R8, R16, 0x2, R6 ;  /* 0x0000000210087824 */ /* 0x000fe200078e0206 */
[----:B-1----:R-:W-:-:S04]  /*1aed0*/  LEA R2, P6, R6, R0, 0x1 ;  /* 0x0000000006027211 */ /* 0x002fc800078c08ff */
[----:B------:R-:W-:Y:S02]  /*1aee0*/  LEA.HI.X.SX32 R3, R6, R28, 0x1, P6 ;  /* 0x0000001c06037211 */ /* 0x000fe400030f0eff */
[----:B0-----:R-:W-:Y:S01]  /*1aef0*/  LEA R4, P6, R8, R0, 0x1 ;  /* 0x0000000008047211 */ /* 0x001fe200078c08ff */
[----:B------:R-:W-:-:S03]  /*1af00*/  IMAD R6, R16, 0x2, R8 ;  /* 0x0000000210067824 */ /* 0x000fc600078e0208 */
[----:B------:R-:W-:Y:S02]  /*1af10*/  LEA.HI.X.SX32 R5, R8, R28, 0x1, P6 ;  /* 0x0000001c08057211 */ /* 0x000fe400030f0eff */
[----:B------:R-:W2:Y:S04]  /*1af20*/  LDL.LU R8, [R1+0x22c] ;  /* 0x00022c0001087983 */ /* 0x000ea80000300800 */
[----:B------:R0:W-:Y:S02]  /*1af30*/  @P3 STG.E.U16 [R2.64], R12 ;  /* 0x0000000c02003986 */ /* 0x0001e4000c101506 */
[----:B0-----:R-:W-:-:S04]  /*1af40*/  LEA R2, P6, R6, R0, 0x1 ;  /* 0x0000000006027211 */ /* 0x001fc800078c08ff */
[----:B------:R-:W-:Y:S02]  /*1af50*/  LEA.HI.X.SX32 R3, R6, R28, 0x1, P6 ;  /* 0x0000001c06037211 */ /* 0x000fe400030f0eff */
[----:B--2---:R-:W-:Y:S01]  /*1af60*/  ISETP.LT.AND P3, PT, R8, c[0x0][0x17c], !P0 ;  /* 0x00005f0008007a0c */ /* 0x004fe20004761270 */
[----:B------:R-:W-:Y:S02]  /*1af70*/  IMAD R8, R16, 0x2, R6 ;  /* 0x0000000210087824 */ /* 0x000fe400078e0206 */
[----:B------:R-:W2:Y:S04]  /*1af80*/  LDL.LU R6, [R1+0x230] ;  /* 0x0002300001067983 */ /* 0x000ea80000300800 */
[----:B---3--:R0:W-:Y:S02]  /*1af90*/  @P1 STG.E.U16 [R4.64], R27 ;  /* 0x0000001b04001986 */ /* 0x0081e4000c101506 */
[----:B0-----:R-:W-:-:S04]  /*1afa0*/  LEA R4, P6, R8, R0, 0x1 ;  /* 0x0000000008047211 */ /* 0x001fc800078c08ff */
[----:B------:R-:W-:Y:S02]  /*1afb0*/  LEA.HI.X.SX32 R5, R8, R28, 0x1, P6 ;  /* 0x0000001c08057211 */ /* 0x000fe400030f0eff */
[----:B--2---:R-:W-:Y:S01]  /*1afc0*/  ISETP.LT.AND P1, PT, R6, c[0x0][0x17c], !P0 ;  /* 0x00005f0006007a0c */ /* 0x004fe20004721270 */
[----:B------:R-:W-:Y:S02]  /*1afd0*/  IMAD R6, R16, 0x2, R8 ;  /* 0x0000000210067824 */ /* 0x000fe400078e0208 */
        /* <DEDUP_REMOVED lines=11> */
[----:B------:R-:W-:Y:S01]  /*1b090*/  @P3 STG.E.U16 [R4.64], R11 ;  /* 0x0000000b04003986 */ /* 0x000fe2000c101506 */
[----:B----4-:R-:W-:Y:S02]  /*1b0a0*/  ISETP.LT.AND P3, PT, R25, c[0x0][0x17c], !P0 ;  /* 0x00005f0019007a0c */ /* 0x010fe40004761270 */
[----:B--2---:R-:W-:Y:S01]  /*1b0b0*/  ISETP.LT.AND P5, PT, R6, c[0x0][0x17c], !P0 ;  /* 0x00005f0006007a0c */ /* 0x004fe200047a1270 */
[----:B------:R-:W-:Y:S02]  /*1b0c0*/  IMAD R6, R16, 0x2, R8 ;  /* 0x0000000210067824 */ /* 0x000fe400078e0208 */
[----:B------:R-:W2:Y:S03]  /*1b0d0*/  LDL.LU R8, [R1+0x23c] ;  /* 0x00023c0001087983 */ /* 0x000ea60000300800 */
[C---:B-1----:R-:W-:Y:S01]  /*1b0e0*/  LEA R2, P6, R6.reuse, R0, 0x1 ;  /* 0x0000000006027211 */ /* 0x042fe200078c08ff */
[----:B------:R-:W3:Y:S03]  /*1b0f0*/  LDL.LU R25, [R1+0x254] ;  /* 0x0002540001197983 */ /* 0x000ee60000300800 */
[----:B------:R-:W-:-:S05]  /*1b100*/  LEA.HI.X.SX32 R3, R6, R28, 0x1, P6 ;  /* 0x0000001c06037211 */ /* 0x000fca00030f0eff */
[----:B------:R0:W-:Y:S01]  /*1b110*/  @P1 STG.E.U16 [R2.64], R19 ;  /* 0x0000001302001986 */ /* 0x0001e2000c101506 */
[----:B-----5:R-:W-:-:S03]  /*1b120*/  ISETP.LT.AND P1, PT, R18, c[0x0][0x17c], !P0 ;  /* 0x00005f0012007a0c */ /* 0x020fc60004721270 */
[----:B------:R-:W4:Y:S04]  /*1b130*/  LDL.LU R18, [R1+0x25c] ;  /* 0x00025c0001127983 */ /* 0x000f280000300800 */
[----:B0-----:R-:W5:Y:S01]  /*1b140*/  LDL.LU R3, [R1+0x248] ;  /* 0x0002480001037983 */ /* 0x001f620000300800 */
[----:B------:R-:W-:Y:S02]  /*1b150*/  PRMT R7, R13, 0x7632, R7 ;  /* 0x000076320d077816 */ /* 0x000fe40000000007 */
[----:B------:R-:W-:Y:S01]  /*1b160*/  PRMT R9, R24, 0x7632, R9 ;  /* 0x0000763218097816 */ /* 0x000fe20000000009 */
[----:B------:R-:W3:Y:S04]  /*1b170*/  LDL.LU R13, [R1+0x260] ;  /* 0x00026000010d7983 */ /* 0x000ee80000300800 */
[----:B------:R-:W3:Y:S01]  /*1b180*/  LDL.LU R24, [R1+0x264] ;  /* 0x0002640001187983 */ /* 0x000ee20000300800 */
[----:B--2---:R-:W-:Y:S01]  /*1b190*/  ISETP.LT.AND P4, PT, R8, c[0x0][0x17c], !P0 ;  /* 0x00005f0008007a0c */ /* 0x004fe20004781270 */
[----:B------:R-:W-:-:S05]  /*1b1a0*/  IMAD R8, R16, 0x2, R6 ;  /* 0x0000000210087824 */ /* 0x000fca00078e0206 */
[----:B------:R-:W-:Y:S01]  /*1b1b0*/  LEA R4, P6, R8, R0, 0x1 ;  /* 0x0000000008047211 */ /* 0x000fe200078c08ff */
[----:B------:R-:W-:-:S03]  /*1b1c0*/  IMAD R6, R16, 0x2, R8 ;  /* 0x0000000210067824 */ /* 0x000fc600078e0208 */
[----:B------:R-:W-:Y:S01]  /*1b1d0*/  LEA.HI.X.SX32 R5, R8, R28, 0x1, P6 ;  /* 0x0000001c08057211 */ /* 0x000fe200030f0eff */
[----:B------:R-:W-:Y:S01]  /*1b1e0*/  IMAD R8, R16, 0x2, R6 ;  /* 0x0000000210087824 */ /* 0x000fe200078e0206 */
[----:B------:R-:W-:-:S03]  /*1b1f0*/  LEA R2, P6, R6, R0, 0x1 ;  /* 0x0000000006027211 */ /* 0x000fc600078c08ff */
[----:B------:R0:W-:Y:S01]  /*1b200*/  @P2 STG.E.U16 [R4.64], R23 ;  /* 0x0000001704002986 */ /* 0x0001e2000c101506 */
[----:B-----5:R-:W-:Y:S02]  /*1b210*/  ISETP.LT.AND P2, PT, R3, c[0x0][0x17c], !P0 ;  /* 0x00005f0003007a0c */ /* 0x020fe40004741270 */
[----:B------:R-:W-:Y:S02]  /*1b220*/  LEA.HI.X.SX32 R3, R6, R28, 0x1, P6 ;  /* 0x0000001c06037211 */ /* 0x000fe400030f0eff */
[----:B0-----:R-:W-:Y:S01]  /*1b230*/  LEA R4, P6, R8, R0, 0x1 ;  /* 0x0000000008047211 */ /* 0x001fe200078c08ff */
[----:B------:R-:W-:Y:S02]  /*1b240*/  IMAD R6, R16, 0x2, R8 ;  /* 0x0000000210067824 */ /* 0x000fe400078e0208 */
[----:B------:R0:W-:Y:S01]  /*1b250*/  @P5 STG.E.U16 [R2.64], R7 ;  /* 0x0000000702005986 */ /* 0x0001e2000c101506 */
[----:B------:R-:W-:-:S03]  /*1b260*/  LEA.HI.X.SX32 R5, R8, R28, 0x1, P6 ;  /* 0x0000001c08057211 */ /* 0x000fc600030f0eff */
[----:B------:R-:W2:Y:S04]  /*1b270*/  LDL.LU R8, [R1+0x250] ;  /* 0x0002500001087983 */ /* 0x000ea80000300800 */
[----:B0-----:R-:W5:Y:S01]  /*1b280*/  LDL.LU R3, [R1+0x24c] ;  /* 0x00024c0001037983 */ /* 0x001f620000300800 */
[----:B------:R-:W-:Y:S02]  /*1b290*/  LEA R2, P6, R6, R0, 0x1 ;  /* 0x0000000006027211 */ /* 0x000fe400078c08ff */
[----:B------:R-:W-:Y:S01]  /*1b2a0*/  PRMT R10, R22, 0x7632, R10 ;  /* 0x00007632160a7816 */ /* 0x000fe2000000000a */
[----:B------:R0:W-:Y:S01]  /*1b2b0*/  @P4 STG.E.U16 [R4.64], R9 ;  /* 0x0000000904004986 */ /* 0x0001e2000c101506 */
[----:B------:R-:W-:-:S03]  /*1b2c0*/  PRMT R11, R14, 0x7632, R11 ;  /* 0x000076320e0b7816 */ /* 0x000fc6000000000b */
[----:B------:R-:W2:Y:S01]  /*1b2d0*/  LDL.LU R14, [R1+0x268] ;  /* 0x00026800010e7983 */ /* 0x000ea20000300800 */
[----:B0-----:R-:W-:Y:S01]  /*1b2e0*/  IMAD R5, R16, 0x2, R6 ;  /* 0x0000000210057824 */ /* 0x001fe200078e0206 */
[----:B------:R-:W-:Y:S02]  /*1b2f0*/  PRMT R7, R17, 0x7632, R7 ;  /* 0x0000763211077816 */ /* 0x000fe40000000007 */
[----:B-----5:R-:W-:Y:S02]  /*1b300*/  ISETP.LT.AND P5, PT, R3, c[0x0][0x17c], !P0 ;  /* 0x00005f0003007a0c */ /* 0x020fe400047a1270 */
[----:B------:R-:W-:Y:S01]  /*1b310*/  LEA.HI.X.SX32 R3, R6, R28, 0x1, P6 ;  /* 0x0000001c06037211 */ /* 0x000fe200030f0eff */
[----:B------:R-:W-:Y:S01]  /*1b320*/  IMAD R6, R16, 0x2, R5 ;  /* 0x0000000210067824 */ /* 0x000fe200078e0205 */
[----:B------:R-:W-:-:S03]  /*1b330*/  LEA R4, P6, R5, R0, 0x1 ;  /* 0x0000000005047211 */ /* 0x000fc600078c08ff */
[----:B------:R0:W-:Y:S01]  /*1b340*/  @P3 STG.E.U16 [R2.64], R10 ;  /* 0x0000000a02003986 */ /* 0x0001e2000c101506 */
[----:B---3--:R-:W-:-:S03]  /*1b350*/  ISETP.LT.AND P3, PT, R25, c[0x0][0x17c], !P0 ;  /* 0x00005f0019007a0c */ /* 0x008fc60004761270 */
[----:B------:R-:W3:Y:S01]  /*1b360*/  LDL.LU R25, [R1+0x26c] ;  /* 0x00026c0001197983 */ /* 0x000ee20000300800 */
[----:B--2---:R-:W-:Y:S01]  /*1b370*/  ISETP.LT.AND P4, PT, R8, c[0x0][0x17c], !P0 ;  /* 0x00005f0008007a0c */ /* 0x004fe20004781270 */
[----:B------:R-:W-:Y:S01]  /*1b380*/  IMAD R8, R16, 0x2, R6 ;  /* 0x0000000210087824 */ /* 0x000fe200078e0206 */
[----:B------:R-:W-:Y:S02]  /*1b390*/  LEA.HI.X.SX32 R5, R5, R28, 0x1, P6 ;  /* 0x0000001c05057211 */ /* 0x000fe400030f0eff */
[----:B0-----:R-:W-:-:S03]  /*1b3a0*/  LEA R2, P6, R6, R0, 0x1 ;  /* 0x0000000006027211 */ /* 0x001fc600078c08ff */
[----:B------:R0:W-:Y:S01]  /*1b3b0*/  @P1 STG.E.U16 [R4.64], R11 ;  /* 0x0000000b04001986 */ /* 0x0001e2000c101506 */
[----:B------:R-:W-:Y:S02]  /*1b3c0*/  LEA.HI.X.SX32 R3, R6, R28, 0x1, P6 ;  /* 0x0000001c06037211 */ /* 0x000fe400030f0eff */
[----:B------:R-:W-:Y:S02]  /*1b3d0*/  PRMT R6, R21, 0x7632, R6 ;  /* 0x0000763215067816 */ /* 0x000fe40000000006 */
[----:B0-----:R-:W-:-:S04]  /*1b3e0*/  LEA R4, P6, R8, R0, 0x1 ;  /* 0x0000000008047211 */ /* 0x001fc800078c08ff */
[----:B------:R-:W-:Y:S01]  /*1b3f0*/  LEA.HI.X.SX32 R5, R8, R28, 0x1, P6 ;  /* 0x0000001c08057211 */ /* 0x000fe200030f0eff */
[--C-:B------:R-:W-:Y:S01]  /*1b400*/  IMAD R9, R16, 0x2, R8.reuse ;  /* 0x0000000210097824 */ /* 0x100fe200078e0208 */
[----:B------:R0:W-:Y:S01]  /*1b410*/  @P2 STG.E.U16 [R2.64], R6 ;  /* 0x0000000602002986 */ /* 0x0001e2000c101506 */
[----:B------:R-:W-:-:S03]  /*1b420*/  PRMT R8, R20, 0x7632, R8 ;  /* 0x0000763214087816 */ /* 0x000fc60000000008 */
[----:B------:R1:W-:Y:S01]  /*1b430*/  @P5 STG.E.U16 [R4.64], R7 ;  /* 0x0000000704005986 */ /* 0x0003e2000c101506 */
[----:B------:R-:W-:Y:S02]  /*1b440*/  ISETP.LT.AND P5, PT, R24, c[0x0][0x17c], !P0 ;  /* 0x00005f0018007a0c */ /* 0x000fe400047a1270 */
[----:B------:R-:W-:Y:S01]  /*1b450*/  PRMT R10, R26, 0x7632, R10 ;  /* 0x000076321a0a7816 */ /* 0x000fe2000000000a */
[----:B------:R-:W2:Y:S04]  /*1b460*/  LDL.LU R20, [R1+0x270] ;  /* 0x0002700001147983 */ /* 0x000ea80000300800 */
[----:B------:R-:W5:Y:S04]  /*1b470*/  LDL.LU R24, [R1+0x274] ;  /* 0x0002740001187983 */ /* 0x000f680000300800 */
[----:B------:R-:W5:Y:S01]  /*1b480*/  LDL.LU R26, [R1+0x258] ;  /* 0x00025800011a7983 */ /* 0x000f620000300800 */
[----:B------:R-:W-:Y:S01]  /*1b490*/  ISETP.LT.AND P2, PT, R13, c[0x0][0x17c], !P0 ;  /* 0x00005f000d007a0c */ /* 0x000fe20004741270 */
[----:B------:R-:W-:Y:S01]  /*1b4a0*/  IMAD R13, R16, 0x2, R9 ;  /* 0x00000002100d7824 */ /* 0x000fe200078e0209 */
[----:B0-----:R-:W-:-:S03]  /*1b4b0*/  LEA R2, P6, R9, R0, 0x1 ;  /* 0x0000000009027211 */ /* 0x001fc600078c08ff */
[----:B------:R-:W-:Y:S01]  /*1b4c0*/  IMAD R17, R16, 0x2, R13 ;  /* 0x0000000210117824 */ /* 0x000fe200078e020d */
[----:B------:R-:W-:-:S03]  /*1b4d0*/  LEA.HI.X.SX32 R3, R9, R28, 0x1, P6 ;  /* 0x0000001c09037211 */ /* 0x000fc600030f0eff */
[----:B------:R-:W-:Y:S01]  /*1b4e0*/  IMAD R21, R16, 0x2, R17 ;  /* 0x0000000210157824 */ /* 0x000fe200078e0211 */
[C---:B-1----:R-:W-:Y:S01]  /*1b4f0*/  LEA R4, P6, R13.reuse, R0, 0x1 ;  /* 0x000000000d047211 */ /* 0x042fe200078c08ff */
[----:B------:R0:W-:Y:S01]  /*1b500*/  @P4 STG.E.U16 [R2.64], R8 ;  /* 0x0000000802004986 */ /* 0x0001e2000c101506 */
[----:B----4-:R-:W-:Y:S01]  /*1b510*/  ISETP.LT.AND P1, PT, R18, c[0x0][0x17c], !P0 ;  /* 0x00005f0012007a0c */ /* 0x010fe20004721270 */
[----:B------:R-:W-:Y:S01]  /*1b520*/  IMAD R9, R16, 0x2, R21 ;  /* 0x0000000210097824 */ /* 0x000fe200078e0215 */
[----:B------:R-:W-:-:S03]  /*1b530*/  LEA.HI.X.SX32 R5, R13, R28, 0x1, P6 ;  /* 0x0000001c0d057211 */ /* 0x000fc600030f0eff */
[----:B------:R-:W-:Y:S01]  /*1b540*/  IMAD R13, R16, 0x2, R9 ;  /* 0x00000002100d7824 */ /* 0x000fe200078e0209 */
[C---:B0-----:R-:W-:Y:S01]  /*1b550*/  LEA R2, P6, R17.reuse, R0, 0x1 ;  /* 0x0000000011027211 */ /* 0x041fe200078c08ff */
[----:B------:R0:W-:Y:S01]  /*1b560*/  @P3 STG.E.U16 [R4.64], R10 ;  /* 0x0000000a04003986 */ /* 0x0001e2000c101506 */
[----:B------:R-:W-:Y:S02]  /*1b570*/  PRMT R6, R12, 0x7632, R6 ;  /* 0x000076320c067816 */ /* 0x000fe40000000006 */
[----:B------:R-:W-:Y:S01]  /*1b580*/  LEA.HI.X.SX32 R3, R17, R28, 0x1, P6 ;  /* 0x0000001c11037211 */ /* 0x000fe200030f0eff */
[----:B------:R-:W-:Y:S01]  /*1b590*/  IMAD R17, R16, 0x2, R13 ;  /* 0x0000000210117824 */ /* 0x000fe200078e020d */
[----:B------:R-:W-:-:S03]  /*1b5a0*/  PRMT R7, R27, 0x7632, R7 ;  /* 0x000076321b077816 */ /* 0x000fc60000000007 */
[----:B------:R1:W-:Y:S01]  /*1b5b0*/  @P1 STG.E.U16 [R2.64], R6 ;  /* 0x0000000602001986 */ /* 0x0003e2000c101506 */
[----:B0-----:R-:W-:-:S04]  /*1b5c0*/  LEA R4, P6, R21, R0, 0x1 ;  /* 0x0000000015047211 */ /* 0x001fc800078c08ff */
[----:B------:R-:W-:Y:S02]  /*1b5d0*/  LEA.HI.X.SX32 R5, R21, R28, 0x1, P6 ;  /* 0x0000001c15057211 */ /* 0x000fe400030f0eff */
[----:B-1----:R-:W-:-:S03]  /*1b5e0*/  LEA R2, P1, R9, R0, 0x1 ;  /* 0x0000000009027211 */ /* 0x002fc600078208ff */
[----:B------:R0:W-:Y:S01]  /*1b5f0*/  @P2 STG.E.U16 [R4.64], R7 ;  /* 0x0000000704002986 */ /* 0x0001e2000c101506 */
[----:B------:R-:W-:Y:S02]  /*1b600*/  LEA.HI.X.SX32 R3, R9, R28, 0x1, P1 ;  /* 0x0000001c09037211 */ /* 0x000fe400008f0eff */
[-C--:B------:R-:W-:Y:S02]  /*1b610*/  LEA R8, P2, R13, R0.reuse, 0x1 ;  /* 0x000000000d087211 */ /* 0x080fe400078408ff */
[----:B0-----:R-:W-:-:S04]  /*1b620*/  LEA R4, P1, R17, R0, 0x1 ;  /* 0x0000000011047211 */ /* 0x001fc800078208ff */
[-C--:B------:R-:W-:Y:S02]  /*1b630*/  LEA.HI.X.SX32 R5, R17, R28.reuse, 0x1, P1 ;  /* 0x0000001c11057211 */ /* 0x080fe400008f0eff */
[----:B------:R-:W-:Y:S02]  /*1b640*/  ISETP.LT.AND P4, PT, R14, c[0x0][0x17c], !P0 ;  /* 0x00005f000e007a0c */ /* 0x000fe40004781270 */
[----:B------:R-:W-:Y:S02]  /*1b650*/  LEA.HI.X.SX32 R9, R13, R28, 0x1, P2 ;  /* 0x0000001c0d097211 */ /* 0x000fe400010f0eff */
[----:B------:R-:W-:Y:S02]  /*1b660*/  PRMT R7, R7, 0x7632, R7 ;  /* 0x0000763207077816 */ /* 0x000fe40000000007 */
[----:B------:R-:W-:Y:S02]  /*1b670*/  PRMT R15, R15, 0x7632, R15 ;  /* 0x000076320f0f7816 */ /* 0x000fe4000000000f */
[----:B------:R-:W-:-:S02]  /*1b680*/  PRMT R11, R11, 0x7632, R11 ;  /* 0x000076320b0b7816 */ /* 0x000fc4000000000b */
[----:B------:R-:W-:Y:S02]  /*1b690*/  PRMT R10, R19, 0x7632, R10 ;  /* 0x00007632130a7816 */ /* 0x000fe4000000000a */
[----:B---3--:R-:W-:Y:S01]  /*1b6a0*/  ISETP.LT.AND P3, PT, R25, c[0x0][0x17c], !P0 ;  /* 0x00005f0019007a0c */ /* 0x008fe20004761270 */
[----:B------:R-:W-:-:S04]  /*1b6b0*/  IMAD R25, R16, 0x2, R17 ;  /* 0x0000000210197824 */ /* 0x000fc800078e0211 */
[----:B------:R-:W-:-:S04]  /*1b6c0*/  IMAD R21, R16, 0x2, R25 ;  /* 0x0000000210157824 */ /* 0x000fc800078e0219 */
[----:B------:R-:W-:Y:S01]  /*1b6d0*/  IMAD R27, R16, 0x2, R21 ;  /* 0x00000002101b7824 */ /* 0x000fe200078e0215 */
[----:B------:R-:W-:-:S04]  /*1b6e0*/  LEA R16, P6, R25, R0, 0x1 ;  /* 0x0000000019107211 */ /* 0x000fc800078c08ff */
[----:B------:R-:W-:-:S04]  /*1b6f0*/  LEA R12, P1, R27, R0, 0x1 ;  /* 0x000000001b0c7211 */ /* 0x000fc800078208ff */
[-C--:B------:R-:W-:Y:S02]  /*1b700*/  LEA.HI.X.SX32 R13, R27, R28.reuse, 0x1, P1 ;  /* 0x0000001c1b0d7211 */ /* 0x080fe400008f0eff */
[----:B------:R-:W-:Y:S02]  /*1b710*/  LEA.HI.X.SX32 R17, R25, R28, 0x1, P6 ;  /* 0x0000001c19117211 */ /* 0x000fe400030f0eff */
[----:B--2---:R-:W-:Y:S02]  /*1b720*/  ISETP.LT.AND P2, PT, R20, c[0x0][0x17c], !P0 ;  /* 0x00005f0014007a0c */ /* 0x004fe40004741270 */
[----:B-----5:R-:W-:Y:S02]  /*1b730*/  ISETP.LT.AND P1, PT, R24, c[0x0][0x17c], !P0 ;  /* 0x00005f0018007a0c */ /* 0x020fe40004721270 */
[----:B------:R-:W-:Y:S02]  /*1b740*/  LEA R20, P6, R21, R0, 0x1 ;  /* 0x0000000015147211 */ /* 0x000fe400078c08ff */
[----:B------:R-:W-:-:S02]  /*1b750*/  ISETP.LT.AND P0, PT, R26, c[0x0][0x17c], !P0 ;  /* 0x00005f001a007a0c */ /* 0x000fc40004701270 */
[----:B------:R-:W-:Y:S02]  /*1b760*/  PRMT R0, R29, 0x7632, R0 ;  /* 0x000076321d007816 */ /* 0x000fe40000000000 */
[----:B------:R-:W-:-:S03]  /*1b770*/  LEA.HI.X.SX32 R21, R21, R28, 0x1, P6 ;  /* 0x0000001c15157211 */ /* 0x000fc600030f0eff */
[----:B------:R0:W-:Y:S04]  /*1b780*/  @P5 STG.E.U16 [R2.64], R0 ;  /* 0x0000000002005986 */ /* 0x0001e8000c101506 */
[----:B------:R0:W-:Y:S04]  /*1b790*/  @P4 STG.E.U16 [R8.64], R7 ;  /* 0x0000000708004986 */ /* 0x0001e8000c101506 */
[----:B------:R0:W-:Y:S04]  /*1b7a0*/  @P3 STG.E.U16 [R4.64], R15 ;  /* 0x0000000f04003986 */ /* 0x0001e8000c101506 */
[----:B------:R0:W-:Y:S04]  /*1b7b0*/  @P2 STG.E.U16 [R16.64], R11 ;  /* 0x0000000b10002986 */ /* 0x0001e8000c101506 */
[----:B------:R0:W-:Y:S01]  /*1b7c0*/  @P1 STG.E.U16 [R20.64], R10 ;  /* 0x0000000a14001986 */ /* 0x0001e2000c101506 */
[----:B------:R-:W-:Y:S05]  /*1b7d0*/  @!P0 EXIT ;  /* 0x000000000000894d */ /* 0x000fea0003800000 */
[----:B------:R-:W-:-:S05]  /*1b7e0*/  PRMT R6, R23, 0x7632, R6 ;  /* 0x0000763217067816 */ /* 0x000fca0000000006 */
[----:B------:R-:W-:Y:S01]  /*1b7f0*/  STG.E.U16 [R12.64], R6 ;  /* 0x000000060c007986 */ /* 0x000fe2000c101506 */
[----:B------:R-:W-:Y:S05]  /*1b800*/  EXIT ;  /* 0x000000000000794d */ /* 0x000fea0003800000 */
.L_x_4:
[----:B------:R-:W-:-:S00]  /*1b810*/  BRA `(.L_x_4) ;  /* 0xfffffff000007947 */ /* 0x000fc0000383ffff */
[----:B------:R-:W-:-:S00]  /*1b820*/  NOP ;  /* 0x0000000000007918 */ /* 0x000fc00000000000 */
        /* <DEDUP_REMOVED lines=13> */
.L_x_5:


//--------------------- .nv.shared.matmul_kernel  --------------------------
	.section	.nv.shared.matmul_kernel,"aw",@nobits
	.sectionflags	@""
	.align	16
